//
// Generated by NVIDIA NVVM Compiler
//
// Compiler Build ID: CL-36424714
// Cuda compilation tools, release 13.0, V13.0.88
// Based on NVVM 20.0.0
//

.version 9.0
.target sm_100
.address_size 64

	// .globl	_ZN3cub18CUB_300001_SM_10006detail11EmptyKernelIvEEvv
// _ZZN3cub18CUB_300001_SM_10006detail6reduce28DeviceReduceSingleTileKernelINS2_10policy_hubIljN4cuda3std3__44plusIlEEE10Policy1000EN6thrust24THRUST_300001_SM_1000_NS18transform_iteratorI13inside_circleNSD_17counting_iteratorIiNSD_11use_defaultESH_SH_EEllEEPljS9_llNS7_10__identityEEEvT0_T1_T2_T3_T4_T6_E12temp_storage has been demoted
// _ZZN3cub18CUB_300001_SM_10006detail6reduce18DeviceReduceKernelINS2_10policy_hubIljN4cuda3std3__44plusIlEEE10Policy1000EN6thrust24THRUST_300001_SM_1000_NS18transform_iteratorI13inside_circleNSD_17counting_iteratorIiNSD_11use_defaultESH_SH_EEllEEjS9_lNS7_10__identityEEEvT0_PT3_T1_NS0_13GridEvenShareISO_EET2_T4_E12temp_storage has been demoted
// _ZZN3cub18CUB_300001_SM_10006detail6reduce28DeviceReduceSingleTileKernelINS2_10policy_hubIljN4cuda3std3__44plusIlEEE10Policy1000EPlSC_iS9_llNS7_10__identityEEEvT0_T1_T2_T3_T4_T6_E12temp_storage has been demoted
// _ZZN3cub18CUB_300001_SM_10006detail6reduce28DeviceReduceSingleTileKernelINS2_10policy_hubIlyN4cuda3std3__44plusIlEEE10Policy1000EN6thrust24THRUST_300001_SM_1000_NS18transform_iteratorI13inside_circleNSD_17counting_iteratorIiNSD_11use_defaultESH_SH_EEllEEPlyS9_llNS7_10__identityEEEvT0_T1_T2_T3_T4_T6_E12temp_storage has been demoted
// _ZZN3cub18CUB_300001_SM_10006detail6reduce18DeviceReduceKernelINS2_10policy_hubIlyN4cuda3std3__44plusIlEEE10Policy1000EN6thrust24THRUST_300001_SM_1000_NS18transform_iteratorI13inside_circleNSD_17counting_iteratorIiNSD_11use_defaultESH_SH_EEllEEyS9_lNS7_10__identityEEEvT0_PT3_T1_NS0_13GridEvenShareISO_EET2_T4_E12temp_storage has been demoted
// _ZZN3cub18CUB_300001_SM_10006detail6reduce28DeviceReduceSingleTileKernelINS2_10policy_hubIlyN4cuda3std3__44plusIlEEE10Policy1000EPlSC_iS9_llNS7_10__identityEEEvT0_T1_T2_T3_T4_T6_E12temp_storage has been demoted
.global .align 1 .b8 _ZN30_INTERNAL_5df0022b_4_k_cu_main4cuda3std3__45__cpo5beginE[1];
.global .align 1 .b8 _ZN30_INTERNAL_5df0022b_4_k_cu_main4cuda3std3__45__cpo3endE[1];
.global .align 1 .b8 _ZN30_INTERNAL_5df0022b_4_k_cu_main4cuda3std3__45__cpo6cbeginE[1];
.global .align 1 .b8 _ZN30_INTERNAL_5df0022b_4_k_cu_main4cuda3std3__45__cpo4cendE[1];
.global .align 1 .b8 _ZN30_INTERNAL_5df0022b_4_k_cu_main4cuda3std3__45__cpo6rbeginE[1];
.global .align 1 .b8 _ZN30_INTERNAL_5df0022b_4_k_cu_main4cuda3std3__45__cpo4rendE[1];
.global .align 1 .b8 _ZN30_INTERNAL_5df0022b_4_k_cu_main4cuda3std3__45__cpo7crbeginE[1];
.global .align 1 .b8 _ZN30_INTERNAL_5df0022b_4_k_cu_main4cuda3std3__45__cpo5crendE[1];
.global .align 1 .b8 _ZN30_INTERNAL_5df0022b_4_k_cu_main4cuda3std3__432_GLOBAL__N__5df0022b_4_k_cu_main6ignoreE[1];
.global .align 1 .b8 _ZN30_INTERNAL_5df0022b_4_k_cu_main4cuda3std3__419piecewise_constructE[1];
.global .align 1 .b8 _ZN30_INTERNAL_5df0022b_4_k_cu_main4cuda3std3__48in_placeE[1];
.global .align 1 .b8 _ZN30_INTERNAL_5df0022b_4_k_cu_main4cuda3std3__420unreachable_sentinelE[1];
.global .align 1 .b8 _ZN30_INTERNAL_5df0022b_4_k_cu_main4cuda3std3__47nulloptE[1];
.global .align 1 .b8 _ZN30_INTERNAL_5df0022b_4_k_cu_main4cuda3std3__48unexpectE[1];
.global .align 1 .b8 _ZN30_INTERNAL_5df0022b_4_k_cu_main4cuda3std6ranges3__45__cpo4swapE[1];
.global .align 1 .b8 _ZN30_INTERNAL_5df0022b_4_k_cu_main4cuda3std6ranges3__45__cpo9iter_moveE[1];
.global .align 1 .b8 _ZN30_INTERNAL_5df0022b_4_k_cu_main4cuda3std6ranges3__45__cpo5beginE[1];
.global .align 1 .b8 _ZN30_INTERNAL_5df0022b_4_k_cu_main4cuda3std6ranges3__45__cpo3endE[1];
.global .align 1 .b8 _ZN30_INTERNAL_5df0022b_4_k_cu_main4cuda3std6ranges3__45__cpo6cbeginE[1];
.global .align 1 .b8 _ZN30_INTERNAL_5df0022b_4_k_cu_main4cuda3std6ranges3__45__cpo4cendE[1];
.global .align 1 .b8 _ZN30_INTERNAL_5df0022b_4_k_cu_main4cuda3std6ranges3__45__cpo7advanceE[1];
.global .align 1 .b8 _ZN30_INTERNAL_5df0022b_4_k_cu_main4cuda3std6ranges3__45__cpo9iter_swapE[1];
.global .align 1 .b8 _ZN30_INTERNAL_5df0022b_4_k_cu_main4cuda3std6ranges3__45__cpo4nextE[1];
.global .align 1 .b8 _ZN30_INTERNAL_5df0022b_4_k_cu_main4cuda3std6ranges3__45__cpo4prevE[1];
.global .align 1 .b8 _ZN30_INTERNAL_5df0022b_4_k_cu_main4cuda3std6ranges3__45__cpo4dataE[1];
.global .align 1 .b8 _ZN30_INTERNAL_5df0022b_4_k_cu_main4cuda3std6ranges3__45__cpo5cdataE[1];
.global .align 1 .b8 _ZN30_INTERNAL_5df0022b_4_k_cu_main4cuda3std6ranges3__45__cpo4sizeE[1];
.global .align 1 .b8 _ZN30_INTERNAL_5df0022b_4_k_cu_main4cuda3std6ranges3__45__cpo5ssizeE[1];
.global .align 1 .b8 _ZN30_INTERNAL_5df0022b_4_k_cu_main4cuda3std6ranges3__45__cpo8distanceE[1];
.global .align 1 .b8 _ZN30_INTERNAL_5df0022b_4_k_cu_main6thrust24THRUST_300001_SM_1000_NS8cuda_cub3parE[1];
.global .align 1 .b8 _ZN30_INTERNAL_5df0022b_4_k_cu_main6thrust24THRUST_300001_SM_1000_NS8cuda_cub10par_nosyncE[1];
.global .align 1 .b8 _ZN30_INTERNAL_5df0022b_4_k_cu_main6thrust24THRUST_300001_SM_1000_NS6system6detail10sequential3seqE[1];
.global .align 1 .b8 _ZN30_INTERNAL_5df0022b_4_k_cu_main6thrust24THRUST_300001_SM_1000_NS12placeholders2_1E[1];
.global .align 1 .b8 _ZN30_INTERNAL_5df0022b_4_k_cu_main6thrust24THRUST_300001_SM_1000_NS12placeholders2_2E[1];
.global .align 1 .b8 _ZN30_INTERNAL_5df0022b_4_k_cu_main6thrust24THRUST_300001_SM_1000_NS12placeholders2_3E[1];
.global .align 1 .b8 _ZN30_INTERNAL_5df0022b_4_k_cu_main6thrust24THRUST_300001_SM_1000_NS12placeholders2_4E[1];
.global .align 1 .b8 _ZN30_INTERNAL_5df0022b_4_k_cu_main6thrust24THRUST_300001_SM_1000_NS12placeholders2_5E[1];
.global .align 1 .b8 _ZN30_INTERNAL_5df0022b_4_k_cu_main6thrust24THRUST_300001_SM_1000_NS12placeholders2_6E[1];
.global .align 1 .b8 _ZN30_INTERNAL_5df0022b_4_k_cu_main6thrust24THRUST_300001_SM_1000_NS12placeholders2_7E[1];
.global .align 1 .b8 _ZN30_INTERNAL_5df0022b_4_k_cu_main6thrust24THRUST_300001_SM_1000_NS12placeholders2_8E[1];
.global .align 1 .b8 _ZN30_INTERNAL_5df0022b_4_k_cu_main6thrust24THRUST_300001_SM_1000_NS12placeholders2_9E[1];
.global .align 1 .b8 _ZN30_INTERNAL_5df0022b_4_k_cu_main6thrust24THRUST_300001_SM_1000_NS12placeholders3_10E[1];
.global .align 1 .b8 _ZN30_INTERNAL_5df0022b_4_k_cu_main6thrust24THRUST_300001_SM_1000_NS3seqE[1];

.visible .entry _ZN3cub18CUB_300001_SM_10006detail11EmptyKernelIvEEvv()
{


	ret;

}
	// .globl	_ZN3cub18CUB_300001_SM_10006detail6reduce28DeviceReduceSingleTileKernelINS2_10policy_hubIljN4cuda3std3__44plusIlEEE10Policy1000EN6thrust24THRUST_300001_SM_1000_NS18transform_iteratorI13inside_circleNSD_17counting_iteratorIiNSD_11use_defaultESH_SH_EEllEEPljS9_llNS7_10__identityEEEvT0_T1_T2_T3_T4_T6_
.visible .entry _ZN3cub18CUB_300001_SM_10006detail6reduce28DeviceReduceSingleTileKernelINS2_10policy_hubIljN4cuda3std3__44plusIlEEE10Policy1000EN6thrust24THRUST_300001_SM_1000_NS18transform_iteratorI13inside_circleNSD_17counting_iteratorIiNSD_11use_defaultESH_SH_EEllEEPljS9_llNS7_10__identityEEEvT0_T1_T2_T3_T4_T6_(
	.param .align 4 .b8 _ZN3cub18CUB_300001_SM_10006detail6reduce28DeviceReduceSingleTileKernelINS2_10policy_hubIljN4cuda3std3__44plusIlEEE10Policy1000EN6thrust24THRUST_300001_SM_1000_NS18transform_iteratorI13inside_circleNSD_17counting_iteratorIiNSD_11use_defaultESH_SH_EEllEEPljS9_llNS7_10__identityEEEvT0_T1_T2_T3_T4_T6__param_0[8],
	.param .u64 .ptr .align 1 _ZN3cub18CUB_300001_SM_10006detail6reduce28DeviceReduceSingleTileKernelINS2_10policy_hubIljN4cuda3std3__44plusIlEEE10Policy1000EN6thrust24THRUST_300001_SM_1000_NS18transform_iteratorI13inside_circleNSD_17counting_iteratorIiNSD_11use_defaultESH_SH_EEllEEPljS9_llNS7_10__identityEEEvT0_T1_T2_T3_T4_T6__param_1,
	.param .u32 _ZN3cub18CUB_300001_SM_10006detail6reduce28DeviceReduceSingleTileKernelINS2_10policy_hubIljN4cuda3std3__44plusIlEEE10Policy1000EN6thrust24THRUST_300001_SM_1000_NS18transform_iteratorI13inside_circleNSD_17counting_iteratorIiNSD_11use_defaultESH_SH_EEllEEPljS9_llNS7_10__identityEEEvT0_T1_T2_T3_T4_T6__param_2,
	.param .align 1 .b8 _ZN3cub18CUB_300001_SM_10006detail6reduce28DeviceReduceSingleTileKernelINS2_10policy_hubIljN4cuda3std3__44plusIlEEE10Policy1000EN6thrust24THRUST_300001_SM_1000_NS18transform_iteratorI13inside_circleNSD_17counting_iteratorIiNSD_11use_defaultESH_SH_EEllEEPljS9_llNS7_10__identityEEEvT0_T1_T2_T3_T4_T6__param_3[1],
	.param .u64 _ZN3cub18CUB_300001_SM_10006detail6reduce28DeviceReduceSingleTileKernelINS2_10policy_hubIljN4cuda3std3__44plusIlEEE10Policy1000EN6thrust24THRUST_300001_SM_1000_NS18transform_iteratorI13inside_circleNSD_17counting_iteratorIiNSD_11use_defaultESH_SH_EEllEEPljS9_llNS7_10__identityEEEvT0_T1_T2_T3_T4_T6__param_4,
	.param .align 1 .b8 _ZN3cub18CUB_300001_SM_10006detail6reduce28DeviceReduceSingleTileKernelINS2_10policy_hubIljN4cuda3std3__44plusIlEEE10Policy1000EN6thrust24THRUST_300001_SM_1000_NS18transform_iteratorI13inside_circleNSD_17counting_iteratorIiNSD_11use_defaultESH_SH_EEllEEPljS9_llNS7_10__identityEEEvT0_T1_T2_T3_T4_T6__param_5[1]
)
.maxntid 512
.minnctapersm 1
{
	.reg .pred 	%p<171>;
	.reg .b16 	%rs<5>;
	.reg .b32 	%r<756>;
	.reg .b32 	%f<69>;
	.reg .b64 	%rd<646>;
	.reg .b64 	%fd<103>;
	// demoted variable
	.shared .align 8 .b8 _ZZN3cub18CUB_300001_SM_10006detail6reduce28DeviceReduceSingleTileKernelINS2_10policy_hubIljN4cuda3std3__44plusIlEEE10Policy1000EN6thrust24THRUST_300001_SM_1000_NS18transform_iteratorI13inside_circleNSD_17counting_iteratorIiNSD_11use_defaultESH_SH_EEllEEPljS9_llNS7_10__identityEEEvT0_T1_T2_T3_T4_T6_E12temp_storage[152];
	ld.param.u32 	%r68, [_ZN3cub18CUB_300001_SM_10006detail6reduce28DeviceReduceSingleTileKernelINS2_10policy_hubIljN4cuda3std3__44plusIlEEE10Policy1000EN6thrust24THRUST_300001_SM_1000_NS18transform_iteratorI13inside_circleNSD_17counting_iteratorIiNSD_11use_defaultESH_SH_EEllEEPljS9_llNS7_10__identityEEEvT0_T1_T2_T3_T4_T6__param_0];
	ld.param.u64 	%rd158, [_ZN3cub18CUB_300001_SM_10006detail6reduce28DeviceReduceSingleTileKernelINS2_10policy_hubIljN4cuda3std3__44plusIlEEE10Policy1000EN6thrust24THRUST_300001_SM_1000_NS18transform_iteratorI13inside_circleNSD_17counting_iteratorIiNSD_11use_defaultESH_SH_EEllEEPljS9_llNS7_10__identityEEEvT0_T1_T2_T3_T4_T6__param_1];
	ld.param.u32 	%r69, [_ZN3cub18CUB_300001_SM_10006detail6reduce28DeviceReduceSingleTileKernelINS2_10policy_hubIljN4cuda3std3__44plusIlEEE10Policy1000EN6thrust24THRUST_300001_SM_1000_NS18transform_iteratorI13inside_circleNSD_17counting_iteratorIiNSD_11use_defaultESH_SH_EEllEEPljS9_llNS7_10__identityEEEvT0_T1_T2_T3_T4_T6__param_2];
	ld.param.u64 	%rd157, [_ZN3cub18CUB_300001_SM_10006detail6reduce28DeviceReduceSingleTileKernelINS2_10policy_hubIljN4cuda3std3__44plusIlEEE10Policy1000EN6thrust24THRUST_300001_SM_1000_NS18transform_iteratorI13inside_circleNSD_17counting_iteratorIiNSD_11use_defaultESH_SH_EEllEEPljS9_llNS7_10__identityEEEvT0_T1_T2_T3_T4_T6__param_4];
	cvta.to.global.u64 	%rd1, %rd158;
	setp.ne.s32 	%p1, %r69, 0;
	@%p1 bra 	$L__BB1_3;
	mov.u32 	%r733, %tid.x;
	setp.ne.s32 	%p170, %r733, 0;
	@%p170 bra 	$L__BB1_133;
	st.global.u64 	[%rd1], %rd157;
	bra.uni 	$L__BB1_133;
$L__BB1_3:
	setp.gt.u32 	%p2, %r69, 3583;
	@%p2 bra 	$L__BB1_29;
	mov.u32 	%r2, %tid.x;
	setp.ge.u32 	%p121, %r2, %r69;
	mov.b64 	%rd580, 0;
	mov.u32 	%r736, %r2;
	@%p121 bra 	$L__BB1_12;
	add.s32 	%r3, %r68, %r2;
	setp.eq.s32 	%p122, %r3, 0;
	mov.b32 	%r734, 1;
	@%p122 bra 	$L__BB1_11;
	shl.b32 	%r557, %r3, 1;
	cvt.s64.s32 	%rd571, %r557;
	mov.b64 	%rd572, 48271;
	mov.b64 	%rd573, 1;
$L__BB1_7:
	and.b64  	%rd441, %rd571, 1;
	setp.eq.b64 	%p123, %rd441, 1;
	not.pred 	%p124, %p123;
	@%p124 bra 	$L__BB1_9;
	mul.lo.s64 	%rd442, %rd573, %rd572;
	mul.hi.u64 	%rd443, %rd442, 8589934597;
	sub.s64 	%rd444, %rd442, %rd443;
	shr.u64 	%rd445, %rd444, 1;
	add.s64 	%rd446, %rd445, %rd443;
	shr.u64 	%rd447, %rd446, 30;
	mul.lo.s64 	%rd448, %rd447, 2147483647;
	sub.s64 	%rd573, %rd442, %rd448;
$L__BB1_9:
	shr.u64 	%rd8, %rd571, 1;
	mul.lo.s64 	%rd449, %rd572, %rd572;
	mul.hi.u64 	%rd450, %rd449, -9223372032559808509;
	shr.u64 	%rd451, %rd450, 30;
	mul.lo.s64 	%rd452, %rd451, 2147483647;
	sub.s64 	%rd572, %rd449, %rd452;
	setp.gt.u64 	%p125, %rd571, 1;
	mov.u64 	%rd571, %rd8;
	@%p125 bra 	$L__BB1_7;
	cvt.u32.u64 	%r558, %rd573;
	mul.hi.u32 	%r559, %r558, 3;
	sub.s32 	%r560, %r558, %r559;
	shr.u32 	%r561, %r560, 1;
	add.s32 	%r562, %r561, %r559;
	shr.u32 	%r563, %r562, 30;
	mul.lo.s32 	%r564, %r563, 2147483647;
	sub.s32 	%r734, %r558, %r564;
$L__BB1_11:
	mul.hi.u32 	%r565, %r734, -1131474031;
	shr.u32 	%r566, %r565, 15;
	mul.lo.s32 	%r567, %r566, 44488;
	sub.s32 	%r568, %r734, %r567;
	mul.lo.s32 	%r569, %r568, 48271;
	mul.lo.s32 	%r570, %r566, 3399;
	setp.lt.u32 	%p126, %r569, %r570;
	xor.b32  	%r571, %r570, 2147483647;
	neg.s32 	%r572, %r570;
	selp.b32 	%r573, %r571, %r572, %p126;
	add.s32 	%r574, %r573, %r569;
	cvt.rn.f32.u32 	%f61, %r574;
	mul.f32 	%f62, %f61, 0f30000000;
	mul.hi.u32 	%r575, %r574, -1131474031;
	shr.u32 	%r576, %r575, 15;
	mul.lo.s32 	%r577, %r576, 44488;
	sub.s32 	%r578, %r574, %r577;
	mul.lo.s32 	%r579, %r578, 48271;
	mul.lo.s32 	%r580, %r576, 3399;
	setp.lt.u32 	%p127, %r579, %r580;
	xor.b32  	%r581, %r580, 2147483647;
	neg.s32 	%r582, %r580;
	selp.b32 	%r583, %r581, %r582, %p127;
	add.s32 	%r584, %r583, %r579;
	cvt.rn.f32.u32 	%f63, %r584;
	mul.f32 	%f64, %f63, 0f30000000;
	cvt.f64.f32 	%fd91, %f62;
	add.f64 	%fd92, %fd91, 0dBFE0000000000000;
	cvt.f64.f32 	%fd93, %f64;
	add.f64 	%fd94, %fd93, 0dBFE0000000000000;
	mul.f64 	%fd95, %fd94, %fd94;
	fma.rn.f64 	%fd96, %fd92, %fd92, %fd95;
	setp.lt.f64 	%p128, %fd96, 0d3FD0000000000000;
	selp.u64 	%rd580, 1, 0, %p128;
	add.s32 	%r736, %r2, 512;
$L__BB1_12:
	setp.ge.s32 	%p129, %r736, %r69;
	@%p129 bra 	$L__BB1_20;
$L__BB1_13:
	add.s32 	%r9, %r736, %r68;
	setp.eq.s32 	%p130, %r9, 0;
	mov.b32 	%r737, 1;
	@%p130 bra 	$L__BB1_19;
	shl.b32 	%r586, %r9, 1;
	cvt.s64.s32 	%rd577, %r586;
	mov.b64 	%rd578, 48271;
	mov.b64 	%rd579, 1;
$L__BB1_15:
	and.b64  	%rd455, %rd577, 1;
	setp.eq.b64 	%p131, %rd455, 1;
	not.pred 	%p132, %p131;
	@%p132 bra 	$L__BB1_17;
	mul.lo.s64 	%rd456, %rd579, %rd578;
	mul.hi.u64 	%rd457, %rd456, 8589934597;
	sub.s64 	%rd458, %rd456, %rd457;
	shr.u64 	%rd459, %rd458, 1;
	add.s64 	%rd460, %rd459, %rd457;
	shr.u64 	%rd461, %rd460, 30;
	mul.lo.s64 	%rd462, %rd461, 2147483647;
	sub.s64 	%rd579, %rd456, %rd462;
$L__BB1_17:
	shr.u64 	%rd19, %rd577, 1;
	mul.lo.s64 	%rd463, %rd578, %rd578;
	mul.hi.u64 	%rd464, %rd463, -9223372032559808509;
	shr.u64 	%rd465, %rd464, 30;
	mul.lo.s64 	%rd466, %rd465, 2147483647;
	sub.s64 	%rd578, %rd463, %rd466;
	setp.gt.u64 	%p133, %rd577, 1;
	mov.u64 	%rd577, %rd19;
	@%p133 bra 	$L__BB1_15;
	cvt.u32.u64 	%r587, %rd579;
	mul.hi.u32 	%r588, %r587, 3;
	sub.s32 	%r589, %r587, %r588;
	shr.u32 	%r590, %r589, 1;
	add.s32 	%r591, %r590, %r588;
	shr.u32 	%r592, %r591, 30;
	mul.lo.s32 	%r593, %r592, 2147483647;
	sub.s32 	%r737, %r587, %r593;
$L__BB1_19:
	mul.hi.u32 	%r594, %r737, -1131474031;
	shr.u32 	%r595, %r594, 15;
	mul.lo.s32 	%r596, %r595, 44488;
	sub.s32 	%r597, %r737, %r596;
	mul.lo.s32 	%r598, %r597, 48271;
	mul.lo.s32 	%r599, %r595, 3399;
	setp.lt.u32 	%p134, %r598, %r599;
	xor.b32  	%r600, %r599, 2147483647;
	neg.s32 	%r601, %r599;
	selp.b32 	%r602, %r600, %r601, %p134;
	add.s32 	%r603, %r602, %r598;
	cvt.rn.f32.u32 	%f65, %r603;
	mul.f32 	%f66, %f65, 0f30000000;
	mul.hi.u32 	%r604, %r603, -1131474031;
	shr.u32 	%r605, %r604, 15;
	mul.lo.s32 	%r606, %r605, 44488;
	sub.s32 	%r607, %r603, %r606;
	mul.lo.s32 	%r608, %r607, 48271;
	mul.lo.s32 	%r609, %r605, 3399;
	setp.lt.u32 	%p135, %r608, %r609;
	xor.b32  	%r610, %r609, 2147483647;
	neg.s32 	%r611, %r609;
	selp.b32 	%r612, %r610, %r611, %p135;
	add.s32 	%r613, %r612, %r608;
	cvt.rn.f32.u32 	%f67, %r613;
	mul.f32 	%f68, %f67, 0f30000000;
	cvt.f64.f32 	%fd97, %f66;
	add.f64 	%fd98, %fd97, 0dBFE0000000000000;
	cvt.f64.f32 	%fd99, %f68;
	add.f64 	%fd100, %fd99, 0dBFE0000000000000;
	mul.f64 	%fd101, %fd100, %fd100;
	fma.rn.f64 	%fd102, %fd98, %fd98, %fd101;
	setp.lt.f64 	%p136, %fd102, 0d3FD0000000000000;
	selp.u64 	%rd467, 1, 0, %p136;
	add.s64 	%rd580, %rd580, %rd467;
	add.s32 	%r736, %r736, 512;
	setp.lt.s32 	%p137, %r736, %r69;
	@%p137 bra 	$L__BB1_13;
$L__BB1_20:
	setp.lt.s32 	%p138, %r69, 512;
	@%p138 bra 	$L__BB1_25;
	// begin inline asm
	mov.u32 %r677, %laneid;
	// end inline asm
	mov.b64 	{%r679, %r684}, %rd580;
	mov.b32 	%r685, 1;
	mov.b32 	%r726, 31;
	mov.b32 	%r727, -1;
	// begin inline asm
	shfl.sync.down.b32 %r678, %r679, %r685, %r726, %r727;
	// end inline asm
	// begin inline asm
	shfl.sync.down.b32 %r683, %r684, %r685, %r726, %r727;
	// end inline asm
	mov.b64 	%rd526, {%r678, %r683};
	setp.gt.s32 	%p162, %r677, 30;
	selp.b64 	%rd527, 0, %rd526, %p162;
	add.s64 	%rd528, %rd527, %rd580;
	mov.b64 	{%r689, %r694}, %rd528;
	mov.b32 	%r695, 2;
	// begin inline asm
	shfl.sync.down.b32 %r688, %r689, %r695, %r726, %r727;
	// end inline asm
	// begin inline asm
	shfl.sync.down.b32 %r693, %r694, %r695, %r726, %r727;
	// end inline asm
	mov.b64 	%rd529, {%r688, %r693};
	setp.gt.s32 	%p163, %r677, 29;
	selp.b64 	%rd530, 0, %rd529, %p163;
	add.s64 	%rd531, %rd530, %rd528;
	mov.b64 	{%r699, %r704}, %rd531;
	mov.b32 	%r705, 4;
	// begin inline asm
	shfl.sync.down.b32 %r698, %r699, %r705, %r726, %r727;
	// end inline asm
	// begin inline asm
	shfl.sync.down.b32 %r703, %r704, %r705, %r726, %r727;
	// end inline asm
	mov.b64 	%rd532, {%r698, %r703};
	setp.gt.s32 	%p164, %r677, 27;
	selp.b64 	%rd533, 0, %rd532, %p164;
	add.s64 	%rd534, %rd533, %rd531;
	mov.b64 	{%r709, %r714}, %rd534;
	mov.b32 	%r715, 8;
	// begin inline asm
	shfl.sync.down.b32 %r708, %r709, %r715, %r726, %r727;
	// end inline asm
	// begin inline asm
	shfl.sync.down.b32 %r713, %r714, %r715, %r726, %r727;
	// end inline asm
	mov.b64 	%rd535, {%r708, %r713};
	setp.gt.s32 	%p165, %r677, 23;
	selp.b64 	%rd536, 0, %rd535, %p165;
	add.s64 	%rd537, %rd536, %rd534;
	mov.b64 	{%r719, %r724}, %rd537;
	mov.b32 	%r725, 16;
	// begin inline asm
	shfl.sync.down.b32 %r718, %r719, %r725, %r726, %r727;
	// end inline asm
	// begin inline asm
	shfl.sync.down.b32 %r723, %r724, %r725, %r726, %r727;
	// end inline asm
	mov.b64 	%rd538, {%r718, %r723};
	setp.gt.s32 	%p166, %r677, 15;
	selp.b64 	%rd539, 0, %rd538, %p166;
	add.s64 	%rd645, %rd539, %rd537;
	setp.ne.s32 	%p167, %r677, 0;
	@%p167 bra 	$L__BB1_23;
	shr.u32 	%r728, %r2, 2;
	and.b32  	%r729, %r728, 248;
	mov.u32 	%r730, _ZZN3cub18CUB_300001_SM_10006detail6reduce28DeviceReduceSingleTileKernelINS2_10policy_hubIljN4cuda3std3__44plusIlEEE10Policy1000EN6thrust24THRUST_300001_SM_1000_NS18transform_iteratorI13inside_circleNSD_17counting_iteratorIiNSD_11use_defaultESH_SH_EEllEEPljS9_llNS7_10__identityEEEvT0_T1_T2_T3_T4_T6_E12temp_storage;
	add.s32 	%r731, %r730, %r729;
	st.shared.u64 	[%r731+16], %rd645;
$L__BB1_23:
	bar.sync 	0;
	setp.ne.s32 	%p168, %r2, 0;
	@%p168 bra 	$L__BB1_131;
	ld.shared.u64 	%rd540, [_ZZN3cub18CUB_300001_SM_10006detail6reduce28DeviceReduceSingleTileKernelINS2_10policy_hubIljN4cuda3std3__44plusIlEEE10Policy1000EN6thrust24THRUST_300001_SM_1000_NS18transform_iteratorI13inside_circleNSD_17counting_iteratorIiNSD_11use_defaultESH_SH_EEllEEPljS9_llNS7_10__identityEEEvT0_T1_T2_T3_T4_T6_E12temp_storage+24];
	add.s64 	%rd541, %rd540, %rd645;
	ld.shared.u64 	%rd542, [_ZZN3cub18CUB_300001_SM_10006detail6reduce28DeviceReduceSingleTileKernelINS2_10policy_hubIljN4cuda3std3__44plusIlEEE10Policy1000EN6thrust24THRUST_300001_SM_1000_NS18transform_iteratorI13inside_circleNSD_17counting_iteratorIiNSD_11use_defaultESH_SH_EEllEEPljS9_llNS7_10__identityEEEvT0_T1_T2_T3_T4_T6_E12temp_storage+32];
	add.s64 	%rd543, %rd541, %rd542;
	ld.shared.u64 	%rd544, [_ZZN3cub18CUB_300001_SM_10006detail6reduce28DeviceReduceSingleTileKernelINS2_10policy_hubIljN4cuda3std3__44plusIlEEE10Policy1000EN6thrust24THRUST_300001_SM_1000_NS18transform_iteratorI13inside_circleNSD_17counting_iteratorIiNSD_11use_defaultESH_SH_EEllEEPljS9_llNS7_10__identityEEEvT0_T1_T2_T3_T4_T6_E12temp_storage+40];
	add.s64 	%rd545, %rd543, %rd544;
	ld.shared.u64 	%rd546, [_ZZN3cub18CUB_300001_SM_10006detail6reduce28DeviceReduceSingleTileKernelINS2_10policy_hubIljN4cuda3std3__44plusIlEEE10Policy1000EN6thrust24THRUST_300001_SM_1000_NS18transform_iteratorI13inside_circleNSD_17counting_iteratorIiNSD_11use_defaultESH_SH_EEllEEPljS9_llNS7_10__identityEEEvT0_T1_T2_T3_T4_T6_E12temp_storage+48];
	add.s64 	%rd547, %rd545, %rd546;
	ld.shared.u64 	%rd548, [_ZZN3cub18CUB_300001_SM_10006detail6reduce28DeviceReduceSingleTileKernelINS2_10policy_hubIljN4cuda3std3__44plusIlEEE10Policy1000EN6thrust24THRUST_300001_SM_1000_NS18transform_iteratorI13inside_circleNSD_17counting_iteratorIiNSD_11use_defaultESH_SH_EEllEEPljS9_llNS7_10__identityEEEvT0_T1_T2_T3_T4_T6_E12temp_storage+56];
	add.s64 	%rd549, %rd547, %rd548;
	ld.shared.u64 	%rd550, [_ZZN3cub18CUB_300001_SM_10006detail6reduce28DeviceReduceSingleTileKernelINS2_10policy_hubIljN4cuda3std3__44plusIlEEE10Policy1000EN6thrust24THRUST_300001_SM_1000_NS18transform_iteratorI13inside_circleNSD_17counting_iteratorIiNSD_11use_defaultESH_SH_EEllEEPljS9_llNS7_10__identityEEEvT0_T1_T2_T3_T4_T6_E12temp_storage+64];
	add.s64 	%rd551, %rd549, %rd550;
	ld.shared.u64 	%rd552, [_ZZN3cub18CUB_300001_SM_10006detail6reduce28DeviceReduceSingleTileKernelINS2_10policy_hubIljN4cuda3std3__44plusIlEEE10Policy1000EN6thrust24THRUST_300001_SM_1000_NS18transform_iteratorI13inside_circleNSD_17counting_iteratorIiNSD_11use_defaultESH_SH_EEllEEPljS9_llNS7_10__identityEEEvT0_T1_T2_T3_T4_T6_E12temp_storage+72];
	add.s64 	%rd553, %rd551, %rd552;
	ld.shared.u64 	%rd554, [_ZZN3cub18CUB_300001_SM_10006detail6reduce28DeviceReduceSingleTileKernelINS2_10policy_hubIljN4cuda3std3__44plusIlEEE10Policy1000EN6thrust24THRUST_300001_SM_1000_NS18transform_iteratorI13inside_circleNSD_17counting_iteratorIiNSD_11use_defaultESH_SH_EEllEEPljS9_llNS7_10__identityEEEvT0_T1_T2_T3_T4_T6_E12temp_storage+80];
	add.s64 	%rd555, %rd553, %rd554;
	ld.shared.u64 	%rd556, [_ZZN3cub18CUB_300001_SM_10006detail6reduce28DeviceReduceSingleTileKernelINS2_10policy_hubIljN4cuda3std3__44plusIlEEE10Policy1000EN6thrust24THRUST_300001_SM_1000_NS18transform_iteratorI13inside_circleNSD_17counting_iteratorIiNSD_11use_defaultESH_SH_EEllEEPljS9_llNS7_10__identityEEEvT0_T1_T2_T3_T4_T6_E12temp_storage+88];
	add.s64 	%rd557, %rd555, %rd556;
	ld.shared.u64 	%rd558, [_ZZN3cub18CUB_300001_SM_10006detail6reduce28DeviceReduceSingleTileKernelINS2_10policy_hubIljN4cuda3std3__44plusIlEEE10Policy1000EN6thrust24THRUST_300001_SM_1000_NS18transform_iteratorI13inside_circleNSD_17counting_iteratorIiNSD_11use_defaultESH_SH_EEllEEPljS9_llNS7_10__identityEEEvT0_T1_T2_T3_T4_T6_E12temp_storage+96];
	add.s64 	%rd559, %rd557, %rd558;
	ld.shared.u64 	%rd560, [_ZZN3cub18CUB_300001_SM_10006detail6reduce28DeviceReduceSingleTileKernelINS2_10policy_hubIljN4cuda3std3__44plusIlEEE10Policy1000EN6thrust24THRUST_300001_SM_1000_NS18transform_iteratorI13inside_circleNSD_17counting_iteratorIiNSD_11use_defaultESH_SH_EEllEEPljS9_llNS7_10__identityEEEvT0_T1_T2_T3_T4_T6_E12temp_storage+104];
	add.s64 	%rd561, %rd559, %rd560;
	ld.shared.u64 	%rd562, [_ZZN3cub18CUB_300001_SM_10006detail6reduce28DeviceReduceSingleTileKernelINS2_10policy_hubIljN4cuda3std3__44plusIlEEE10Policy1000EN6thrust24THRUST_300001_SM_1000_NS18transform_iteratorI13inside_circleNSD_17counting_iteratorIiNSD_11use_defaultESH_SH_EEllEEPljS9_llNS7_10__identityEEEvT0_T1_T2_T3_T4_T6_E12temp_storage+112];
	add.s64 	%rd563, %rd561, %rd562;
	ld.shared.u64 	%rd564, [_ZZN3cub18CUB_300001_SM_10006detail6reduce28DeviceReduceSingleTileKernelINS2_10policy_hubIljN4cuda3std3__44plusIlEEE10Policy1000EN6thrust24THRUST_300001_SM_1000_NS18transform_iteratorI13inside_circleNSD_17counting_iteratorIiNSD_11use_defaultESH_SH_EEllEEPljS9_llNS7_10__identityEEEvT0_T1_T2_T3_T4_T6_E12temp_storage+120];
	add.s64 	%rd565, %rd563, %rd564;
	ld.shared.u64 	%rd566, [_ZZN3cub18CUB_300001_SM_10006detail6reduce28DeviceReduceSingleTileKernelINS2_10policy_hubIljN4cuda3std3__44plusIlEEE10Policy1000EN6thrust24THRUST_300001_SM_1000_NS18transform_iteratorI13inside_circleNSD_17counting_iteratorIiNSD_11use_defaultESH_SH_EEllEEPljS9_llNS7_10__identityEEEvT0_T1_T2_T3_T4_T6_E12temp_storage+128];
	add.s64 	%rd567, %rd565, %rd566;
	ld.shared.u64 	%rd568, [_ZZN3cub18CUB_300001_SM_10006detail6reduce28DeviceReduceSingleTileKernelINS2_10policy_hubIljN4cuda3std3__44plusIlEEE10Policy1000EN6thrust24THRUST_300001_SM_1000_NS18transform_iteratorI13inside_circleNSD_17counting_iteratorIiNSD_11use_defaultESH_SH_EEllEEPljS9_llNS7_10__identityEEEvT0_T1_T2_T3_T4_T6_E12temp_storage+136];
	add.s64 	%rd645, %rd567, %rd568;
	bra.uni 	$L__BB1_131;
$L__BB1_25:
	// begin inline asm
	mov.u32 %r614, %laneid;
	// end inline asm
	and.b32  	%r665, %r2, 992;
	add.s32 	%r666, %r665, 32;
	setp.gt.s32 	%p139, %r666, %r69;
	not.b32 	%r667, %r665;
	add.s32 	%r668, %r69, %r667;
	selp.b32 	%r663, %r668, 31, %p139;
	mov.b64 	{%r616, %r621}, %rd580;
	mov.b32 	%r622, 1;
	mov.b32 	%r664, -1;
	// begin inline asm
	shfl.sync.down.b32 %r615, %r616, %r622, %r663, %r664;
	// end inline asm
	// begin inline asm
	shfl.sync.down.b32 %r620, %r621, %r622, %r663, %r664;
	// end inline asm
	mov.b64 	%rd468, {%r615, %r620};
	setp.lt.s32 	%p140, %r614, %r663;
	selp.b64 	%rd469, %rd468, 0, %p140;
	add.s64 	%rd470, %rd469, %rd580;
	mov.b64 	{%r626, %r631}, %rd470;
	mov.b32 	%r632, 2;
	// begin inline asm
	shfl.sync.down.b32 %r625, %r626, %r632, %r663, %r664;
	// end inline asm
	// begin inline asm
	shfl.sync.down.b32 %r630, %r631, %r632, %r663, %r664;
	// end inline asm
	mov.b64 	%rd471, {%r625, %r630};
	add.s32 	%r669, %r614, 2;
	setp.gt.s32 	%p141, %r669, %r663;
	selp.b64 	%rd472, 0, %rd471, %p141;
	add.s64 	%rd473, %rd472, %rd470;
	mov.b64 	{%r636, %r641}, %rd473;
	mov.b32 	%r642, 4;
	// begin inline asm
	shfl.sync.down.b32 %r635, %r636, %r642, %r663, %r664;
	// end inline asm
	// begin inline asm
	shfl.sync.down.b32 %r640, %r641, %r642, %r663, %r664;
	// end inline asm
	mov.b64 	%rd474, {%r635, %r640};
	add.s32 	%r670, %r614, 4;
	setp.gt.s32 	%p142, %r670, %r663;
	selp.b64 	%rd475, 0, %rd474, %p142;
	add.s64 	%rd476, %rd475, %rd473;
	mov.b64 	{%r646, %r651}, %rd476;
	mov.b32 	%r652, 8;
	// begin inline asm
	shfl.sync.down.b32 %r645, %r646, %r652, %r663, %r664;
	// end inline asm
	// begin inline asm
	shfl.sync.down.b32 %r650, %r651, %r652, %r663, %r664;
	// end inline asm
	mov.b64 	%rd477, {%r645, %r650};
	add.s32 	%r671, %r614, 8;
	setp.gt.s32 	%p143, %r671, %r663;
	selp.b64 	%rd478, 0, %rd477, %p143;
	add.s64 	%rd479, %rd478, %rd476;
	mov.b64 	{%r656, %r661}, %rd479;
	mov.b32 	%r662, 16;
	// begin inline asm
	shfl.sync.down.b32 %r655, %r656, %r662, %r663, %r664;
	// end inline asm
	// begin inline asm
	shfl.sync.down.b32 %r660, %r661, %r662, %r663, %r664;
	// end inline asm
	mov.b64 	%rd480, {%r655, %r660};
	add.s32 	%r672, %r614, 16;
	setp.gt.s32 	%p144, %r672, %r663;
	selp.b64 	%rd481, 0, %rd480, %p144;
	add.s64 	%rd645, %rd481, %rd479;
	setp.ne.s32 	%p145, %r614, 0;
	@%p145 bra 	$L__BB1_27;
	shr.u32 	%r673, %r2, 2;
	and.b32  	%r674, %r673, 248;
	mov.u32 	%r675, _ZZN3cub18CUB_300001_SM_10006detail6reduce28DeviceReduceSingleTileKernelINS2_10policy_hubIljN4cuda3std3__44plusIlEEE10Policy1000EN6thrust24THRUST_300001_SM_1000_NS18transform_iteratorI13inside_circleNSD_17counting_iteratorIiNSD_11use_defaultESH_SH_EEllEEPljS9_llNS7_10__identityEEEvT0_T1_T2_T3_T4_T6_E12temp_storage;
	add.s32 	%r676, %r675, %r674;
	st.shared.u64 	[%r676+16], %rd645;
$L__BB1_27:
	bar.sync 	0;
	setp.ne.s32 	%p146, %r2, 0;
	@%p146 bra 	$L__BB1_131;
	setp.gt.s32 	%p147, %r69, 32;
	ld.shared.u64 	%rd482, [_ZZN3cub18CUB_300001_SM_10006detail6reduce28DeviceReduceSingleTileKernelINS2_10policy_hubIljN4cuda3std3__44plusIlEEE10Policy1000EN6thrust24THRUST_300001_SM_1000_NS18transform_iteratorI13inside_circleNSD_17counting_iteratorIiNSD_11use_defaultESH_SH_EEllEEPljS9_llNS7_10__identityEEEvT0_T1_T2_T3_T4_T6_E12temp_storage+24];
	selp.b64 	%rd483, %rd482, 0, %p147;
	add.s64 	%rd484, %rd483, %rd645;
	setp.gt.s32 	%p148, %r69, 64;
	ld.shared.u64 	%rd485, [_ZZN3cub18CUB_300001_SM_10006detail6reduce28DeviceReduceSingleTileKernelINS2_10policy_hubIljN4cuda3std3__44plusIlEEE10Policy1000EN6thrust24THRUST_300001_SM_1000_NS18transform_iteratorI13inside_circleNSD_17counting_iteratorIiNSD_11use_defaultESH_SH_EEllEEPljS9_llNS7_10__identityEEEvT0_T1_T2_T3_T4_T6_E12temp_storage+32];
	selp.b64 	%rd486, %rd485, 0, %p148;
	add.s64 	%rd487, %rd484, %rd486;
	setp.gt.s32 	%p149, %r69, 96;
	ld.shared.u64 	%rd488, [_ZZN3cub18CUB_300001_SM_10006detail6reduce28DeviceReduceSingleTileKernelINS2_10policy_hubIljN4cuda3std3__44plusIlEEE10Policy1000EN6thrust24THRUST_300001_SM_1000_NS18transform_iteratorI13inside_circleNSD_17counting_iteratorIiNSD_11use_defaultESH_SH_EEllEEPljS9_llNS7_10__identityEEEvT0_T1_T2_T3_T4_T6_E12temp_storage+40];
	selp.b64 	%rd489, %rd488, 0, %p149;
	add.s64 	%rd490, %rd487, %rd489;
	setp.gt.s32 	%p150, %r69, 128;
	ld.shared.u64 	%rd491, [_ZZN3cub18CUB_300001_SM_10006detail6reduce28DeviceReduceSingleTileKernelINS2_10policy_hubIljN4cuda3std3__44plusIlEEE10Policy1000EN6thrust24THRUST_300001_SM_1000_NS18transform_iteratorI13inside_circleNSD_17counting_iteratorIiNSD_11use_defaultESH_SH_EEllEEPljS9_llNS7_10__identityEEEvT0_T1_T2_T3_T4_T6_E12temp_storage+48];
	selp.b64 	%rd492, %rd491, 0, %p150;
	add.s64 	%rd493, %rd490, %rd492;
	setp.gt.s32 	%p151, %r69, 160;
	ld.shared.u64 	%rd494, [_ZZN3cub18CUB_300001_SM_10006detail6reduce28DeviceReduceSingleTileKernelINS2_10policy_hubIljN4cuda3std3__44plusIlEEE10Policy1000EN6thrust24THRUST_300001_SM_1000_NS18transform_iteratorI13inside_circleNSD_17counting_iteratorIiNSD_11use_defaultESH_SH_EEllEEPljS9_llNS7_10__identityEEEvT0_T1_T2_T3_T4_T6_E12temp_storage+56];
	selp.b64 	%rd495, %rd494, 0, %p151;
	add.s64 	%rd496, %rd493, %rd495;
	setp.gt.s32 	%p152, %r69, 192;
	ld.shared.u64 	%rd497, [_ZZN3cub18CUB_300001_SM_10006detail6reduce28DeviceReduceSingleTileKernelINS2_10policy_hubIljN4cuda3std3__44plusIlEEE10Policy1000EN6thrust24THRUST_300001_SM_1000_NS18transform_iteratorI13inside_circleNSD_17counting_iteratorIiNSD_11use_defaultESH_SH_EEllEEPljS9_llNS7_10__identityEEEvT0_T1_T2_T3_T4_T6_E12temp_storage+64];
	selp.b64 	%rd498, %rd497, 0, %p152;
	add.s64 	%rd499, %rd496, %rd498;
	setp.gt.s32 	%p153, %r69, 224;
	ld.shared.u64 	%rd500, [_ZZN3cub18CUB_300001_SM_10006detail6reduce28DeviceReduceSingleTileKernelINS2_10policy_hubIljN4cuda3std3__44plusIlEEE10Policy1000EN6thrust24THRUST_300001_SM_1000_NS18transform_iteratorI13inside_circleNSD_17counting_iteratorIiNSD_11use_defaultESH_SH_EEllEEPljS9_llNS7_10__identityEEEvT0_T1_T2_T3_T4_T6_E12temp_storage+72];
	selp.b64 	%rd501, %rd500, 0, %p153;
	add.s64 	%rd502, %rd499, %rd501;
	setp.gt.s32 	%p154, %r69, 256;
	ld.shared.u64 	%rd503, [_ZZN3cub18CUB_300001_SM_10006detail6reduce28DeviceReduceSingleTileKernelINS2_10policy_hubIljN4cuda3std3__44plusIlEEE10Policy1000EN6thrust24THRUST_300001_SM_1000_NS18transform_iteratorI13inside_circleNSD_17counting_iteratorIiNSD_11use_defaultESH_SH_EEllEEPljS9_llNS7_10__identityEEEvT0_T1_T2_T3_T4_T6_E12temp_storage+80];
	selp.b64 	%rd504, %rd503, 0, %p154;
	add.s64 	%rd505, %rd502, %rd504;
	setp.gt.s32 	%p155, %r69, 288;
	ld.shared.u64 	%rd506, [_ZZN3cub18CUB_300001_SM_10006detail6reduce28DeviceReduceSingleTileKernelINS2_10policy_hubIljN4cuda3std3__44plusIlEEE10Policy1000EN6thrust24THRUST_300001_SM_1000_NS18transform_iteratorI13inside_circleNSD_17counting_iteratorIiNSD_11use_defaultESH_SH_EEllEEPljS9_llNS7_10__identityEEEvT0_T1_T2_T3_T4_T6_E12temp_storage+88];
	selp.b64 	%rd507, %rd506, 0, %p155;
	add.s64 	%rd508, %rd505, %rd507;
	setp.gt.s32 	%p156, %r69, 320;
	ld.shared.u64 	%rd509, [_ZZN3cub18CUB_300001_SM_10006detail6reduce28DeviceReduceSingleTileKernelINS2_10policy_hubIljN4cuda3std3__44plusIlEEE10Policy1000EN6thrust24THRUST_300001_SM_1000_NS18transform_iteratorI13inside_circleNSD_17counting_iteratorIiNSD_11use_defaultESH_SH_EEllEEPljS9_llNS7_10__identityEEEvT0_T1_T2_T3_T4_T6_E12temp_storage+96];
	selp.b64 	%rd510, %rd509, 0, %p156;
	add.s64 	%rd511, %rd508, %rd510;
	setp.gt.s32 	%p157, %r69, 352;
	ld.shared.u64 	%rd512, [_ZZN3cub18CUB_300001_SM_10006detail6reduce28DeviceReduceSingleTileKernelINS2_10policy_hubIljN4cuda3std3__44plusIlEEE10Policy1000EN6thrust24THRUST_300001_SM_1000_NS18transform_iteratorI13inside_circleNSD_17counting_iteratorIiNSD_11use_defaultESH_SH_EEllEEPljS9_llNS7_10__identityEEEvT0_T1_T2_T3_T4_T6_E12temp_storage+104];
	selp.b64 	%rd513, %rd512, 0, %p157;
	add.s64 	%rd514, %rd511, %rd513;
	setp.gt.s32 	%p158, %r69, 384;
	ld.shared.u64 	%rd515, [_ZZN3cub18CUB_300001_SM_10006detail6reduce28DeviceReduceSingleTileKernelINS2_10policy_hubIljN4cuda3std3__44plusIlEEE10Policy1000EN6thrust24THRUST_300001_SM_1000_NS18transform_iteratorI13inside_circleNSD_17counting_iteratorIiNSD_11use_defaultESH_SH_EEllEEPljS9_llNS7_10__identityEEEvT0_T1_T2_T3_T4_T6_E12temp_storage+112];
	selp.b64 	%rd516, %rd515, 0, %p158;
	add.s64 	%rd517, %rd514, %rd516;
	setp.gt.s32 	%p159, %r69, 416;
	ld.shared.u64 	%rd518, [_ZZN3cub18CUB_300001_SM_10006detail6reduce28DeviceReduceSingleTileKernelINS2_10policy_hubIljN4cuda3std3__44plusIlEEE10Policy1000EN6thrust24THRUST_300001_SM_1000_NS18transform_iteratorI13inside_circleNSD_17counting_iteratorIiNSD_11use_defaultESH_SH_EEllEEPljS9_llNS7_10__identityEEEvT0_T1_T2_T3_T4_T6_E12temp_storage+120];
	selp.b64 	%rd519, %rd518, 0, %p159;
	add.s64 	%rd520, %rd517, %rd519;
	setp.gt.s32 	%p160, %r69, 448;
	ld.shared.u64 	%rd521, [_ZZN3cub18CUB_300001_SM_10006detail6reduce28DeviceReduceSingleTileKernelINS2_10policy_hubIljN4cuda3std3__44plusIlEEE10Policy1000EN6thrust24THRUST_300001_SM_1000_NS18transform_iteratorI13inside_circleNSD_17counting_iteratorIiNSD_11use_defaultESH_SH_EEllEEPljS9_llNS7_10__identityEEEvT0_T1_T2_T3_T4_T6_E12temp_storage+128];
	selp.b64 	%rd522, %rd521, 0, %p160;
	add.s64 	%rd523, %rd520, %rd522;
	setp.gt.s32 	%p161, %r69, 480;
	ld.shared.u64 	%rd524, [_ZZN3cub18CUB_300001_SM_10006detail6reduce28DeviceReduceSingleTileKernelINS2_10policy_hubIljN4cuda3std3__44plusIlEEE10Policy1000EN6thrust24THRUST_300001_SM_1000_NS18transform_iteratorI13inside_circleNSD_17counting_iteratorIiNSD_11use_defaultESH_SH_EEllEEPljS9_llNS7_10__identityEEEvT0_T1_T2_T3_T4_T6_E12temp_storage+136];
	selp.b64 	%rd525, %rd524, 0, %p161;
	add.s64 	%rd645, %rd523, %rd525;
	bra.uni 	$L__BB1_131;
$L__BB1_29:
	mov.u32 	%r13, %tid.x;
	add.s32 	%r14, %r68, %r13;
	shl.b32 	%r15, %r14, 1;
	setp.eq.s32 	%p3, %r15, 0;
	mov.b32 	%r738, 1;
	@%p3 bra 	$L__BB1_35;
	cvt.s64.s32 	%rd582, %r15;
	mov.b64 	%rd583, 48271;
	mov.b64 	%rd584, 1;
$L__BB1_31:
	and.b64  	%rd161, %rd582, 1;
	setp.eq.b64 	%p4, %rd161, 1;
	not.pred 	%p5, %p4;
	@%p5 bra 	$L__BB1_33;
	mul.lo.s64 	%rd162, %rd584, %rd583;
	mul.hi.u64 	%rd163, %rd162, 8589934597;
	sub.s64 	%rd164, %rd162, %rd163;
	shr.u64 	%rd165, %rd164, 1;
	add.s64 	%rd166, %rd165, %rd163;
	shr.u64 	%rd167, %rd166, 30;
	mul.lo.s64 	%rd168, %rd167, 2147483647;
	sub.s64 	%rd584, %rd162, %rd168;
$L__BB1_33:
	shr.u64 	%rd33, %rd582, 1;
	mul.lo.s64 	%rd169, %rd583, %rd583;
	mul.hi.u64 	%rd170, %rd169, -9223372032559808509;
	shr.u64 	%rd171, %rd170, 30;
	mul.lo.s64 	%rd172, %rd171, 2147483647;
	sub.s64 	%rd583, %rd169, %rd172;
	setp.gt.u64 	%p6, %rd582, 1;
	mov.u64 	%rd582, %rd33;
	@%p6 bra 	$L__BB1_31;
	cvt.u32.u64 	%r76, %rd584;
	mul.hi.u32 	%r77, %r76, 3;
	sub.s32 	%r78, %r76, %r77;
	shr.u32 	%r79, %r78, 1;
	add.s32 	%r80, %r79, %r77;
	shr.u32 	%r81, %r80, 30;
	mul.lo.s32 	%r82, %r81, 2147483647;
	sub.s32 	%r738, %r76, %r82;
$L__BB1_35:
	mul.hi.u32 	%r84, %r738, -1131474031;
	shr.u32 	%r85, %r84, 15;
	mul.lo.s32 	%r86, %r85, 44488;
	sub.s32 	%r87, %r738, %r86;
	mul.lo.s32 	%r88, %r87, 48271;
	mul.lo.s32 	%r89, %r85, 3399;
	setp.lt.u32 	%p7, %r88, %r89;
	xor.b32  	%r90, %r89, 2147483647;
	neg.s32 	%r91, %r89;
	selp.b32 	%r92, %r90, %r91, %p7;
	add.s32 	%r93, %r92, %r88;
	cvt.rn.f32.u32 	%f1, %r93;
	mul.f32 	%f2, %f1, 0f30000000;
	mul.hi.u32 	%r94, %r93, -1131474031;
	shr.u32 	%r95, %r94, 15;
	mul.lo.s32 	%r96, %r95, 44488;
	sub.s32 	%r97, %r93, %r96;
	mul.lo.s32 	%r98, %r97, 48271;
	mul.lo.s32 	%r99, %r95, 3399;
	setp.lt.u32 	%p8, %r98, %r99;
	xor.b32  	%r100, %r99, 2147483647;
	neg.s32 	%r101, %r99;
	selp.b32 	%r102, %r100, %r101, %p8;
	add.s32 	%r103, %r102, %r98;
	cvt.rn.f32.u32 	%f3, %r103;
	mul.f32 	%f4, %f3, 0f30000000;
	cvt.f64.f32 	%fd13, %f2;
	add.f64 	%fd14, %fd13, 0dBFE0000000000000;
	cvt.f64.f32 	%fd15, %f4;
	add.f64 	%fd16, %fd15, 0dBFE0000000000000;
	mul.f64 	%fd17, %fd16, %fd16;
	fma.rn.f64 	%fd1, %fd14, %fd14, %fd17;
	add.s32 	%r18, %r15, 1024;
	setp.eq.s32 	%p9, %r18, 0;
	mov.b32 	%r739, 1;
	@%p9 bra 	$L__BB1_41;
	cvt.s64.s32 	%rd586, %r18;
	mov.b64 	%rd587, 48271;
	mov.b64 	%rd588, 1;
$L__BB1_37:
	and.b64  	%rd175, %rd586, 1;
	setp.eq.b64 	%p10, %rd175, 1;
	not.pred 	%p11, %p10;
	@%p11 bra 	$L__BB1_39;
	mul.lo.s64 	%rd176, %rd588, %rd587;
	mul.hi.u64 	%rd177, %rd176, 8589934597;
	sub.s64 	%rd178, %rd176, %rd177;
	shr.u64 	%rd179, %rd178, 1;
	add.s64 	%rd180, %rd179, %rd177;
	shr.u64 	%rd181, %rd180, 30;
	mul.lo.s64 	%rd182, %rd181, 2147483647;
	sub.s64 	%rd588, %rd176, %rd182;
$L__BB1_39:
	shr.u64 	%rd41, %rd586, 1;
	mul.lo.s64 	%rd183, %rd587, %rd587;
	mul.hi.u64 	%rd184, %rd183, -9223372032559808509;
	shr.u64 	%rd185, %rd184, 30;
	mul.lo.s64 	%rd186, %rd185, 2147483647;
	sub.s64 	%rd587, %rd183, %rd186;
	setp.gt.u64 	%p12, %rd586, 1;
	mov.u64 	%rd586, %rd41;
	@%p12 bra 	$L__BB1_37;
	cvt.u32.u64 	%r104, %rd588;
	mul.hi.u32 	%r105, %r104, 3;
	sub.s32 	%r106, %r104, %r105;
	shr.u32 	%r107, %r106, 1;
	add.s32 	%r108, %r107, %r105;
	shr.u32 	%r109, %r108, 30;
	mul.lo.s32 	%r110, %r109, 2147483647;
	sub.s32 	%r739, %r104, %r110;
$L__BB1_41:
	mul.hi.u32 	%r112, %r739, -1131474031;
	shr.u32 	%r113, %r112, 15;
	mul.lo.s32 	%r114, %r113, 44488;
	sub.s32 	%r115, %r739, %r114;
	mul.lo.s32 	%r116, %r115, 48271;
	mul.lo.s32 	%r117, %r113, 3399;
	setp.lt.u32 	%p13, %r116, %r117;
	xor.b32  	%r118, %r117, 2147483647;
	neg.s32 	%r119, %r117;
	selp.b32 	%r120, %r118, %r119, %p13;
	add.s32 	%r121, %r120, %r116;
	cvt.rn.f32.u32 	%f5, %r121;
	mul.f32 	%f6, %f5, 0f30000000;
	mul.hi.u32 	%r122, %r121, -1131474031;
	shr.u32 	%r123, %r122, 15;
	mul.lo.s32 	%r124, %r123, 44488;
	sub.s32 	%r125, %r121, %r124;
	mul.lo.s32 	%r126, %r125, 48271;
	mul.lo.s32 	%r127, %r123, 3399;
	setp.lt.u32 	%p14, %r126, %r127;
	xor.b32  	%r128, %r127, 2147483647;
	neg.s32 	%r129, %r127;
	selp.b32 	%r130, %r128, %r129, %p14;
	add.s32 	%r131, %r130, %r126;
	cvt.rn.f32.u32 	%f7, %r131;
	mul.f32 	%f8, %f7, 0f30000000;
	cvt.f64.f32 	%fd18, %f6;
	add.f64 	%fd19, %fd18, 0dBFE0000000000000;
	cvt.f64.f32 	%fd20, %f8;
	add.f64 	%fd21, %fd20, 0dBFE0000000000000;
	mul.f64 	%fd22, %fd21, %fd21;
	fma.rn.f64 	%fd2, %fd19, %fd19, %fd22;
	add.s32 	%r21, %r15, 2048;
	setp.eq.s32 	%p15, %r21, 0;
	mov.b32 	%r740, 1;
	@%p15 bra 	$L__BB1_47;
	cvt.s64.s32 	%rd590, %r21;
	mov.b64 	%rd591, 48271;
	mov.b64 	%rd592, 1;
$L__BB1_43:
	and.b64  	%rd189, %rd590, 1;
	setp.eq.b64 	%p16, %rd189, 1;
	not.pred 	%p17, %p16;
	@%p17 bra 	$L__BB1_45;
	mul.lo.s64 	%rd190, %rd592, %rd591;
	mul.hi.u64 	%rd191, %rd190, 8589934597;
	sub.s64 	%rd192, %rd190, %rd191;
	shr.u64 	%rd193, %rd192, 1;
	add.s64 	%rd194, %rd193, %rd191;
	shr.u64 	%rd195, %rd194, 30;
	mul.lo.s64 	%rd196, %rd195, 2147483647;
	sub.s64 	%rd592, %rd190, %rd196;
$L__BB1_45:
	shr.u64 	%rd49, %rd590, 1;
	mul.lo.s64 	%rd197, %rd591, %rd591;
	mul.hi.u64 	%rd198, %rd197, -9223372032559808509;
	shr.u64 	%rd199, %rd198, 30;
	mul.lo.s64 	%rd200, %rd199, 2147483647;
	sub.s64 	%rd591, %rd197, %rd200;
	setp.gt.u64 	%p18, %rd590, 1;
	mov.u64 	%rd590, %rd49;
	@%p18 bra 	$L__BB1_43;
	cvt.u32.u64 	%r132, %rd592;
	mul.hi.u32 	%r133, %r132, 3;
	sub.s32 	%r134, %r132, %r133;
	shr.u32 	%r135, %r134, 1;
	add.s32 	%r136, %r135, %r133;
	shr.u32 	%r137, %r136, 30;
	mul.lo.s32 	%r138, %r137, 2147483647;
	sub.s32 	%r740, %r132, %r138;
$L__BB1_47:
	mul.hi.u32 	%r140, %r740, -1131474031;
	shr.u32 	%r141, %r140, 15;
	mul.lo.s32 	%r142, %r141, 44488;
	sub.s32 	%r143, %r740, %r142;
	mul.lo.s32 	%r144, %r143, 48271;
	mul.lo.s32 	%r145, %r141, 3399;
	setp.lt.u32 	%p19, %r144, %r145;
	xor.b32  	%r146, %r145, 2147483647;
	neg.s32 	%r147, %r145;
	selp.b32 	%r148, %r146, %r147, %p19;
	add.s32 	%r149, %r148, %r144;
	cvt.rn.f32.u32 	%f9, %r149;
	mul.f32 	%f10, %f9, 0f30000000;
	mul.hi.u32 	%r150, %r149, -1131474031;
	shr.u32 	%r151, %r150, 15;
	mul.lo.s32 	%r152, %r151, 44488;
	sub.s32 	%r153, %r149, %r152;
	mul.lo.s32 	%r154, %r153, 48271;
	mul.lo.s32 	%r155, %r151, 3399;
	setp.lt.u32 	%p20, %r154, %r155;
	xor.b32  	%r156, %r155, 2147483647;
	neg.s32 	%r157, %r155;
	selp.b32 	%r158, %r156, %r157, %p20;
	add.s32 	%r159, %r158, %r154;
	cvt.rn.f32.u32 	%f11, %r159;
	mul.f32 	%f12, %f11, 0f30000000;
	cvt.f64.f32 	%fd23, %f10;
	add.f64 	%fd24, %fd23, 0dBFE0000000000000;
	cvt.f64.f32 	%fd25, %f12;
	add.f64 	%fd26, %fd25, 0dBFE0000000000000;
	mul.f64 	%fd27, %fd26, %fd26;
	fma.rn.f64 	%fd3, %fd24, %fd24, %fd27;
	add.s32 	%r24, %r15, 3072;
	setp.eq.s32 	%p21, %r24, 0;
	mov.b32 	%r741, 1;
	@%p21 bra 	$L__BB1_53;
	cvt.s64.s32 	%rd594, %r24;
	mov.b64 	%rd595, 48271;
	mov.b64 	%rd596, 1;
$L__BB1_49:
	and.b64  	%rd203, %rd594, 1;
	setp.eq.b64 	%p22, %rd203, 1;
	not.pred 	%p23, %p22;
	@%p23 bra 	$L__BB1_51;
	mul.lo.s64 	%rd204, %rd596, %rd595;
	mul.hi.u64 	%rd205, %rd204, 8589934597;
	sub.s64 	%rd206, %rd204, %rd205;
	shr.u64 	%rd207, %rd206, 1;
	add.s64 	%rd208, %rd207, %rd205;
	shr.u64 	%rd209, %rd208, 30;
	mul.lo.s64 	%rd210, %rd209, 2147483647;
	sub.s64 	%rd596, %rd204, %rd210;
$L__BB1_51:
	shr.u64 	%rd57, %rd594, 1;
	mul.lo.s64 	%rd211, %rd595, %rd595;
	mul.hi.u64 	%rd212, %rd211, -9223372032559808509;
	shr.u64 	%rd213, %rd212, 30;
	mul.lo.s64 	%rd214, %rd213, 2147483647;
	sub.s64 	%rd595, %rd211, %rd214;
	setp.gt.u64 	%p24, %rd594, 1;
	mov.u64 	%rd594, %rd57;
	@%p24 bra 	$L__BB1_49;
	cvt.u32.u64 	%r160, %rd596;
	mul.hi.u32 	%r161, %r160, 3;
	sub.s32 	%r162, %r160, %r161;
	shr.u32 	%r163, %r162, 1;
	add.s32 	%r164, %r163, %r161;
	shr.u32 	%r165, %r164, 30;
	mul.lo.s32 	%r166, %r165, 2147483647;
	sub.s32 	%r741, %r160, %r166;
$L__BB1_53:
	mul.hi.u32 	%r168, %r741, -1131474031;
	shr.u32 	%r169, %r168, 15;
	mul.lo.s32 	%r170, %r169, 44488;
	sub.s32 	%r171, %r741, %r170;
	mul.lo.s32 	%r172, %r171, 48271;
	mul.lo.s32 	%r173, %r169, 3399;
	setp.lt.u32 	%p25, %r172, %r173;
	xor.b32  	%r174, %r173, 2147483647;
	neg.s32 	%r175, %r173;
	selp.b32 	%r176, %r174, %r175, %p25;
	add.s32 	%r177, %r176, %r172;
	cvt.rn.f32.u32 	%f13, %r177;
	mul.f32 	%f14, %f13, 0f30000000;
	mul.hi.u32 	%r178, %r177, -1131474031;
	shr.u32 	%r179, %r178, 15;
	mul.lo.s32 	%r180, %r179, 44488;
	sub.s32 	%r181, %r177, %r180;
	mul.lo.s32 	%r182, %r181, 48271;
	mul.lo.s32 	%r183, %r179, 3399;
	setp.lt.u32 	%p26, %r182, %r183;
	xor.b32  	%r184, %r183, 2147483647;
	neg.s32 	%r185, %r183;
	selp.b32 	%r186, %r184, %r185, %p26;
	add.s32 	%r187, %r186, %r182;
	cvt.rn.f32.u32 	%f15, %r187;
	mul.f32 	%f16, %f15, 0f30000000;
	cvt.f64.f32 	%fd28, %f14;
	add.f64 	%fd29, %fd28, 0dBFE0000000000000;
	cvt.f64.f32 	%fd30, %f16;
	add.f64 	%fd31, %fd30, 0dBFE0000000000000;
	mul.f64 	%fd32, %fd31, %fd31;
	fma.rn.f64 	%fd4, %fd29, %fd29, %fd32;
	add.s32 	%r27, %r15, 4096;
	setp.eq.s32 	%p27, %r27, 0;
	mov.b32 	%r742, 1;
	@%p27 bra 	$L__BB1_59;
	cvt.s64.s32 	%rd598, %r27;
	mov.b64 	%rd599, 48271;
	mov.b64 	%rd600, 1;
$L__BB1_55:
	and.b64  	%rd217, %rd598, 1;
	setp.eq.b64 	%p28, %rd217, 1;
	not.pred 	%p29, %p28;
	@%p29 bra 	$L__BB1_57;
	mul.lo.s64 	%rd218, %rd600, %rd599;
	mul.hi.u64 	%rd219, %rd218, 8589934597;
	sub.s64 	%rd220, %rd218, %rd219;
	shr.u64 	%rd221, %rd220, 1;
	add.s64 	%rd222, %rd221, %rd219;
	shr.u64 	%rd223, %rd222, 30;
	mul.lo.s64 	%rd224, %rd223, 2147483647;
	sub.s64 	%rd600, %rd218, %rd224;
$L__BB1_57:
	shr.u64 	%rd65, %rd598, 1;
	mul.lo.s64 	%rd225, %rd599, %rd599;
	mul.hi.u64 	%rd226, %rd225, -9223372032559808509;
	shr.u64 	%rd227, %rd226, 30;
	mul.lo.s64 	%rd228, %rd227, 2147483647;
	sub.s64 	%rd599, %rd225, %rd228;
	setp.gt.u64 	%p30, %rd598, 1;
	mov.u64 	%rd598, %rd65;
	@%p30 bra 	$L__BB1_55;
	cvt.u32.u64 	%r188, %rd600;
	mul.hi.u32 	%r189, %r188, 3;
	sub.s32 	%r190, %r188, %r189;
	shr.u32 	%r191, %r190, 1;
	add.s32 	%r192, %r191, %r189;
	shr.u32 	%r193, %r192, 30;
	mul.lo.s32 	%r194, %r193, 2147483647;
	sub.s32 	%r742, %r188, %r194;
$L__BB1_59:
	mul.hi.u32 	%r196, %r742, -1131474031;
	shr.u32 	%r197, %r196, 15;
	mul.lo.s32 	%r198, %r197, 44488;
	sub.s32 	%r199, %r742, %r198;
	mul.lo.s32 	%r200, %r199, 48271;
	mul.lo.s32 	%r201, %r197, 3399;
	setp.lt.u32 	%p31, %r200, %r201;
	xor.b32  	%r202, %r201, 2147483647;
	neg.s32 	%r203, %r201;
	selp.b32 	%r204, %r202, %r203, %p31;
	add.s32 	%r205, %r204, %r200;
	cvt.rn.f32.u32 	%f17, %r205;
	mul.f32 	%f18, %f17, 0f30000000;
	mul.hi.u32 	%r206, %r205, -1131474031;
	shr.u32 	%r207, %r206, 15;
	mul.lo.s32 	%r208, %r207, 44488;
	sub.s32 	%r209, %r205, %r208;
	mul.lo.s32 	%r210, %r209, 48271;
	mul.lo.s32 	%r211, %r207, 3399;
	setp.lt.u32 	%p32, %r210, %r211;
	xor.b32  	%r212, %r211, 2147483647;
	neg.s32 	%r213, %r211;
	selp.b32 	%r214, %r212, %r213, %p32;
	add.s32 	%r215, %r214, %r210;
	cvt.rn.f32.u32 	%f19, %r215;
	mul.f32 	%f20, %f19, 0f30000000;
	cvt.f64.f32 	%fd33, %f18;
	add.f64 	%fd34, %fd33, 0dBFE0000000000000;
	cvt.f64.f32 	%fd35, %f20;
	add.f64 	%fd36, %fd35, 0dBFE0000000000000;
	mul.f64 	%fd37, %fd36, %fd36;
	fma.rn.f64 	%fd5, %fd34, %fd34, %fd37;
	add.s32 	%r30, %r15, 5120;
	setp.eq.s32 	%p33, %r30, 0;
	mov.b32 	%r743, 1;
	@%p33 bra 	$L__BB1_65;
	cvt.s64.s32 	%rd602, %r30;
	mov.b64 	%rd603, 48271;
	mov.b64 	%rd604, 1;
$L__BB1_61:
	and.b64  	%rd231, %rd602, 1;
	setp.eq.b64 	%p34, %rd231, 1;
	not.pred 	%p35, %p34;
	@%p35 bra 	$L__BB1_63;
	mul.lo.s64 	%rd232, %rd604, %rd603;
	mul.hi.u64 	%rd233, %rd232, 8589934597;
	sub.s64 	%rd234, %rd232, %rd233;
	shr.u64 	%rd235, %rd234, 1;
	add.s64 	%rd236, %rd235, %rd233;
	shr.u64 	%rd237, %rd236, 30;
	mul.lo.s64 	%rd238, %rd237, 2147483647;
	sub.s64 	%rd604, %rd232, %rd238;
$L__BB1_63:
	shr.u64 	%rd73, %rd602, 1;
	mul.lo.s64 	%rd239, %rd603, %rd603;
	mul.hi.u64 	%rd240, %rd239, -9223372032559808509;
	shr.u64 	%rd241, %rd240, 30;
	mul.lo.s64 	%rd242, %rd241, 2147483647;
	sub.s64 	%rd603, %rd239, %rd242;
	setp.gt.u64 	%p36, %rd602, 1;
	mov.u64 	%rd602, %rd73;
	@%p36 bra 	$L__BB1_61;
	cvt.u32.u64 	%r216, %rd604;
	mul.hi.u32 	%r217, %r216, 3;
	sub.s32 	%r218, %r216, %r217;
	shr.u32 	%r219, %r218, 1;
	add.s32 	%r220, %r219, %r217;
	shr.u32 	%r221, %r220, 30;
	mul.lo.s32 	%r222, %r221, 2147483647;
	sub.s32 	%r743, %r216, %r222;
$L__BB1_65:
	mul.hi.u32 	%r224, %r743, -1131474031;
	shr.u32 	%r225, %r224, 15;
	mul.lo.s32 	%r226, %r225, 44488;
	sub.s32 	%r227, %r743, %r226;
	mul.lo.s32 	%r228, %r227, 48271;
	mul.lo.s32 	%r229, %r225, 3399;
	setp.lt.u32 	%p37, %r228, %r229;
	xor.b32  	%r230, %r229, 2147483647;
	neg.s32 	%r231, %r229;
	selp.b32 	%r232, %r230, %r231, %p37;
	add.s32 	%r233, %r232, %r228;
	cvt.rn.f32.u32 	%f21, %r233;
	mul.f32 	%f22, %f21, 0f30000000;
	mul.hi.u32 	%r234, %r233, -1131474031;
	shr.u32 	%r235, %r234, 15;
	mul.lo.s32 	%r236, %r235, 44488;
	sub.s32 	%r237, %r233, %r236;
	mul.lo.s32 	%r238, %r237, 48271;
	mul.lo.s32 	%r239, %r235, 3399;
	setp.lt.u32 	%p38, %r238, %r239;
	xor.b32  	%r240, %r239, 2147483647;
	neg.s32 	%r241, %r239;
	selp.b32 	%r242, %r240, %r241, %p38;
	add.s32 	%r243, %r242, %r238;
	cvt.rn.f32.u32 	%f23, %r243;
	mul.f32 	%f24, %f23, 0f30000000;
	cvt.f64.f32 	%fd38, %f22;
	add.f64 	%fd39, %fd38, 0dBFE0000000000000;
	cvt.f64.f32 	%fd40, %f24;
	add.f64 	%fd41, %fd40, 0dBFE0000000000000;
	mul.f64 	%fd42, %fd41, %fd41;
	fma.rn.f64 	%fd6, %fd39, %fd39, %fd42;
	add.s32 	%r33, %r15, 6144;
	setp.eq.s32 	%p39, %r33, 0;
	mov.b32 	%r744, 1;
	@%p39 bra 	$L__BB1_71;
	cvt.s64.s32 	%rd606, %r33;
	mov.b64 	%rd607, 48271;
	mov.b64 	%rd608, 1;
$L__BB1_67:
	and.b64  	%rd245, %rd606, 1;
	setp.eq.b64 	%p40, %rd245, 1;
	not.pred 	%p41, %p40;
	@%p41 bra 	$L__BB1_69;
	mul.lo.s64 	%rd246, %rd608, %rd607;
	mul.hi.u64 	%rd247, %rd246, 8589934597;
	sub.s64 	%rd248, %rd246, %rd247;
	shr.u64 	%rd249, %rd248, 1;
	add.s64 	%rd250, %rd249, %rd247;
	shr.u64 	%rd251, %rd250, 30;
	mul.lo.s64 	%rd252, %rd251, 2147483647;
	sub.s64 	%rd608, %rd246, %rd252;
$L__BB1_69:
	shr.u64 	%rd81, %rd606, 1;
	mul.lo.s64 	%rd253, %rd607, %rd607;
	mul.hi.u64 	%rd254, %rd253, -9223372032559808509;
	shr.u64 	%rd255, %rd254, 30;
	mul.lo.s64 	%rd256, %rd255, 2147483647;
	sub.s64 	%rd607, %rd253, %rd256;
	setp.gt.u64 	%p42, %rd606, 1;
	mov.u64 	%rd606, %rd81;
	@%p42 bra 	$L__BB1_67;
	cvt.u32.u64 	%r244, %rd608;
	mul.hi.u32 	%r245, %r244, 3;
	sub.s32 	%r246, %r244, %r245;
	shr.u32 	%r247, %r246, 1;
	add.s32 	%r248, %r247, %r245;
	shr.u32 	%r249, %r248, 30;
	mul.lo.s32 	%r250, %r249, 2147483647;
	sub.s32 	%r744, %r244, %r250;
$L__BB1_71:
	mul.hi.u32 	%r252, %r744, -1131474031;
	shr.u32 	%r253, %r252, 15;
	mul.lo.s32 	%r254, %r253, 44488;
	sub.s32 	%r255, %r744, %r254;
	mul.lo.s32 	%r256, %r255, 48271;
	mul.lo.s32 	%r257, %r253, 3399;
	setp.lt.u32 	%p43, %r256, %r257;
	xor.b32  	%r258, %r257, 2147483647;
	neg.s32 	%r259, %r257;
	selp.b32 	%r260, %r258, %r259, %p43;
	add.s32 	%r261, %r260, %r256;
	cvt.rn.f32.u32 	%f25, %r261;
	mul.f32 	%f26, %f25, 0f30000000;
	mul.hi.u32 	%r262, %r261, -1131474031;
	shr.u32 	%r263, %r262, 15;
	mul.lo.s32 	%r264, %r263, 44488;
	sub.s32 	%r265, %r261, %r264;
	mul.lo.s32 	%r266, %r265, 48271;
	mul.lo.s32 	%r267, %r263, 3399;
	setp.lt.u32 	%p44, %r266, %r267;
	xor.b32  	%r268, %r267, 2147483647;
	neg.s32 	%r269, %r267;
	selp.b32 	%r270, %r268, %r269, %p44;
	add.s32 	%r271, %r270, %r266;
	cvt.rn.f32.u32 	%f27, %r271;
	mul.f32 	%f28, %f27, 0f30000000;
	cvt.f64.f32 	%fd43, %f26;
	add.f64 	%fd44, %fd43, 0dBFE0000000000000;
	cvt.f64.f32 	%fd45, %f28;
	add.f64 	%fd46, %fd45, 0dBFE0000000000000;
	mul.f64 	%fd47, %fd46, %fd46;
	fma.rn.f64 	%fd48, %fd44, %fd44, %fd47;
	setp.lt.f64 	%p45, %fd48, 0d3FD0000000000000;
	selp.u64 	%rd257, 1, 0, %p45;
	setp.lt.f64 	%p46, %fd1, 0d3FD0000000000000;
	selp.u64 	%rd258, 1, 0, %p46;
	setp.lt.f64 	%p47, %fd2, 0d3FD0000000000000;
	selp.u64 	%rd259, 1, 0, %p47;
	add.s64 	%rd260, %rd259, %rd258;
	setp.lt.f64 	%p48, %fd3, 0d3FD0000000000000;
	selp.u64 	%rd261, 1, 0, %p48;
	add.s64 	%rd262, %rd260, %rd261;
	setp.lt.f64 	%p49, %fd4, 0d3FD0000000000000;
	selp.u64 	%rd263, 1, 0, %p49;
	add.s64 	%rd264, %rd262, %rd263;
	setp.lt.f64 	%p50, %fd5, 0d3FD0000000000000;
	selp.u64 	%rd265, 1, 0, %p50;
	add.s64 	%rd266, %rd264, %rd265;
	setp.lt.f64 	%p51, %fd6, 0d3FD0000000000000;
	selp.u64 	%rd267, 1, 0, %p51;
	add.s64 	%rd268, %rd266, %rd267;
	add.s64 	%rd644, %rd268, %rd257;
	add.s32 	%r36, %r69, -3584;
	setp.lt.u32 	%p52, %r36, 3584;
	mov.b32 	%r753, 3584;
	@%p52 bra 	$L__BB1_117;
	mov.b32 	%r753, 3584;
$L__BB1_73:
	add.s32 	%r274, %r14, %r753;
	shl.b32 	%r38, %r274, 1;
	setp.eq.s32 	%p53, %r38, 0;
	mov.b32 	%r746, 1;
	@%p53 bra 	$L__BB1_79;
	cvt.s64.s32 	%rd611, %r38;
	mov.b64 	%rd612, 48271;
	mov.b64 	%rd613, 1;
$L__BB1_75:
	and.b64  	%rd271, %rd611, 1;
	setp.eq.b64 	%p54, %rd271, 1;
	not.pred 	%p55, %p54;
	@%p55 bra 	$L__BB1_77;
	mul.lo.s64 	%rd272, %rd613, %rd612;
	mul.hi.u64 	%rd273, %rd272, 8589934597;
	sub.s64 	%rd274, %rd272, %rd273;
	shr.u64 	%rd275, %rd274, 1;
	add.s64 	%rd276, %rd275, %rd273;
	shr.u64 	%rd277, %rd276, 30;
	mul.lo.s64 	%rd278, %rd277, 2147483647;
	sub.s64 	%rd613, %rd272, %rd278;
$L__BB1_77:
	shr.u64 	%rd91, %rd611, 1;
	mul.lo.s64 	%rd279, %rd612, %rd612;
	mul.hi.u64 	%rd280, %rd279, -9223372032559808509;
	shr.u64 	%rd281, %rd280, 30;
	mul.lo.s64 	%rd282, %rd281, 2147483647;
	sub.s64 	%rd612, %rd279, %rd282;
	setp.gt.u64 	%p56, %rd611, 1;
	mov.u64 	%rd611, %rd91;
	@%p56 bra 	$L__BB1_75;
	cvt.u32.u64 	%r275, %rd613;
	mul.hi.u32 	%r276, %r275, 3;
	sub.s32 	%r277, %r275, %r276;
	shr.u32 	%r278, %r277, 1;
	add.s32 	%r279, %r278, %r276;
	shr.u32 	%r280, %r279, 30;
	mul.lo.s32 	%r281, %r280, 2147483647;
	sub.s32 	%r746, %r275, %r281;
$L__BB1_79:
	mul.hi.u32 	%r283, %r746, -1131474031;
	shr.u32 	%r284, %r283, 15;
	mul.lo.s32 	%r285, %r284, 44488;
	sub.s32 	%r286, %r746, %r285;
	mul.lo.s32 	%r287, %r286, 48271;
	mul.lo.s32 	%r288, %r284, 3399;
	setp.lt.u32 	%p57, %r287, %r288;
	xor.b32  	%r289, %r288, 2147483647;
	neg.s32 	%r290, %r288;
	selp.b32 	%r291, %r289, %r290, %p57;
	add.s32 	%r292, %r291, %r287;
	cvt.rn.f32.u32 	%f29, %r292;
	mul.f32 	%f30, %f29, 0f30000000;
	mul.hi.u32 	%r293, %r292, -1131474031;
	shr.u32 	%r294, %r293, 15;
	mul.lo.s32 	%r295, %r294, 44488;
	sub.s32 	%r296, %r292, %r295;
	mul.lo.s32 	%r297, %r296, 48271;
	mul.lo.s32 	%r298, %r294, 3399;
	setp.lt.u32 	%p58, %r297, %r298;
	xor.b32  	%r299, %r298, 2147483647;
	neg.s32 	%r300, %r298;
	selp.b32 	%r301, %r299, %r300, %p58;
	add.s32 	%r302, %r301, %r297;
	cvt.rn.f32.u32 	%f31, %r302;
	mul.f32 	%f32, %f31, 0f30000000;
	cvt.f64.f32 	%fd49, %f30;
	add.f64 	%fd50, %fd49, 0dBFE0000000000000;
	cvt.f64.f32 	%fd51, %f32;
	add.f64 	%fd52, %fd51, 0dBFE0000000000000;
	mul.f64 	%fd53, %fd52, %fd52;
	fma.rn.f64 	%fd7, %fd50, %fd50, %fd53;
	shl.b32 	%r303, %r753, 1;
	add.s32 	%r41, %r18, %r303;
	setp.eq.s32 	%p59, %r41, 0;
	mov.b32 	%r747, 1;
	@%p59 bra 	$L__BB1_85;
	cvt.s64.s32 	%rd615, %r41;
	mov.b64 	%rd616, 48271;
	mov.b64 	%rd617, 1;
$L__BB1_81:
	and.b64  	%rd285, %rd615, 1;
	setp.eq.b64 	%p60, %rd285, 1;
	not.pred 	%p61, %p60;
	@%p61 bra 	$L__BB1_83;
	mul.lo.s64 	%rd286, %rd617, %rd616;
	mul.hi.u64 	%rd287, %rd286, 8589934597;
	sub.s64 	%rd288, %rd286, %rd287;
	shr.u64 	%rd289, %rd288, 1;
	add.s64 	%rd290, %rd289, %rd287;
	shr.u64 	%rd291, %rd290, 30;
	mul.lo.s64 	%rd292, %rd291, 2147483647;
	sub.s64 	%rd617, %rd286, %rd292;
$L__BB1_83:
	shr.u64 	%rd99, %rd615, 1;
	mul.lo.s64 	%rd293, %rd616, %rd616;
	mul.hi.u64 	%rd294, %rd293, -9223372032559808509;
	shr.u64 	%rd295, %rd294, 30;
	mul.lo.s64 	%rd296, %rd295, 2147483647;
	sub.s64 	%rd616, %rd293, %rd296;
	setp.gt.u64 	%p62, %rd615, 1;
	mov.u64 	%rd615, %rd99;
	@%p62 bra 	$L__BB1_81;
	cvt.u32.u64 	%r304, %rd617;
	mul.hi.u32 	%r305, %r304, 3;
	sub.s32 	%r306, %r304, %r305;
	shr.u32 	%r307, %r306, 1;
	add.s32 	%r308, %r307, %r305;
	shr.u32 	%r309, %r308, 30;
	mul.lo.s32 	%r310, %r309, 2147483647;
	sub.s32 	%r747, %r304, %r310;
$L__BB1_85:
	mul.hi.u32 	%r312, %r747, -1131474031;
	shr.u32 	%r313, %r312, 15;
	mul.lo.s32 	%r314, %r313, 44488;
	sub.s32 	%r315, %r747, %r314;
	mul.lo.s32 	%r316, %r315, 48271;
	mul.lo.s32 	%r317, %r313, 3399;
	setp.lt.u32 	%p63, %r316, %r317;
	xor.b32  	%r318, %r317, 2147483647;
	neg.s32 	%r319, %r317;
	selp.b32 	%r320, %r318, %r319, %p63;
	add.s32 	%r321, %r320, %r316;
	cvt.rn.f32.u32 	%f33, %r321;
	mul.f32 	%f34, %f33, 0f30000000;
	mul.hi.u32 	%r322, %r321, -1131474031;
	shr.u32 	%r323, %r322, 15;
	mul.lo.s32 	%r324, %r323, 44488;
	sub.s32 	%r325, %r321, %r324;
	mul.lo.s32 	%r326, %r325, 48271;
	mul.lo.s32 	%r327, %r323, 3399;
	setp.lt.u32 	%p64, %r326, %r327;
	xor.b32  	%r328, %r327, 2147483647;
	neg.s32 	%r329, %r327;
	selp.b32 	%r330, %r328, %r329, %p64;
	add.s32 	%r331, %r330, %r326;
	cvt.rn.f32.u32 	%f35, %r331;
	mul.f32 	%f36, %f35, 0f30000000;
	cvt.f64.f32 	%fd54, %f34;
	add.f64 	%fd55, %fd54, 0dBFE0000000000000;
	cvt.f64.f32 	%fd56, %f36;
	add.f64 	%fd57, %fd56, 0dBFE0000000000000;
	mul.f64 	%fd58, %fd57, %fd57;
	fma.rn.f64 	%fd8, %fd55, %fd55, %fd58;
	add.s32 	%r44, %r41, 1024;
	setp.eq.s32 	%p65, %r44, 0;
	mov.b32 	%r748, 1;
	@%p65 bra 	$L__BB1_91;
	cvt.s64.s32 	%rd619, %r44;
	mov.b64 	%rd620, 48271;
	mov.b64 	%rd621, 1;
$L__BB1_87:
	and.b64  	%rd299, %rd619, 1;
	setp.eq.b64 	%p66, %rd299, 1;
	not.pred 	%p67, %p66;
	@%p67 bra 	$L__BB1_89;
	mul.lo.s64 	%rd300, %rd621, %rd620;
	mul.hi.u64 	%rd301, %rd300, 8589934597;
	sub.s64 	%rd302, %rd300, %rd301;
	shr.u64 	%rd303, %rd302, 1;
	add.s64 	%rd304, %rd303, %rd301;
	shr.u64 	%rd305, %rd304, 30;
	mul.lo.s64 	%rd306, %rd305, 2147483647;
	sub.s64 	%rd621, %rd300, %rd306;
$L__BB1_89:
	shr.u64 	%rd107, %rd619, 1;
	mul.lo.s64 	%rd307, %rd620, %rd620;
	mul.hi.u64 	%rd308, %rd307, -9223372032559808509;
	shr.u64 	%rd309, %rd308, 30;
	mul.lo.s64 	%rd310, %rd309, 2147483647;
	sub.s64 	%rd620, %rd307, %rd310;
	setp.gt.u64 	%p68, %rd619, 1;
	mov.u64 	%rd619, %rd107;
	@%p68 bra 	$L__BB1_87;
	cvt.u32.u64 	%r332, %rd621;
	mul.hi.u32 	%r333, %r332, 3;
	sub.s32 	%r334, %r332, %r333;
	shr.u32 	%r335, %r334, 1;
	add.s32 	%r336, %r335, %r333;
	shr.u32 	%r337, %r336, 30;
	mul.lo.s32 	%r338, %r337, 2147483647;
	sub.s32 	%r748, %r332, %r338;
$L__BB1_91:
	mul.hi.u32 	%r340, %r748, -1131474031;
	shr.u32 	%r341, %r340, 15;
	mul.lo.s32 	%r342, %r341, 44488;
	sub.s32 	%r343, %r748, %r342;
	mul.lo.s32 	%r344, %r343, 48271;
	mul.lo.s32 	%r345, %r341, 3399;
	setp.lt.u32 	%p69, %r344, %r345;
	xor.b32  	%r346, %r345, 2147483647;
	neg.s32 	%r347, %r345;
	selp.b32 	%r348, %r346, %r347, %p69;
	add.s32 	%r349, %r348, %r344;
	cvt.rn.f32.u32 	%f37, %r349;
	mul.f32 	%f38, %f37, 0f30000000;
	mul.hi.u32 	%r350, %r349, -1131474031;
	shr.u32 	%r351, %r350, 15;
	mul.lo.s32 	%r352, %r351, 44488;
	sub.s32 	%r353, %r349, %r352;
	mul.lo.s32 	%r354, %r353, 48271;
	mul.lo.s32 	%r355, %r351, 3399;
	setp.lt.u32 	%p70, %r354, %r355;
	xor.b32  	%r356, %r355, 2147483647;
	neg.s32 	%r357, %r355;
	selp.b32 	%r358, %r356, %r357, %p70;
	add.s32 	%r359, %r358, %r354;
	cvt.rn.f32.u32 	%f39, %r359;
	mul.f32 	%f40, %f39, 0f30000000;
	cvt.f64.f32 	%fd59, %f38;
	add.f64 	%fd60, %fd59, 0dBFE0000000000000;
	cvt.f64.f32 	%fd61, %f40;
	add.f64 	%fd62, %fd61, 0dBFE0000000000000;
	mul.f64 	%fd63, %fd62, %fd62;
	fma.rn.f64 	%fd9, %fd60, %fd60, %fd63;
	add.s32 	%r47, %r41, 2048;
	setp.eq.s32 	%p71, %r47, 0;
	mov.b32 	%r749, 1;
	@%p71 bra 	$L__BB1_97;
	cvt.s64.s32 	%rd623, %r47;
	mov.b64 	%rd624, 48271;
	mov.b64 	%rd625, 1;
$L__BB1_93:
	and.b64  	%rd313, %rd623, 1;
	setp.eq.b64 	%p72, %rd313, 1;
	not.pred 	%p73, %p72;
	@%p73 bra 	$L__BB1_95;
	mul.lo.s64 	%rd314, %rd625, %rd624;
	mul.hi.u64 	%rd315, %rd314, 8589934597;
	sub.s64 	%rd316, %rd314, %rd315;
	shr.u64 	%rd317, %rd316, 1;
	add.s64 	%rd318, %rd317, %rd315;
	shr.u64 	%rd319, %rd318, 30;
	mul.lo.s64 	%rd320, %rd319, 2147483647;
	sub.s64 	%rd625, %rd314, %rd320;
$L__BB1_95:
	shr.u64 	%rd115, %rd623, 1;
	mul.lo.s64 	%rd321, %rd624, %rd624;
	mul.hi.u64 	%rd322, %rd321, -9223372032559808509;
	shr.u64 	%rd323, %rd322, 30;
	mul.lo.s64 	%rd324, %rd323, 2147483647;
	sub.s64 	%rd624, %rd321, %rd324;
	setp.gt.u64 	%p74, %rd623, 1;
	mov.u64 	%rd623, %rd115;
	@%p74 bra 	$L__BB1_93;
	cvt.u32.u64 	%r360, %rd625;
	mul.hi.u32 	%r361, %r360, 3;
	sub.s32 	%r362, %r360, %r361;
	shr.u32 	%r363, %r362, 1;
	add.s32 	%r364, %r363, %r361;
	shr.u32 	%r365, %r364, 30;
	mul.lo.s32 	%r366, %r365, 2147483647;
	sub.s32 	%r749, %r360, %r366;
$L__BB1_97:
	mul.hi.u32 	%r368, %r749, -1131474031;
	shr.u32 	%r369, %r368, 15;
	mul.lo.s32 	%r370, %r369, 44488;
	sub.s32 	%r371, %r749, %r370;
	mul.lo.s32 	%r372, %r371, 48271;
	mul.lo.s32 	%r373, %r369, 3399;
	setp.lt.u32 	%p75, %r372, %r373;
	xor.b32  	%r374, %r373, 2147483647;
	neg.s32 	%r375, %r373;
	selp.b32 	%r376, %r374, %r375, %p75;
	add.s32 	%r377, %r376, %r372;
	cvt.rn.f32.u32 	%f41, %r377;
	mul.f32 	%f42, %f41, 0f30000000;
	mul.hi.u32 	%r378, %r377, -1131474031;
	shr.u32 	%r379, %r378, 15;
	mul.lo.s32 	%r380, %r379, 44488;
	sub.s32 	%r381, %r377, %r380;
	mul.lo.s32 	%r382, %r381, 48271;
	mul.lo.s32 	%r383, %r379, 3399;
	setp.lt.u32 	%p76, %r382, %r383;
	xor.b32  	%r384, %r383, 2147483647;
	neg.s32 	%r385, %r383;
	selp.b32 	%r386, %r384, %r385, %p76;
	add.s32 	%r387, %r386, %r382;
	cvt.rn.f32.u32 	%f43, %r387;
	mul.f32 	%f44, %f43, 0f30000000;
	cvt.f64.f32 	%fd64, %f42;
	add.f64 	%fd65, %fd64, 0dBFE0000000000000;
	cvt.f64.f32 	%fd66, %f44;
	add.f64 	%fd67, %fd66, 0dBFE0000000000000;
	mul.f64 	%fd68, %fd67, %fd67;
	fma.rn.f64 	%fd10, %fd65, %fd65, %fd68;
	add.s32 	%r50, %r41, 3072;
	setp.eq.s32 	%p77, %r50, 0;
	mov.b32 	%r750, 1;
	@%p77 bra 	$L__BB1_103;
	cvt.s64.s32 	%rd627, %r50;
	mov.b64 	%rd628, 48271;
	mov.b64 	%rd629, 1;
$L__BB1_99:
	and.b64  	%rd327, %rd627, 1;
	setp.eq.b64 	%p78, %rd327, 1;
	not.pred 	%p79, %p78;
	@%p79 bra 	$L__BB1_101;
	mul.lo.s64 	%rd328, %rd629, %rd628;
	mul.hi.u64 	%rd329, %rd328, 8589934597;
	sub.s64 	%rd330, %rd328, %rd329;
	shr.u64 	%rd331, %rd330, 1;
	add.s64 	%rd332, %rd331, %rd329;
	shr.u64 	%rd333, %rd332, 30;
	mul.lo.s64 	%rd334, %rd333, 2147483647;
	sub.s64 	%rd629, %rd328, %rd334;
$L__BB1_101:
	shr.u64 	%rd123, %rd627, 1;
	mul.lo.s64 	%rd335, %rd628, %rd628;
	mul.hi.u64 	%rd336, %rd335, -9223372032559808509;
	shr.u64 	%rd337, %rd336, 30;
	mul.lo.s64 	%rd338, %rd337, 2147483647;
	sub.s64 	%rd628, %rd335, %rd338;
	setp.gt.u64 	%p80, %rd627, 1;
	mov.u64 	%rd627, %rd123;
	@%p80 bra 	$L__BB1_99;
	cvt.u32.u64 	%r388, %rd629;
	mul.hi.u32 	%r389, %r388, 3;
	sub.s32 	%r390, %r388, %r389;
	shr.u32 	%r391, %r390, 1;
	add.s32 	%r392, %r391, %r389;
	shr.u32 	%r393, %r392, 30;
	mul.lo.s32 	%r394, %r393, 2147483647;
	sub.s32 	%r750, %r388, %r394;
$L__BB1_103:
	mul.hi.u32 	%r396, %r750, -1131474031;
	shr.u32 	%r397, %r396, 15;
	mul.lo.s32 	%r398, %r397, 44488;
	sub.s32 	%r399, %r750, %r398;
	mul.lo.s32 	%r400, %r399, 48271;
	mul.lo.s32 	%r401, %r397, 3399;
	setp.lt.u32 	%p81, %r400, %r401;
	xor.b32  	%r402, %r401, 2147483647;
	neg.s32 	%r403, %r401;
	selp.b32 	%r404, %r402, %r403, %p81;
	add.s32 	%r405, %r404, %r400;
	cvt.rn.f32.u32 	%f45, %r405;
	mul.f32 	%f46, %f45, 0f30000000;
	mul.hi.u32 	%r406, %r405, -1131474031;
	shr.u32 	%r407, %r406, 15;
	mul.lo.s32 	%r408, %r407, 44488;
	sub.s32 	%r409, %r405, %r408;
	mul.lo.s32 	%r410, %r409, 48271;
	mul.lo.s32 	%r411, %r407, 3399;
	setp.lt.u32 	%p82, %r410, %r411;
	xor.b32  	%r412, %r411, 2147483647;
	neg.s32 	%r413, %r411;
	selp.b32 	%r414, %r412, %r413, %p82;
	add.s32 	%r415, %r414, %r410;
	cvt.rn.f32.u32 	%f47, %r415;
	mul.f32 	%f48, %f47, 0f30000000;
	cvt.f64.f32 	%fd69, %f46;
	add.f64 	%fd70, %fd69, 0dBFE0000000000000;
	cvt.f64.f32 	%fd71, %f48;
	add.f64 	%fd72, %fd71, 0dBFE0000000000000;
	mul.f64 	%fd73, %fd72, %fd72;
	fma.rn.f64 	%fd11, %fd70, %fd70, %fd73;
	add.s32 	%r53, %r41, 4096;
	setp.eq.s32 	%p83, %r53, 0;
	mov.b32 	%r751, 1;
	@%p83 bra 	$L__BB1_109;
	cvt.s64.s32 	%rd631, %r53;
	mov.b64 	%rd632, 48271;
	mov.b64 	%rd633, 1;
$L__BB1_105:
	and.b64  	%rd341, %rd631, 1;
	setp.eq.b64 	%p84, %rd341, 1;
	not.pred 	%p85, %p84;
	@%p85 bra 	$L__BB1_107;
	mul.lo.s64 	%rd342, %rd633, %rd632;
	mul.hi.u64 	%rd343, %rd342, 8589934597;
	sub.s64 	%rd344, %rd342, %rd343;
	shr.u64 	%rd345, %rd344, 1;
	add.s64 	%rd346, %rd345, %rd343;
	shr.u64 	%rd347, %rd346, 30;
	mul.lo.s64 	%rd348, %rd347, 2147483647;
	sub.s64 	%rd633, %rd342, %rd348;
$L__BB1_107:
	shr.u64 	%rd131, %rd631, 1;
	mul.lo.s64 	%rd349, %rd632, %rd632;
	mul.hi.u64 	%rd350, %rd349, -9223372032559808509;
	shr.u64 	%rd351, %rd350, 30;
	mul.lo.s64 	%rd352, %rd351, 2147483647;
	sub.s64 	%rd632, %rd349, %rd352;
	setp.gt.u64 	%p86, %rd631, 1;
	mov.u64 	%rd631, %rd131;
	@%p86 bra 	$L__BB1_105;
	cvt.u32.u64 	%r416, %rd633;
	mul.hi.u32 	%r417, %r416, 3;
	sub.s32 	%r418, %r416, %r417;
	shr.u32 	%r419, %r418, 1;
	add.s32 	%r420, %r419, %r417;
	shr.u32 	%r421, %r420, 30;
	mul.lo.s32 	%r422, %r421, 2147483647;
	sub.s32 	%r751, %r416, %r422;
$L__BB1_109:
	mul.hi.u32 	%r424, %r751, -1131474031;
	shr.u32 	%r425, %r424, 15;
	mul.lo.s32 	%r426, %r425, 44488;
	sub.s32 	%r427, %r751, %r426;
	mul.lo.s32 	%r428, %r427, 48271;
	mul.lo.s32 	%r429, %r425, 3399;
	setp.lt.u32 	%p87, %r428, %r429;
	xor.b32  	%r430, %r429, 2147483647;
	neg.s32 	%r431, %r429;
	selp.b32 	%r432, %r430, %r431, %p87;
	add.s32 	%r433, %r432, %r428;
	cvt.rn.f32.u32 	%f49, %r433;
	mul.f32 	%f50, %f49, 0f30000000;
	mul.hi.u32 	%r434, %r433, -1131474031;
	shr.u32 	%r435, %r434, 15;
	mul.lo.s32 	%r436, %r435, 44488;
	sub.s32 	%r437, %r433, %r436;
	mul.lo.s32 	%r438, %r437, 48271;
	mul.lo.s32 	%r439, %r435, 3399;
	setp.lt.u32 	%p88, %r438, %r439;
	xor.b32  	%r440, %r439, 2147483647;
	neg.s32 	%r441, %r439;
	selp.b32 	%r442, %r440, %r441, %p88;
	add.s32 	%r443, %r442, %r438;
	cvt.rn.f32.u32 	%f51, %r443;
	mul.f32 	%f52, %f51, 0f30000000;
	cvt.f64.f32 	%fd74, %f50;
	add.f64 	%fd75, %fd74, 0dBFE0000000000000;
	cvt.f64.f32 	%fd76, %f52;
	add.f64 	%fd77, %fd76, 0dBFE0000000000000;
	mul.f64 	%fd78, %fd77, %fd77;
	fma.rn.f64 	%fd12, %fd75, %fd75, %fd78;
	add.s32 	%r56, %r41, 5120;
	setp.eq.s32 	%p89, %r56, 0;
	mov.b32 	%r752, 1;
	@%p89 bra 	$L__BB1_115;
	cvt.s64.s32 	%rd635, %r56;
	mov.b64 	%rd636, 48271;
	mov.b64 	%rd637, 1;
$L__BB1_111:
	and.b64  	%rd355, %rd635, 1;
	setp.eq.b64 	%p90, %rd355, 1;
	not.pred 	%p91, %p90;
	@%p91 bra 	$L__BB1_113;
	mul.lo.s64 	%rd356, %rd637, %rd636;
	mul.hi.u64 	%rd357, %rd356, 8589934597;
	sub.s64 	%rd358, %rd356, %rd357;
	shr.u64 	%rd359, %rd358, 1;
	add.s64 	%rd360, %rd359, %rd357;
	shr.u64 	%rd361, %rd360, 30;
	mul.lo.s64 	%rd362, %rd361, 2147483647;
	sub.s64 	%rd637, %rd356, %rd362;
$L__BB1_113:
	shr.u64 	%rd139, %rd635, 1;
	mul.lo.s64 	%rd363, %rd636, %rd636;
	mul.hi.u64 	%rd364, %rd363, -9223372032559808509;
	shr.u64 	%rd365, %rd364, 30;
	mul.lo.s64 	%rd366, %rd365, 2147483647;
	sub.s64 	%rd636, %rd363, %rd366;
	setp.gt.u64 	%p92, %rd635, 1;
	mov.u64 	%rd635, %rd139;
	@%p92 bra 	$L__BB1_111;
	cvt.u32.u64 	%r444, %rd637;
	mul.hi.u32 	%r445, %r444, 3;
	sub.s32 	%r446, %r444, %r445;
	shr.u32 	%r447, %r446, 1;
	add.s32 	%r448, %r447, %r445;
	shr.u32 	%r449, %r448, 30;
	mul.lo.s32 	%r450, %r449, 2147483647;
	sub.s32 	%r752, %r444, %r450;
$L__BB1_115:
	mul.hi.u32 	%r451, %r752, -1131474031;
	shr.u32 	%r452, %r451, 15;
	mul.lo.s32 	%r453, %r452, 44488;
	sub.s32 	%r454, %r752, %r453;
	mul.lo.s32 	%r455, %r454, 48271;
	mul.lo.s32 	%r456, %r452, 3399;
	setp.lt.u32 	%p93, %r455, %r456;
	xor.b32  	%r457, %r456, 2147483647;
	neg.s32 	%r458, %r456;
	selp.b32 	%r459, %r457, %r458, %p93;
	add.s32 	%r460, %r459, %r455;
	cvt.rn.f32.u32 	%f53, %r460;
	mul.f32 	%f54, %f53, 0f30000000;
	mul.hi.u32 	%r461, %r460, -1131474031;
	shr.u32 	%r462, %r461, 15;
	mul.lo.s32 	%r463, %r462, 44488;
	sub.s32 	%r464, %r460, %r463;
	mul.lo.s32 	%r465, %r464, 48271;
	mul.lo.s32 	%r466, %r462, 3399;
	setp.lt.u32 	%p94, %r465, %r466;
	xor.b32  	%r467, %r466, 2147483647;
	neg.s32 	%r468, %r466;
	selp.b32 	%r469, %r467, %r468, %p94;
	add.s32 	%r470, %r469, %r465;
	cvt.rn.f32.u32 	%f55, %r470;
	mul.f32 	%f56, %f55, 0f30000000;
	cvt.f64.f32 	%fd79, %f54;
	add.f64 	%fd80, %fd79, 0dBFE0000000000000;
	cvt.f64.f32 	%fd81, %f56;
	add.f64 	%fd82, %fd81, 0dBFE0000000000000;
	mul.f64 	%fd83, %fd82, %fd82;
	fma.rn.f64 	%fd84, %fd80, %fd80, %fd83;
	setp.lt.f64 	%p95, %fd84, 0d3FD0000000000000;
	selp.u64 	%rd367, 1, 0, %p95;
	setp.lt.f64 	%p96, %fd7, 0d3FD0000000000000;
	selp.u64 	%rd368, 1, 0, %p96;
	add.s64 	%rd369, %rd644, %rd368;
	setp.lt.f64 	%p97, %fd8, 0d3FD0000000000000;
	selp.u64 	%rd370, 1, 0, %p97;
	add.s64 	%rd371, %rd369, %rd370;
	setp.lt.f64 	%p98, %fd9, 0d3FD0000000000000;
	selp.u64 	%rd372, 1, 0, %p98;
	add.s64 	%rd373, %rd371, %rd372;
	setp.lt.f64 	%p99, %fd10, 0d3FD0000000000000;
	selp.u64 	%rd374, 1, 0, %p99;
	add.s64 	%rd375, %rd373, %rd374;
	setp.lt.f64 	%p100, %fd11, 0d3FD0000000000000;
	selp.u64 	%rd376, 1, 0, %p100;
	add.s64 	%rd377, %rd375, %rd376;
	setp.lt.f64 	%p101, %fd12, 0d3FD0000000000000;
	selp.u64 	%rd378, 1, 0, %p101;
	add.s64 	%rd379, %rd377, %rd378;
	add.s64 	%rd644, %rd379, %rd367;
	sub.s32 	%r471, %r69, %r753;
	setp.lt.u32 	%p102, %r471, 3584;
	@%p102 bra 	$L__BB1_127;
	add.s32 	%r753, %r753, 3584;
	setp.le.u32 	%p103, %r753, %r36;
	@%p103 bra 	$L__BB1_73;
$L__BB1_117:
	setp.le.u32 	%p104, %r69, %r753;
	@%p104 bra 	$L__BB1_127;
	sub.s32 	%r61, %r69, %r753;
	setp.ge.s32 	%p105, %r13, %r61;
	@%p105 bra 	$L__BB1_127;
	add.s32 	%r62, %r753, %r68;
	mov.u32 	%r754, %r13;
$L__BB1_120:
	add.s32 	%r64, %r62, %r754;
	setp.eq.s32 	%p106, %r64, 0;
	mov.b32 	%r755, 1;
	@%p106 bra 	$L__BB1_126;
	shl.b32 	%r473, %r64, 1;
	cvt.s64.s32 	%rd641, %r473;
	mov.b64 	%rd642, 48271;
	mov.b64 	%rd643, 1;
$L__BB1_122:
	and.b64  	%rd382, %rd641, 1;
	setp.eq.b64 	%p107, %rd382, 1;
	not.pred 	%p108, %p107;
	@%p108 bra 	$L__BB1_124;
	mul.lo.s64 	%rd383, %rd643, %rd642;
	mul.hi.u64 	%rd384, %rd383, 8589934597;
	sub.s64 	%rd385, %rd383, %rd384;
	shr.u64 	%rd386, %rd385, 1;
	add.s64 	%rd387, %rd386, %rd384;
	shr.u64 	%rd388, %rd387, 30;
	mul.lo.s64 	%rd389, %rd388, 2147483647;
	sub.s64 	%rd643, %rd383, %rd389;
$L__BB1_124:
	shr.u64 	%rd150, %rd641, 1;
	mul.lo.s64 	%rd390, %rd642, %rd642;
	mul.hi.u64 	%rd391, %rd390, -9223372032559808509;
	shr.u64 	%rd392, %rd391, 30;
	mul.lo.s64 	%rd393, %rd392, 2147483647;
	sub.s64 	%rd642, %rd390, %rd393;
	setp.gt.u64 	%p109, %rd641, 1;
	mov.u64 	%rd641, %rd150;
	@%p109 bra 	$L__BB1_122;
	cvt.u32.u64 	%r474, %rd643;
	mul.hi.u32 	%r475, %r474, 3;
	sub.s32 	%r476, %r474, %r475;
	shr.u32 	%r477, %r476, 1;
	add.s32 	%r478, %r477, %r475;
	shr.u32 	%r479, %r478, 30;
	mul.lo.s32 	%r480, %r479, 2147483647;
	sub.s32 	%r755, %r474, %r480;
$L__BB1_126:
	mul.hi.u32 	%r481, %r755, -1131474031;
	shr.u32 	%r482, %r481, 15;
	mul.lo.s32 	%r483, %r482, 44488;
	sub.s32 	%r484, %r755, %r483;
	mul.lo.s32 	%r485, %r484, 48271;
	mul.lo.s32 	%r486, %r482, 3399;
	setp.lt.u32 	%p110, %r485, %r486;
	xor.b32  	%r487, %r486, 2147483647;
	neg.s32 	%r488, %r486;
	selp.b32 	%r489, %r487, %r488, %p110;
	add.s32 	%r490, %r489, %r485;
	cvt.rn.f32.u32 	%f57, %r490;
	mul.f32 	%f58, %f57, 0f30000000;
	mul.hi.u32 	%r491, %r490, -1131474031;
	shr.u32 	%r492, %r491, 15;
	mul.lo.s32 	%r493, %r492, 44488;
	sub.s32 	%r494, %r490, %r493;
	mul.lo.s32 	%r495, %r494, 48271;
	mul.lo.s32 	%r496, %r492, 3399;
	setp.lt.u32 	%p111, %r495, %r496;
	xor.b32  	%r497, %r496, 2147483647;
	neg.s32 	%r498, %r496;
	selp.b32 	%r499, %r497, %r498, %p111;
	add.s32 	%r500, %r499, %r495;
	cvt.rn.f32.u32 	%f59, %r500;
	mul.f32 	%f60, %f59, 0f30000000;
	cvt.f64.f32 	%fd85, %f58;
	add.f64 	%fd86, %fd85, 0dBFE0000000000000;
	cvt.f64.f32 	%fd87, %f60;
	add.f64 	%fd88, %fd87, 0dBFE0000000000000;
	mul.f64 	%fd89, %fd88, %fd88;
	fma.rn.f64 	%fd90, %fd86, %fd86, %fd89;
	setp.lt.f64 	%p112, %fd90, 0d3FD0000000000000;
	selp.u64 	%rd394, 1, 0, %p112;
	add.s64 	%rd644, %rd644, %rd394;
	add.s32 	%r754, %r754, 512;
	setp.lt.s32 	%p113, %r754, %r61;
	@%p113 bra 	$L__BB1_120;
$L__BB1_127:
	// begin inline asm
	mov.u32 %r501, %laneid;
	// end inline asm
	mov.b64 	{%r503, %r508}, %rd644;
	mov.b32 	%r509, 1;
	mov.b32 	%r550, 31;
	mov.b32 	%r551, -1;
	// begin inline asm
	shfl.sync.down.b32 %r502, %r503, %r509, %r550, %r551;
	// end inline asm
	// begin inline asm
	shfl.sync.down.b32 %r507, %r508, %r509, %r550, %r551;
	// end inline asm
	mov.b64 	%rd395, {%r502, %r507};
	setp.gt.s32 	%p114, %r501, 30;
	selp.b64 	%rd396, 0, %rd395, %p114;
	add.s64 	%rd397, %rd396, %rd644;
	mov.b64 	{%r513, %r518}, %rd397;
	mov.b32 	%r519, 2;
	// begin inline asm
	shfl.sync.down.b32 %r512, %r513, %r519, %r550, %r551;
	// end inline asm
	// begin inline asm
	shfl.sync.down.b32 %r517, %r518, %r519, %r550, %r551;
	// end inline asm
	mov.b64 	%rd398, {%r512, %r517};
	setp.gt.s32 	%p115, %r501, 29;
	selp.b64 	%rd399, 0, %rd398, %p115;
	add.s64 	%rd400, %rd399, %rd397;
	mov.b64 	{%r523, %r528}, %rd400;
	mov.b32 	%r529, 4;
	// begin inline asm
	shfl.sync.down.b32 %r522, %r523, %r529, %r550, %r551;
	// end inline asm
	// begin inline asm
	shfl.sync.down.b32 %r527, %r528, %r529, %r550, %r551;
	// end inline asm
	mov.b64 	%rd401, {%r522, %r527};
	setp.gt.s32 	%p116, %r501, 27;
	selp.b64 	%rd402, 0, %rd401, %p116;
	add.s64 	%rd403, %rd402, %rd400;
	mov.b64 	{%r533, %r538}, %rd403;
	mov.b32 	%r539, 8;
	// begin inline asm
	shfl.sync.down.b32 %r532, %r533, %r539, %r550, %r551;
	// end inline asm
	// begin inline asm
	shfl.sync.down.b32 %r537, %r538, %r539, %r550, %r551;
	// end inline asm
	mov.b64 	%rd404, {%r532, %r537};
	setp.gt.s32 	%p117, %r501, 23;
	selp.b64 	%rd405, 0, %rd404, %p117;
	add.s64 	%rd406, %rd405, %rd403;
	mov.b64 	{%r543, %r548}, %rd406;
	mov.b32 	%r549, 16;
	// begin inline asm
	shfl.sync.down.b32 %r542, %r543, %r549, %r550, %r551;
	// end inline asm
	// begin inline asm
	shfl.sync.down.b32 %r547, %r548, %r549, %r550, %r551;
	// end inline asm
	mov.b64 	%rd407, {%r542, %r547};
	setp.gt.s32 	%p118, %r501, 15;
	selp.b64 	%rd408, 0, %rd407, %p118;
	add.s64 	%rd645, %rd408, %rd406;
	setp.ne.s32 	%p119, %r501, 0;
	@%p119 bra 	$L__BB1_129;
	shr.u32 	%r552, %r13, 2;
	and.b32  	%r553, %r552, 248;
	mov.u32 	%r554, _ZZN3cub18CUB_300001_SM_10006detail6reduce28DeviceReduceSingleTileKernelINS2_10policy_hubIljN4cuda3std3__44plusIlEEE10Policy1000EN6thrust24THRUST_300001_SM_1000_NS18transform_iteratorI13inside_circleNSD_17counting_iteratorIiNSD_11use_defaultESH_SH_EEllEEPljS9_llNS7_10__identityEEEvT0_T1_T2_T3_T4_T6_E12temp_storage;
	add.s32 	%r555, %r554, %r553;
	st.shared.u64 	[%r555+16], %rd645;
$L__BB1_129:
	bar.sync 	0;
	setp.ne.s32 	%p120, %r13, 0;
	@%p120 bra 	$L__BB1_131;
	ld.shared.u64 	%rd409, [_ZZN3cub18CUB_300001_SM_10006detail6reduce28DeviceReduceSingleTileKernelINS2_10policy_hubIljN4cuda3std3__44plusIlEEE10Policy1000EN6thrust24THRUST_300001_SM_1000_NS18transform_iteratorI13inside_circleNSD_17counting_iteratorIiNSD_11use_defaultESH_SH_EEllEEPljS9_llNS7_10__identityEEEvT0_T1_T2_T3_T4_T6_E12temp_storage+24];
	add.s64 	%rd410, %rd409, %rd645;
	ld.shared.u64 	%rd411, [_ZZN3cub18CUB_300001_SM_10006detail6reduce28DeviceReduceSingleTileKernelINS2_10policy_hubIljN4cuda3std3__44plusIlEEE10Policy1000EN6thrust24THRUST_300001_SM_1000_NS18transform_iteratorI13inside_circleNSD_17counting_iteratorIiNSD_11use_defaultESH_SH_EEllEEPljS9_llNS7_10__identityEEEvT0_T1_T2_T3_T4_T6_E12temp_storage+32];
	add.s64 	%rd412, %rd410, %rd411;
	ld.shared.u64 	%rd413, [_ZZN3cub18CUB_300001_SM_10006detail6reduce28DeviceReduceSingleTileKernelINS2_10policy_hubIljN4cuda3std3__44plusIlEEE10Policy1000EN6thrust24THRUST_300001_SM_1000_NS18transform_iteratorI13inside_circleNSD_17counting_iteratorIiNSD_11use_defaultESH_SH_EEllEEPljS9_llNS7_10__identityEEEvT0_T1_T2_T3_T4_T6_E12temp_storage+40];
	add.s64 	%rd414, %rd412, %rd413;
	ld.shared.u64 	%rd415, [_ZZN3cub18CUB_300001_SM_10006detail6reduce28DeviceReduceSingleTileKernelINS2_10policy_hubIljN4cuda3std3__44plusIlEEE10Policy1000EN6thrust24THRUST_300001_SM_1000_NS18transform_iteratorI13inside_circleNSD_17counting_iteratorIiNSD_11use_defaultESH_SH_EEllEEPljS9_llNS7_10__identityEEEvT0_T1_T2_T3_T4_T6_E12temp_storage+48];
	add.s64 	%rd416, %rd414, %rd415;
	ld.shared.u64 	%rd417, [_ZZN3cub18CUB_300001_SM_10006detail6reduce28DeviceReduceSingleTileKernelINS2_10policy_hubIljN4cuda3std3__44plusIlEEE10Policy1000EN6thrust24THRUST_300001_SM_1000_NS18transform_iteratorI13inside_circleNSD_17counting_iteratorIiNSD_11use_defaultESH_SH_EEllEEPljS9_llNS7_10__identityEEEvT0_T1_T2_T3_T4_T6_E12temp_storage+56];
	add.s64 	%rd418, %rd416, %rd417;
	ld.shared.u64 	%rd419, [_ZZN3cub18CUB_300001_SM_10006detail6reduce28DeviceReduceSingleTileKernelINS2_10policy_hubIljN4cuda3std3__44plusIlEEE10Policy1000EN6thrust24THRUST_300001_SM_1000_NS18transform_iteratorI13inside_circleNSD_17counting_iteratorIiNSD_11use_defaultESH_SH_EEllEEPljS9_llNS7_10__identityEEEvT0_T1_T2_T3_T4_T6_E12temp_storage+64];
	add.s64 	%rd420, %rd418, %rd419;
	ld.shared.u64 	%rd421, [_ZZN3cub18CUB_300001_SM_10006detail6reduce28DeviceReduceSingleTileKernelINS2_10policy_hubIljN4cuda3std3__44plusIlEEE10Policy1000EN6thrust24THRUST_300001_SM_1000_NS18transform_iteratorI13inside_circleNSD_17counting_iteratorIiNSD_11use_defaultESH_SH_EEllEEPljS9_llNS7_10__identityEEEvT0_T1_T2_T3_T4_T6_E12temp_storage+72];
	add.s64 	%rd422, %rd420, %rd421;
	ld.shared.u64 	%rd423, [_ZZN3cub18CUB_300001_SM_10006detail6reduce28DeviceReduceSingleTileKernelINS2_10policy_hubIljN4cuda3std3__44plusIlEEE10Policy1000EN6thrust24THRUST_300001_SM_1000_NS18transform_iteratorI13inside_circleNSD_17counting_iteratorIiNSD_11use_defaultESH_SH_EEllEEPljS9_llNS7_10__identityEEEvT0_T1_T2_T3_T4_T6_E12temp_storage+80];
	add.s64 	%rd424, %rd422, %rd423;
	ld.shared.u64 	%rd425, [_ZZN3cub18CUB_300001_SM_10006detail6reduce28DeviceReduceSingleTileKernelINS2_10policy_hubIljN4cuda3std3__44plusIlEEE10Policy1000EN6thrust24THRUST_300001_SM_1000_NS18transform_iteratorI13inside_circleNSD_17counting_iteratorIiNSD_11use_defaultESH_SH_EEllEEPljS9_llNS7_10__identityEEEvT0_T1_T2_T3_T4_T6_E12temp_storage+88];
	add.s64 	%rd426, %rd424, %rd425;
	ld.shared.u64 	%rd427, [_ZZN3cub18CUB_300001_SM_10006detail6reduce28DeviceReduceSingleTileKernelINS2_10policy_hubIljN4cuda3std3__44plusIlEEE10Policy1000EN6thrust24THRUST_300001_SM_1000_NS18transform_iteratorI13inside_circleNSD_17counting_iteratorIiNSD_11use_defaultESH_SH_EEllEEPljS9_llNS7_10__identityEEEvT0_T1_T2_T3_T4_T6_E12temp_storage+96];
	add.s64 	%rd428, %rd426, %rd427;
	ld.shared.u64 	%rd429, [_ZZN3cub18CUB_300001_SM_10006detail6reduce28DeviceReduceSingleTileKernelINS2_10policy_hubIljN4cuda3std3__44plusIlEEE10Policy1000EN6thrust24THRUST_300001_SM_1000_NS18transform_iteratorI13inside_circleNSD_17counting_iteratorIiNSD_11use_defaultESH_SH_EEllEEPljS9_llNS7_10__identityEEEvT0_T1_T2_T3_T4_T6_E12temp_storage+104];
	add.s64 	%rd430, %rd428, %rd429;
	ld.shared.u64 	%rd431, [_ZZN3cub18CUB_300001_SM_10006detail6reduce28DeviceReduceSingleTileKernelINS2_10policy_hubIljN4cuda3std3__44plusIlEEE10Policy1000EN6thrust24THRUST_300001_SM_1000_NS18transform_iteratorI13inside_circleNSD_17counting_iteratorIiNSD_11use_defaultESH_SH_EEllEEPljS9_llNS7_10__identityEEEvT0_T1_T2_T3_T4_T6_E12temp_storage+112];
	add.s64 	%rd432, %rd430, %rd431;
	ld.shared.u64 	%rd433, [_ZZN3cub18CUB_300001_SM_10006detail6reduce28DeviceReduceSingleTileKernelINS2_10policy_hubIljN4cuda3std3__44plusIlEEE10Policy1000EN6thrust24THRUST_300001_SM_1000_NS18transform_iteratorI13inside_circleNSD_17counting_iteratorIiNSD_11use_defaultESH_SH_EEllEEPljS9_llNS7_10__identityEEEvT0_T1_T2_T3_T4_T6_E12temp_storage+120];
	add.s64 	%rd434, %rd432, %rd433;
	ld.shared.u64 	%rd435, [_ZZN3cub18CUB_300001_SM_10006detail6reduce28DeviceReduceSingleTileKernelINS2_10policy_hubIljN4cuda3std3__44plusIlEEE10Policy1000EN6thrust24THRUST_300001_SM_1000_NS18transform_iteratorI13inside_circleNSD_17counting_iteratorIiNSD_11use_defaultESH_SH_EEllEEPljS9_llNS7_10__identityEEEvT0_T1_T2_T3_T4_T6_E12temp_storage+128];
	add.s64 	%rd436, %rd434, %rd435;
	ld.shared.u64 	%rd437, [_ZZN3cub18CUB_300001_SM_10006detail6reduce28DeviceReduceSingleTileKernelINS2_10policy_hubIljN4cuda3std3__44plusIlEEE10Policy1000EN6thrust24THRUST_300001_SM_1000_NS18transform_iteratorI13inside_circleNSD_17counting_iteratorIiNSD_11use_defaultESH_SH_EEllEEPljS9_llNS7_10__identityEEEvT0_T1_T2_T3_T4_T6_E12temp_storage+136];
	add.s64 	%rd645, %rd436, %rd437;
$L__BB1_131:
	mov.u32 	%r732, %tid.x;
	setp.ne.s32 	%p169, %r732, 0;
	@%p169 bra 	$L__BB1_133;
	add.s64 	%rd569, %rd645, %rd157;
	st.global.u64 	[%rd1], %rd569;
$L__BB1_133:
	ret;

}
	// .globl	_ZN3cub18CUB_300001_SM_10006detail6reduce18DeviceReduceKernelINS2_10policy_hubIljN4cuda3std3__44plusIlEEE10Policy1000EN6thrust24THRUST_300001_SM_1000_NS18transform_iteratorI13inside_circleNSD_17counting_iteratorIiNSD_11use_defaultESH_SH_EEllEEjS9_lNS7_10__identityEEEvT0_PT3_T1_NS0_13GridEvenShareISO_EET2_T4_
.visible .entry _ZN3cub18CUB_300001_SM_10006detail6reduce18DeviceReduceKernelINS2_10policy_hubIljN4cuda3std3__44plusIlEEE10Policy1000EN6thrust24THRUST_300001_SM_1000_NS18transform_iteratorI13inside_circleNSD_17counting_iteratorIiNSD_11use_defaultESH_SH_EEllEEjS9_lNS7_10__identityEEEvT0_PT3_T1_NS0_13GridEvenShareISO_EET2_T4_(
	.param .align 4 .b8 _ZN3cub18CUB_300001_SM_10006detail6reduce18DeviceReduceKernelINS2_10policy_hubIljN4cuda3std3__44plusIlEEE10Policy1000EN6thrust24THRUST_300001_SM_1000_NS18transform_iteratorI13inside_circleNSD_17counting_iteratorIiNSD_11use_defaultESH_SH_EEllEEjS9_lNS7_10__identityEEEvT0_PT3_T1_NS0_13GridEvenShareISO_EET2_T4__param_0[8],
	.param .u64 .ptr .align 1 _ZN3cub18CUB_300001_SM_10006detail6reduce18DeviceReduceKernelINS2_10policy_hubIljN4cuda3std3__44plusIlEEE10Policy1000EN6thrust24THRUST_300001_SM_1000_NS18transform_iteratorI13inside_circleNSD_17counting_iteratorIiNSD_11use_defaultESH_SH_EEllEEjS9_lNS7_10__identityEEEvT0_PT3_T1_NS0_13GridEvenShareISO_EET2_T4__param_1,
	.param .u32 _ZN3cub18CUB_300001_SM_10006detail6reduce18DeviceReduceKernelINS2_10policy_hubIljN4cuda3std3__44plusIlEEE10Policy1000EN6thrust24THRUST_300001_SM_1000_NS18transform_iteratorI13inside_circleNSD_17counting_iteratorIiNSD_11use_defaultESH_SH_EEllEEjS9_lNS7_10__identityEEEvT0_PT3_T1_NS0_13GridEvenShareISO_EET2_T4__param_2,
	.param .align 4 .b8 _ZN3cub18CUB_300001_SM_10006detail6reduce18DeviceReduceKernelINS2_10policy_hubIljN4cuda3std3__44plusIlEEE10Policy1000EN6thrust24THRUST_300001_SM_1000_NS18transform_iteratorI13inside_circleNSD_17counting_iteratorIiNSD_11use_defaultESH_SH_EEllEEjS9_lNS7_10__identityEEEvT0_PT3_T1_NS0_13GridEvenShareISO_EET2_T4__param_3[40],
	.param .align 1 .b8 _ZN3cub18CUB_300001_SM_10006detail6reduce18DeviceReduceKernelINS2_10policy_hubIljN4cuda3std3__44plusIlEEE10Policy1000EN6thrust24THRUST_300001_SM_1000_NS18transform_iteratorI13inside_circleNSD_17counting_iteratorIiNSD_11use_defaultESH_SH_EEllEEjS9_lNS7_10__identityEEEvT0_PT3_T1_NS0_13GridEvenShareISO_EET2_T4__param_4[1],
	.param .align 1 .b8 _ZN3cub18CUB_300001_SM_10006detail6reduce18DeviceReduceKernelINS2_10policy_hubIljN4cuda3std3__44plusIlEEE10Policy1000EN6thrust24THRUST_300001_SM_1000_NS18transform_iteratorI13inside_circleNSD_17counting_iteratorIiNSD_11use_defaultESH_SH_EEllEEjS9_lNS7_10__identityEEEvT0_PT3_T1_NS0_13GridEvenShareISO_EET2_T4__param_5[1]
)
.maxntid 512
{
	.reg .pred 	%p<169>;
	.reg .b32 	%r<753>;
	.reg .b32 	%f<69>;
	.reg .b64 	%rd<644>;
	.reg .b64 	%fd<103>;
	// demoted variable
	.shared .align 8 .b8 _ZZN3cub18CUB_300001_SM_10006detail6reduce18DeviceReduceKernelINS2_10policy_hubIljN4cuda3std3__44plusIlEEE10Policy1000EN6thrust24THRUST_300001_SM_1000_NS18transform_iteratorI13inside_circleNSD_17counting_iteratorIiNSD_11use_defaultESH_SH_EEllEEjS9_lNS7_10__identityEEEvT0_PT3_T1_NS0_13GridEvenShareISO_EET2_T4_E12temp_storage[152];
	ld.param.u32 	%r2, [_ZN3cub18CUB_300001_SM_10006detail6reduce18DeviceReduceKernelINS2_10policy_hubIljN4cuda3std3__44plusIlEEE10Policy1000EN6thrust24THRUST_300001_SM_1000_NS18transform_iteratorI13inside_circleNSD_17counting_iteratorIiNSD_11use_defaultESH_SH_EEllEEjS9_lNS7_10__identityEEEvT0_PT3_T1_NS0_13GridEvenShareISO_EET2_T4__param_0];
	ld.param.u32 	%r1, [_ZN3cub18CUB_300001_SM_10006detail6reduce18DeviceReduceKernelINS2_10policy_hubIljN4cuda3std3__44plusIlEEE10Policy1000EN6thrust24THRUST_300001_SM_1000_NS18transform_iteratorI13inside_circleNSD_17counting_iteratorIiNSD_11use_defaultESH_SH_EEllEEjS9_lNS7_10__identityEEEvT0_PT3_T1_NS0_13GridEvenShareISO_EET2_T4__param_3+20];
	ld.param.u32 	%r71, [_ZN3cub18CUB_300001_SM_10006detail6reduce18DeviceReduceKernelINS2_10policy_hubIljN4cuda3std3__44plusIlEEE10Policy1000EN6thrust24THRUST_300001_SM_1000_NS18transform_iteratorI13inside_circleNSD_17counting_iteratorIiNSD_11use_defaultESH_SH_EEllEEjS9_lNS7_10__identityEEEvT0_PT3_T1_NS0_13GridEvenShareISO_EET2_T4__param_3+24];
	ld.param.u64 	%rd155, [_ZN3cub18CUB_300001_SM_10006detail6reduce18DeviceReduceKernelINS2_10policy_hubIljN4cuda3std3__44plusIlEEE10Policy1000EN6thrust24THRUST_300001_SM_1000_NS18transform_iteratorI13inside_circleNSD_17counting_iteratorIiNSD_11use_defaultESH_SH_EEllEEjS9_lNS7_10__identityEEEvT0_PT3_T1_NS0_13GridEvenShareISO_EET2_T4__param_1];
	mov.u32 	%r3, %ctaid.x;
	mul.lo.s32 	%r4, %r71, 3584;
	mul.lo.s32 	%r743, %r3, 3584;
	sub.s32 	%r6, %r1, %r743;
	setp.gt.u32 	%p1, %r6, 3583;
	@%p1 bra 	$L__BB2_27;
	mov.u32 	%r7, %tid.x;
	setp.ge.u32 	%p120, %r7, %r6;
	mov.b64 	%rd579, 0;
	mov.u32 	%r734, %r7;
	@%p120 bra 	$L__BB2_9;
	add.s32 	%r555, %r743, %r7;
	add.s32 	%r8, %r555, %r2;
	setp.eq.s32 	%p121, %r8, 0;
	mov.b32 	%r732, 1;
	@%p121 bra 	$L__BB2_8;
	shl.b32 	%r556, %r8, 1;
	cvt.s64.s32 	%rd570, %r556;
	mov.b64 	%rd571, 48271;
	mov.b64 	%rd572, 1;
$L__BB2_4:
	and.b64  	%rd438, %rd570, 1;
	setp.eq.b64 	%p122, %rd438, 1;
	not.pred 	%p123, %p122;
	@%p123 bra 	$L__BB2_6;
	mul.lo.s64 	%rd439, %rd572, %rd571;
	mul.hi.u64 	%rd440, %rd439, 8589934597;
	sub.s64 	%rd441, %rd439, %rd440;
	shr.u64 	%rd442, %rd441, 1;
	add.s64 	%rd443, %rd442, %rd440;
	shr.u64 	%rd444, %rd443, 30;
	mul.lo.s64 	%rd445, %rd444, 2147483647;
	sub.s64 	%rd572, %rd439, %rd445;
$L__BB2_6:
	shr.u64 	%rd7, %rd570, 1;
	mul.lo.s64 	%rd446, %rd571, %rd571;
	mul.hi.u64 	%rd447, %rd446, -9223372032559808509;
	shr.u64 	%rd448, %rd447, 30;
	mul.lo.s64 	%rd449, %rd448, 2147483647;
	sub.s64 	%rd571, %rd446, %rd449;
	setp.gt.u64 	%p124, %rd570, 1;
	mov.u64 	%rd570, %rd7;
	@%p124 bra 	$L__BB2_4;
	cvt.u32.u64 	%r557, %rd572;
	mul.hi.u32 	%r558, %r557, 3;
	sub.s32 	%r559, %r557, %r558;
	shr.u32 	%r560, %r559, 1;
	add.s32 	%r561, %r560, %r558;
	shr.u32 	%r562, %r561, 30;
	mul.lo.s32 	%r563, %r562, 2147483647;
	sub.s32 	%r732, %r557, %r563;
$L__BB2_8:
	mul.hi.u32 	%r564, %r732, -1131474031;
	shr.u32 	%r565, %r564, 15;
	mul.lo.s32 	%r566, %r565, 44488;
	sub.s32 	%r567, %r732, %r566;
	mul.lo.s32 	%r568, %r567, 48271;
	mul.lo.s32 	%r569, %r565, 3399;
	setp.lt.u32 	%p125, %r568, %r569;
	xor.b32  	%r570, %r569, 2147483647;
	neg.s32 	%r571, %r569;
	selp.b32 	%r572, %r570, %r571, %p125;
	add.s32 	%r573, %r572, %r568;
	cvt.rn.f32.u32 	%f61, %r573;
	mul.f32 	%f62, %f61, 0f30000000;
	mul.hi.u32 	%r574, %r573, -1131474031;
	shr.u32 	%r575, %r574, 15;
	mul.lo.s32 	%r576, %r575, 44488;
	sub.s32 	%r577, %r573, %r576;
	mul.lo.s32 	%r578, %r577, 48271;
	mul.lo.s32 	%r579, %r575, 3399;
	setp.lt.u32 	%p126, %r578, %r579;
	xor.b32  	%r580, %r579, 2147483647;
	neg.s32 	%r581, %r579;
	selp.b32 	%r582, %r580, %r581, %p126;
	add.s32 	%r583, %r582, %r578;
	cvt.rn.f32.u32 	%f63, %r583;
	mul.f32 	%f64, %f63, 0f30000000;
	cvt.f64.f32 	%fd91, %f62;
	add.f64 	%fd92, %fd91, 0dBFE0000000000000;
	cvt.f64.f32 	%fd93, %f64;
	add.f64 	%fd94, %fd93, 0dBFE0000000000000;
	mul.f64 	%fd95, %fd94, %fd94;
	fma.rn.f64 	%fd96, %fd92, %fd92, %fd95;
	setp.lt.f64 	%p127, %fd96, 0d3FD0000000000000;
	selp.u64 	%rd579, 1, 0, %p127;
	add.s32 	%r734, %r7, 512;
$L__BB2_9:
	setp.ge.s32 	%p128, %r734, %r6;
	@%p128 bra 	$L__BB2_18;
	add.s32 	%r13, %r2, %r743;
$L__BB2_11:
	add.s32 	%r15, %r13, %r734;
	setp.eq.s32 	%p129, %r15, 0;
	mov.b32 	%r735, 1;
	@%p129 bra 	$L__BB2_17;
	shl.b32 	%r585, %r15, 1;
	cvt.s64.s32 	%rd576, %r585;
	mov.b64 	%rd577, 48271;
	mov.b64 	%rd578, 1;
$L__BB2_13:
	and.b64  	%rd452, %rd576, 1;
	setp.eq.b64 	%p130, %rd452, 1;
	not.pred 	%p131, %p130;
	@%p131 bra 	$L__BB2_15;
	mul.lo.s64 	%rd453, %rd578, %rd577;
	mul.hi.u64 	%rd454, %rd453, 8589934597;
	sub.s64 	%rd455, %rd453, %rd454;
	shr.u64 	%rd456, %rd455, 1;
	add.s64 	%rd457, %rd456, %rd454;
	shr.u64 	%rd458, %rd457, 30;
	mul.lo.s64 	%rd459, %rd458, 2147483647;
	sub.s64 	%rd578, %rd453, %rd459;
$L__BB2_15:
	shr.u64 	%rd18, %rd576, 1;
	mul.lo.s64 	%rd460, %rd577, %rd577;
	mul.hi.u64 	%rd461, %rd460, -9223372032559808509;
	shr.u64 	%rd462, %rd461, 30;
	mul.lo.s64 	%rd463, %rd462, 2147483647;
	sub.s64 	%rd577, %rd460, %rd463;
	setp.gt.u64 	%p132, %rd576, 1;
	mov.u64 	%rd576, %rd18;
	@%p132 bra 	$L__BB2_13;
	cvt.u32.u64 	%r586, %rd578;
	mul.hi.u32 	%r587, %r586, 3;
	sub.s32 	%r588, %r586, %r587;
	shr.u32 	%r589, %r588, 1;
	add.s32 	%r590, %r589, %r587;
	shr.u32 	%r591, %r590, 30;
	mul.lo.s32 	%r592, %r591, 2147483647;
	sub.s32 	%r735, %r586, %r592;
$L__BB2_17:
	mul.hi.u32 	%r593, %r735, -1131474031;
	shr.u32 	%r594, %r593, 15;
	mul.lo.s32 	%r595, %r594, 44488;
	sub.s32 	%r596, %r735, %r595;
	mul.lo.s32 	%r597, %r596, 48271;
	mul.lo.s32 	%r598, %r594, 3399;
	setp.lt.u32 	%p133, %r597, %r598;
	xor.b32  	%r599, %r598, 2147483647;
	neg.s32 	%r600, %r598;
	selp.b32 	%r601, %r599, %r600, %p133;
	add.s32 	%r602, %r601, %r597;
	cvt.rn.f32.u32 	%f65, %r602;
	mul.f32 	%f66, %f65, 0f30000000;
	mul.hi.u32 	%r603, %r602, -1131474031;
	shr.u32 	%r604, %r603, 15;
	mul.lo.s32 	%r605, %r604, 44488;
	sub.s32 	%r606, %r602, %r605;
	mul.lo.s32 	%r607, %r606, 48271;
	mul.lo.s32 	%r608, %r604, 3399;
	setp.lt.u32 	%p134, %r607, %r608;
	xor.b32  	%r609, %r608, 2147483647;
	neg.s32 	%r610, %r608;
	selp.b32 	%r611, %r609, %r610, %p134;
	add.s32 	%r612, %r611, %r607;
	cvt.rn.f32.u32 	%f67, %r612;
	mul.f32 	%f68, %f67, 0f30000000;
	cvt.f64.f32 	%fd97, %f66;
	add.f64 	%fd98, %fd97, 0dBFE0000000000000;
	cvt.f64.f32 	%fd99, %f68;
	add.f64 	%fd100, %fd99, 0dBFE0000000000000;
	mul.f64 	%fd101, %fd100, %fd100;
	fma.rn.f64 	%fd102, %fd98, %fd98, %fd101;
	setp.lt.f64 	%p135, %fd102, 0d3FD0000000000000;
	selp.u64 	%rd464, 1, 0, %p135;
	add.s64 	%rd579, %rd579, %rd464;
	add.s32 	%r734, %r734, 512;
	setp.lt.s32 	%p136, %r734, %r6;
	@%p136 bra 	$L__BB2_11;
$L__BB2_18:
	setp.lt.s32 	%p137, %r6, 512;
	@%p137 bra 	$L__BB2_23;
	// begin inline asm
	mov.u32 %r676, %laneid;
	// end inline asm
	mov.b64 	{%r678, %r683}, %rd579;
	mov.b32 	%r684, 1;
	mov.b32 	%r725, 31;
	mov.b32 	%r726, -1;
	// begin inline asm
	shfl.sync.down.b32 %r677, %r678, %r684, %r725, %r726;
	// end inline asm
	// begin inline asm
	shfl.sync.down.b32 %r682, %r683, %r684, %r725, %r726;
	// end inline asm
	mov.b64 	%rd523, {%r677, %r682};
	setp.gt.s32 	%p161, %r676, 30;
	selp.b64 	%rd524, 0, %rd523, %p161;
	add.s64 	%rd525, %rd524, %rd579;
	mov.b64 	{%r688, %r693}, %rd525;
	mov.b32 	%r694, 2;
	// begin inline asm
	shfl.sync.down.b32 %r687, %r688, %r694, %r725, %r726;
	// end inline asm
	// begin inline asm
	shfl.sync.down.b32 %r692, %r693, %r694, %r725, %r726;
	// end inline asm
	mov.b64 	%rd526, {%r687, %r692};
	setp.gt.s32 	%p162, %r676, 29;
	selp.b64 	%rd527, 0, %rd526, %p162;
	add.s64 	%rd528, %rd527, %rd525;
	mov.b64 	{%r698, %r703}, %rd528;
	mov.b32 	%r704, 4;
	// begin inline asm
	shfl.sync.down.b32 %r697, %r698, %r704, %r725, %r726;
	// end inline asm
	// begin inline asm
	shfl.sync.down.b32 %r702, %r703, %r704, %r725, %r726;
	// end inline asm
	mov.b64 	%rd529, {%r697, %r702};
	setp.gt.s32 	%p163, %r676, 27;
	selp.b64 	%rd530, 0, %rd529, %p163;
	add.s64 	%rd531, %rd530, %rd528;
	mov.b64 	{%r708, %r713}, %rd531;
	mov.b32 	%r714, 8;
	// begin inline asm
	shfl.sync.down.b32 %r707, %r708, %r714, %r725, %r726;
	// end inline asm
	// begin inline asm
	shfl.sync.down.b32 %r712, %r713, %r714, %r725, %r726;
	// end inline asm
	mov.b64 	%rd532, {%r707, %r712};
	setp.gt.s32 	%p164, %r676, 23;
	selp.b64 	%rd533, 0, %rd532, %p164;
	add.s64 	%rd534, %rd533, %rd531;
	mov.b64 	{%r718, %r723}, %rd534;
	mov.b32 	%r724, 16;
	// begin inline asm
	shfl.sync.down.b32 %r717, %r718, %r724, %r725, %r726;
	// end inline asm
	// begin inline asm
	shfl.sync.down.b32 %r722, %r723, %r724, %r725, %r726;
	// end inline asm
	mov.b64 	%rd535, {%r717, %r722};
	setp.gt.s32 	%p165, %r676, 15;
	selp.b64 	%rd536, 0, %rd535, %p165;
	add.s64 	%rd643, %rd536, %rd534;
	setp.ne.s32 	%p166, %r676, 0;
	@%p166 bra 	$L__BB2_21;
	shr.u32 	%r727, %r7, 2;
	and.b32  	%r728, %r727, 248;
	mov.u32 	%r729, _ZZN3cub18CUB_300001_SM_10006detail6reduce18DeviceReduceKernelINS2_10policy_hubIljN4cuda3std3__44plusIlEEE10Policy1000EN6thrust24THRUST_300001_SM_1000_NS18transform_iteratorI13inside_circleNSD_17counting_iteratorIiNSD_11use_defaultESH_SH_EEllEEjS9_lNS7_10__identityEEEvT0_PT3_T1_NS0_13GridEvenShareISO_EET2_T4_E12temp_storage;
	add.s32 	%r730, %r729, %r728;
	st.shared.u64 	[%r730+16], %rd643;
$L__BB2_21:
	bar.sync 	0;
	setp.ne.s32 	%p167, %r7, 0;
	@%p167 bra 	$L__BB2_128;
	ld.shared.u64 	%rd537, [_ZZN3cub18CUB_300001_SM_10006detail6reduce18DeviceReduceKernelINS2_10policy_hubIljN4cuda3std3__44plusIlEEE10Policy1000EN6thrust24THRUST_300001_SM_1000_NS18transform_iteratorI13inside_circleNSD_17counting_iteratorIiNSD_11use_defaultESH_SH_EEllEEjS9_lNS7_10__identityEEEvT0_PT3_T1_NS0_13GridEvenShareISO_EET2_T4_E12temp_storage+24];
	add.s64 	%rd538, %rd537, %rd643;
	ld.shared.u64 	%rd539, [_ZZN3cub18CUB_300001_SM_10006detail6reduce18DeviceReduceKernelINS2_10policy_hubIljN4cuda3std3__44plusIlEEE10Policy1000EN6thrust24THRUST_300001_SM_1000_NS18transform_iteratorI13inside_circleNSD_17counting_iteratorIiNSD_11use_defaultESH_SH_EEllEEjS9_lNS7_10__identityEEEvT0_PT3_T1_NS0_13GridEvenShareISO_EET2_T4_E12temp_storage+32];
	add.s64 	%rd540, %rd538, %rd539;
	ld.shared.u64 	%rd541, [_ZZN3cub18CUB_300001_SM_10006detail6reduce18DeviceReduceKernelINS2_10policy_hubIljN4cuda3std3__44plusIlEEE10Policy1000EN6thrust24THRUST_300001_SM_1000_NS18transform_iteratorI13inside_circleNSD_17counting_iteratorIiNSD_11use_defaultESH_SH_EEllEEjS9_lNS7_10__identityEEEvT0_PT3_T1_NS0_13GridEvenShareISO_EET2_T4_E12temp_storage+40];
	add.s64 	%rd542, %rd540, %rd541;
	ld.shared.u64 	%rd543, [_ZZN3cub18CUB_300001_SM_10006detail6reduce18DeviceReduceKernelINS2_10policy_hubIljN4cuda3std3__44plusIlEEE10Policy1000EN6thrust24THRUST_300001_SM_1000_NS18transform_iteratorI13inside_circleNSD_17counting_iteratorIiNSD_11use_defaultESH_SH_EEllEEjS9_lNS7_10__identityEEEvT0_PT3_T1_NS0_13GridEvenShareISO_EET2_T4_E12temp_storage+48];
	add.s64 	%rd544, %rd542, %rd543;
	ld.shared.u64 	%rd545, [_ZZN3cub18CUB_300001_SM_10006detail6reduce18DeviceReduceKernelINS2_10policy_hubIljN4cuda3std3__44plusIlEEE10Policy1000EN6thrust24THRUST_300001_SM_1000_NS18transform_iteratorI13inside_circleNSD_17counting_iteratorIiNSD_11use_defaultESH_SH_EEllEEjS9_lNS7_10__identityEEEvT0_PT3_T1_NS0_13GridEvenShareISO_EET2_T4_E12temp_storage+56];
	add.s64 	%rd546, %rd544, %rd545;
	ld.shared.u64 	%rd547, [_ZZN3cub18CUB_300001_SM_10006detail6reduce18DeviceReduceKernelINS2_10policy_hubIljN4cuda3std3__44plusIlEEE10Policy1000EN6thrust24THRUST_300001_SM_1000_NS18transform_iteratorI13inside_circleNSD_17counting_iteratorIiNSD_11use_defaultESH_SH_EEllEEjS9_lNS7_10__identityEEEvT0_PT3_T1_NS0_13GridEvenShareISO_EET2_T4_E12temp_storage+64];
	add.s64 	%rd548, %rd546, %rd547;
	ld.shared.u64 	%rd549, [_ZZN3cub18CUB_300001_SM_10006detail6reduce18DeviceReduceKernelINS2_10policy_hubIljN4cuda3std3__44plusIlEEE10Policy1000EN6thrust24THRUST_300001_SM_1000_NS18transform_iteratorI13inside_circleNSD_17counting_iteratorIiNSD_11use_defaultESH_SH_EEllEEjS9_lNS7_10__identityEEEvT0_PT3_T1_NS0_13GridEvenShareISO_EET2_T4_E12temp_storage+72];
	add.s64 	%rd550, %rd548, %rd549;
	ld.shared.u64 	%rd551, [_ZZN3cub18CUB_300001_SM_10006detail6reduce18DeviceReduceKernelINS2_10policy_hubIljN4cuda3std3__44plusIlEEE10Policy1000EN6thrust24THRUST_300001_SM_1000_NS18transform_iteratorI13inside_circleNSD_17counting_iteratorIiNSD_11use_defaultESH_SH_EEllEEjS9_lNS7_10__identityEEEvT0_PT3_T1_NS0_13GridEvenShareISO_EET2_T4_E12temp_storage+80];
	add.s64 	%rd552, %rd550, %rd551;
	ld.shared.u64 	%rd553, [_ZZN3cub18CUB_300001_SM_10006detail6reduce18DeviceReduceKernelINS2_10policy_hubIljN4cuda3std3__44plusIlEEE10Policy1000EN6thrust24THRUST_300001_SM_1000_NS18transform_iteratorI13inside_circleNSD_17counting_iteratorIiNSD_11use_defaultESH_SH_EEllEEjS9_lNS7_10__identityEEEvT0_PT3_T1_NS0_13GridEvenShareISO_EET2_T4_E12temp_storage+88];
	add.s64 	%rd554, %rd552, %rd553;
	ld.shared.u64 	%rd555, [_ZZN3cub18CUB_300001_SM_10006detail6reduce18DeviceReduceKernelINS2_10policy_hubIljN4cuda3std3__44plusIlEEE10Policy1000EN6thrust24THRUST_300001_SM_1000_NS18transform_iteratorI13inside_circleNSD_17counting_iteratorIiNSD_11use_defaultESH_SH_EEllEEjS9_lNS7_10__identityEEEvT0_PT3_T1_NS0_13GridEvenShareISO_EET2_T4_E12temp_storage+96];
	add.s64 	%rd556, %rd554, %rd555;
	ld.shared.u64 	%rd557, [_ZZN3cub18CUB_300001_SM_10006detail6reduce18DeviceReduceKernelINS2_10policy_hubIljN4cuda3std3__44plusIlEEE10Policy1000EN6thrust24THRUST_300001_SM_1000_NS18transform_iteratorI13inside_circleNSD_17counting_iteratorIiNSD_11use_defaultESH_SH_EEllEEjS9_lNS7_10__identityEEEvT0_PT3_T1_NS0_13GridEvenShareISO_EET2_T4_E12temp_storage+104];
	add.s64 	%rd558, %rd556, %rd557;
	ld.shared.u64 	%rd559, [_ZZN3cub18CUB_300001_SM_10006detail6reduce18DeviceReduceKernelINS2_10policy_hubIljN4cuda3std3__44plusIlEEE10Policy1000EN6thrust24THRUST_300001_SM_1000_NS18transform_iteratorI13inside_circleNSD_17counting_iteratorIiNSD_11use_defaultESH_SH_EEllEEjS9_lNS7_10__identityEEEvT0_PT3_T1_NS0_13GridEvenShareISO_EET2_T4_E12temp_storage+112];
	add.s64 	%rd560, %rd558, %rd559;
	ld.shared.u64 	%rd561, [_ZZN3cub18CUB_300001_SM_10006detail6reduce18DeviceReduceKernelINS2_10policy_hubIljN4cuda3std3__44plusIlEEE10Policy1000EN6thrust24THRUST_300001_SM_1000_NS18transform_iteratorI13inside_circleNSD_17counting_iteratorIiNSD_11use_defaultESH_SH_EEllEEjS9_lNS7_10__identityEEEvT0_PT3_T1_NS0_13GridEvenShareISO_EET2_T4_E12temp_storage+120];
	add.s64 	%rd562, %rd560, %rd561;
	ld.shared.u64 	%rd563, [_ZZN3cub18CUB_300001_SM_10006detail6reduce18DeviceReduceKernelINS2_10policy_hubIljN4cuda3std3__44plusIlEEE10Policy1000EN6thrust24THRUST_300001_SM_1000_NS18transform_iteratorI13inside_circleNSD_17counting_iteratorIiNSD_11use_defaultESH_SH_EEllEEjS9_lNS7_10__identityEEEvT0_PT3_T1_NS0_13GridEvenShareISO_EET2_T4_E12temp_storage+128];
	add.s64 	%rd564, %rd562, %rd563;
	ld.shared.u64 	%rd565, [_ZZN3cub18CUB_300001_SM_10006detail6reduce18DeviceReduceKernelINS2_10policy_hubIljN4cuda3std3__44plusIlEEE10Policy1000EN6thrust24THRUST_300001_SM_1000_NS18transform_iteratorI13inside_circleNSD_17counting_iteratorIiNSD_11use_defaultESH_SH_EEllEEjS9_lNS7_10__identityEEEvT0_PT3_T1_NS0_13GridEvenShareISO_EET2_T4_E12temp_storage+136];
	add.s64 	%rd643, %rd564, %rd565;
	bra.uni 	$L__BB2_128;
$L__BB2_23:
	// begin inline asm
	mov.u32 %r613, %laneid;
	// end inline asm
	and.b32  	%r664, %r7, 992;
	add.s32 	%r665, %r664, 32;
	setp.gt.s32 	%p138, %r665, %r6;
	not.b32 	%r666, %r664;
	add.s32 	%r667, %r6, %r666;
	selp.b32 	%r662, %r667, 31, %p138;
	mov.b64 	{%r615, %r620}, %rd579;
	mov.b32 	%r621, 1;
	mov.b32 	%r663, -1;
	// begin inline asm
	shfl.sync.down.b32 %r614, %r615, %r621, %r662, %r663;
	// end inline asm
	// begin inline asm
	shfl.sync.down.b32 %r619, %r620, %r621, %r662, %r663;
	// end inline asm
	mov.b64 	%rd465, {%r614, %r619};
	setp.lt.s32 	%p139, %r613, %r662;
	selp.b64 	%rd466, %rd465, 0, %p139;
	add.s64 	%rd467, %rd466, %rd579;
	mov.b64 	{%r625, %r630}, %rd467;
	mov.b32 	%r631, 2;
	// begin inline asm
	shfl.sync.down.b32 %r624, %r625, %r631, %r662, %r663;
	// end inline asm
	// begin inline asm
	shfl.sync.down.b32 %r629, %r630, %r631, %r662, %r663;
	// end inline asm
	mov.b64 	%rd468, {%r624, %r629};
	add.s32 	%r668, %r613, 2;
	setp.gt.s32 	%p140, %r668, %r662;
	selp.b64 	%rd469, 0, %rd468, %p140;
	add.s64 	%rd470, %rd469, %rd467;
	mov.b64 	{%r635, %r640}, %rd470;
	mov.b32 	%r641, 4;
	// begin inline asm
	shfl.sync.down.b32 %r634, %r635, %r641, %r662, %r663;
	// end inline asm
	// begin inline asm
	shfl.sync.down.b32 %r639, %r640, %r641, %r662, %r663;
	// end inline asm
	mov.b64 	%rd471, {%r634, %r639};
	add.s32 	%r669, %r613, 4;
	setp.gt.s32 	%p141, %r669, %r662;
	selp.b64 	%rd472, 0, %rd471, %p141;
	add.s64 	%rd473, %rd472, %rd470;
	mov.b64 	{%r645, %r650}, %rd473;
	mov.b32 	%r651, 8;
	// begin inline asm
	shfl.sync.down.b32 %r644, %r645, %r651, %r662, %r663;
	// end inline asm
	// begin inline asm
	shfl.sync.down.b32 %r649, %r650, %r651, %r662, %r663;
	// end inline asm
	mov.b64 	%rd474, {%r644, %r649};
	add.s32 	%r670, %r613, 8;
	setp.gt.s32 	%p142, %r670, %r662;
	selp.b64 	%rd475, 0, %rd474, %p142;
	add.s64 	%rd476, %rd475, %rd473;
	mov.b64 	{%r655, %r660}, %rd476;
	mov.b32 	%r661, 16;
	// begin inline asm
	shfl.sync.down.b32 %r654, %r655, %r661, %r662, %r663;
	// end inline asm
	// begin inline asm
	shfl.sync.down.b32 %r659, %r660, %r661, %r662, %r663;
	// end inline asm
	mov.b64 	%rd477, {%r654, %r659};
	add.s32 	%r671, %r613, 16;
	setp.gt.s32 	%p143, %r671, %r662;
	selp.b64 	%rd478, 0, %rd477, %p143;
	add.s64 	%rd643, %rd478, %rd476;
	setp.ne.s32 	%p144, %r613, 0;
	@%p144 bra 	$L__BB2_25;
	shr.u32 	%r672, %r7, 2;
	and.b32  	%r673, %r672, 248;
	mov.u32 	%r674, _ZZN3cub18CUB_300001_SM_10006detail6reduce18DeviceReduceKernelINS2_10policy_hubIljN4cuda3std3__44plusIlEEE10Policy1000EN6thrust24THRUST_300001_SM_1000_NS18transform_iteratorI13inside_circleNSD_17counting_iteratorIiNSD_11use_defaultESH_SH_EEllEEjS9_lNS7_10__identityEEEvT0_PT3_T1_NS0_13GridEvenShareISO_EET2_T4_E12temp_storage;
	add.s32 	%r675, %r674, %r673;
	st.shared.u64 	[%r675+16], %rd643;
$L__BB2_25:
	bar.sync 	0;
	setp.ne.s32 	%p145, %r7, 0;
	@%p145 bra 	$L__BB2_128;
	setp.gt.s32 	%p146, %r6, 32;
	ld.shared.u64 	%rd479, [_ZZN3cub18CUB_300001_SM_10006detail6reduce18DeviceReduceKernelINS2_10policy_hubIljN4cuda3std3__44plusIlEEE10Policy1000EN6thrust24THRUST_300001_SM_1000_NS18transform_iteratorI13inside_circleNSD_17counting_iteratorIiNSD_11use_defaultESH_SH_EEllEEjS9_lNS7_10__identityEEEvT0_PT3_T1_NS0_13GridEvenShareISO_EET2_T4_E12temp_storage+24];
	selp.b64 	%rd480, %rd479, 0, %p146;
	add.s64 	%rd481, %rd480, %rd643;
	setp.gt.s32 	%p147, %r6, 64;
	ld.shared.u64 	%rd482, [_ZZN3cub18CUB_300001_SM_10006detail6reduce18DeviceReduceKernelINS2_10policy_hubIljN4cuda3std3__44plusIlEEE10Policy1000EN6thrust24THRUST_300001_SM_1000_NS18transform_iteratorI13inside_circleNSD_17counting_iteratorIiNSD_11use_defaultESH_SH_EEllEEjS9_lNS7_10__identityEEEvT0_PT3_T1_NS0_13GridEvenShareISO_EET2_T4_E12temp_storage+32];
	selp.b64 	%rd483, %rd482, 0, %p147;
	add.s64 	%rd484, %rd481, %rd483;
	setp.gt.s32 	%p148, %r6, 96;
	ld.shared.u64 	%rd485, [_ZZN3cub18CUB_300001_SM_10006detail6reduce18DeviceReduceKernelINS2_10policy_hubIljN4cuda3std3__44plusIlEEE10Policy1000EN6thrust24THRUST_300001_SM_1000_NS18transform_iteratorI13inside_circleNSD_17counting_iteratorIiNSD_11use_defaultESH_SH_EEllEEjS9_lNS7_10__identityEEEvT0_PT3_T1_NS0_13GridEvenShareISO_EET2_T4_E12temp_storage+40];
	selp.b64 	%rd486, %rd485, 0, %p148;
	add.s64 	%rd487, %rd484, %rd486;
	setp.gt.s32 	%p149, %r6, 128;
	ld.shared.u64 	%rd488, [_ZZN3cub18CUB_300001_SM_10006detail6reduce18DeviceReduceKernelINS2_10policy_hubIljN4cuda3std3__44plusIlEEE10Policy1000EN6thrust24THRUST_300001_SM_1000_NS18transform_iteratorI13inside_circleNSD_17counting_iteratorIiNSD_11use_defaultESH_SH_EEllEEjS9_lNS7_10__identityEEEvT0_PT3_T1_NS0_13GridEvenShareISO_EET2_T4_E12temp_storage+48];
	selp.b64 	%rd489, %rd488, 0, %p149;
	add.s64 	%rd490, %rd487, %rd489;
	setp.gt.s32 	%p150, %r6, 160;
	ld.shared.u64 	%rd491, [_ZZN3cub18CUB_300001_SM_10006detail6reduce18DeviceReduceKernelINS2_10policy_hubIljN4cuda3std3__44plusIlEEE10Policy1000EN6thrust24THRUST_300001_SM_1000_NS18transform_iteratorI13inside_circleNSD_17counting_iteratorIiNSD_11use_defaultESH_SH_EEllEEjS9_lNS7_10__identityEEEvT0_PT3_T1_NS0_13GridEvenShareISO_EET2_T4_E12temp_storage+56];
	selp.b64 	%rd492, %rd491, 0, %p150;
	add.s64 	%rd493, %rd490, %rd492;
	setp.gt.s32 	%p151, %r6, 192;
	ld.shared.u64 	%rd494, [_ZZN3cub18CUB_300001_SM_10006detail6reduce18DeviceReduceKernelINS2_10policy_hubIljN4cuda3std3__44plusIlEEE10Policy1000EN6thrust24THRUST_300001_SM_1000_NS18transform_iteratorI13inside_circleNSD_17counting_iteratorIiNSD_11use_defaultESH_SH_EEllEEjS9_lNS7_10__identityEEEvT0_PT3_T1_NS0_13GridEvenShareISO_EET2_T4_E12temp_storage+64];
	selp.b64 	%rd495, %rd494, 0, %p151;
	add.s64 	%rd496, %rd493, %rd495;
	setp.gt.s32 	%p152, %r6, 224;
	ld.shared.u64 	%rd497, [_ZZN3cub18CUB_300001_SM_10006detail6reduce18DeviceReduceKernelINS2_10policy_hubIljN4cuda3std3__44plusIlEEE10Policy1000EN6thrust24THRUST_300001_SM_1000_NS18transform_iteratorI13inside_circleNSD_17counting_iteratorIiNSD_11use_defaultESH_SH_EEllEEjS9_lNS7_10__identityEEEvT0_PT3_T1_NS0_13GridEvenShareISO_EET2_T4_E12temp_storage+72];
	selp.b64 	%rd498, %rd497, 0, %p152;
	add.s64 	%rd499, %rd496, %rd498;
	setp.gt.s32 	%p153, %r6, 256;
	ld.shared.u64 	%rd500, [_ZZN3cub18CUB_300001_SM_10006detail6reduce18DeviceReduceKernelINS2_10policy_hubIljN4cuda3std3__44plusIlEEE10Policy1000EN6thrust24THRUST_300001_SM_1000_NS18transform_iteratorI13inside_circleNSD_17counting_iteratorIiNSD_11use_defaultESH_SH_EEllEEjS9_lNS7_10__identityEEEvT0_PT3_T1_NS0_13GridEvenShareISO_EET2_T4_E12temp_storage+80];
	selp.b64 	%rd501, %rd500, 0, %p153;
	add.s64 	%rd502, %rd499, %rd501;
	setp.gt.s32 	%p154, %r6, 288;
	ld.shared.u64 	%rd503, [_ZZN3cub18CUB_300001_SM_10006detail6reduce18DeviceReduceKernelINS2_10policy_hubIljN4cuda3std3__44plusIlEEE10Policy1000EN6thrust24THRUST_300001_SM_1000_NS18transform_iteratorI13inside_circleNSD_17counting_iteratorIiNSD_11use_defaultESH_SH_EEllEEjS9_lNS7_10__identityEEEvT0_PT3_T1_NS0_13GridEvenShareISO_EET2_T4_E12temp_storage+88];
	selp.b64 	%rd504, %rd503, 0, %p154;
	add.s64 	%rd505, %rd502, %rd504;
	setp.gt.s32 	%p155, %r6, 320;
	ld.shared.u64 	%rd506, [_ZZN3cub18CUB_300001_SM_10006detail6reduce18DeviceReduceKernelINS2_10policy_hubIljN4cuda3std3__44plusIlEEE10Policy1000EN6thrust24THRUST_300001_SM_1000_NS18transform_iteratorI13inside_circleNSD_17counting_iteratorIiNSD_11use_defaultESH_SH_EEllEEjS9_lNS7_10__identityEEEvT0_PT3_T1_NS0_13GridEvenShareISO_EET2_T4_E12temp_storage+96];
	selp.b64 	%rd507, %rd506, 0, %p155;
	add.s64 	%rd508, %rd505, %rd507;
	setp.gt.s32 	%p156, %r6, 352;
	ld.shared.u64 	%rd509, [_ZZN3cub18CUB_300001_SM_10006detail6reduce18DeviceReduceKernelINS2_10policy_hubIljN4cuda3std3__44plusIlEEE10Policy1000EN6thrust24THRUST_300001_SM_1000_NS18transform_iteratorI13inside_circleNSD_17counting_iteratorIiNSD_11use_defaultESH_SH_EEllEEjS9_lNS7_10__identityEEEvT0_PT3_T1_NS0_13GridEvenShareISO_EET2_T4_E12temp_storage+104];
	selp.b64 	%rd510, %rd509, 0, %p156;
	add.s64 	%rd511, %rd508, %rd510;
	setp.gt.s32 	%p157, %r6, 384;
	ld.shared.u64 	%rd512, [_ZZN3cub18CUB_300001_SM_10006detail6reduce18DeviceReduceKernelINS2_10policy_hubIljN4cuda3std3__44plusIlEEE10Policy1000EN6thrust24THRUST_300001_SM_1000_NS18transform_iteratorI13inside_circleNSD_17counting_iteratorIiNSD_11use_defaultESH_SH_EEllEEjS9_lNS7_10__identityEEEvT0_PT3_T1_NS0_13GridEvenShareISO_EET2_T4_E12temp_storage+112];
	selp.b64 	%rd513, %rd512, 0, %p157;
	add.s64 	%rd514, %rd511, %rd513;
	setp.gt.s32 	%p158, %r6, 416;
	ld.shared.u64 	%rd515, [_ZZN3cub18CUB_300001_SM_10006detail6reduce18DeviceReduceKernelINS2_10policy_hubIljN4cuda3std3__44plusIlEEE10Policy1000EN6thrust24THRUST_300001_SM_1000_NS18transform_iteratorI13inside_circleNSD_17counting_iteratorIiNSD_11use_defaultESH_SH_EEllEEjS9_lNS7_10__identityEEEvT0_PT3_T1_NS0_13GridEvenShareISO_EET2_T4_E12temp_storage+120];
	selp.b64 	%rd516, %rd515, 0, %p158;
	add.s64 	%rd517, %rd514, %rd516;
	setp.gt.s32 	%p159, %r6, 448;
	ld.shared.u64 	%rd518, [_ZZN3cub18CUB_300001_SM_10006detail6reduce18DeviceReduceKernelINS2_10policy_hubIljN4cuda3std3__44plusIlEEE10Policy1000EN6thrust24THRUST_300001_SM_1000_NS18transform_iteratorI13inside_circleNSD_17counting_iteratorIiNSD_11use_defaultESH_SH_EEllEEjS9_lNS7_10__identityEEEvT0_PT3_T1_NS0_13GridEvenShareISO_EET2_T4_E12temp_storage+128];
	selp.b64 	%rd519, %rd518, 0, %p159;
	add.s64 	%rd520, %rd517, %rd519;
	setp.gt.s32 	%p160, %r6, 480;
	ld.shared.u64 	%rd521, [_ZZN3cub18CUB_300001_SM_10006detail6reduce18DeviceReduceKernelINS2_10policy_hubIljN4cuda3std3__44plusIlEEE10Policy1000EN6thrust24THRUST_300001_SM_1000_NS18transform_iteratorI13inside_circleNSD_17counting_iteratorIiNSD_11use_defaultESH_SH_EEllEEjS9_lNS7_10__identityEEEvT0_PT3_T1_NS0_13GridEvenShareISO_EET2_T4_E12temp_storage+136];
	selp.b64 	%rd522, %rd521, 0, %p160;
	add.s64 	%rd643, %rd520, %rd522;
	bra.uni 	$L__BB2_128;
$L__BB2_27:
	mov.u32 	%r19, %tid.x;
	add.s32 	%r73, %r743, %r19;
	add.s32 	%r74, %r73, %r2;
	shl.b32 	%r20, %r74, 1;
	setp.eq.s32 	%p2, %r20, 0;
	mov.b32 	%r736, 1;
	@%p2 bra 	$L__BB2_33;
	cvt.s64.s32 	%rd581, %r20;
	mov.b64 	%rd582, 48271;
	mov.b64 	%rd583, 1;
$L__BB2_29:
	and.b64  	%rd158, %rd581, 1;
	setp.eq.b64 	%p3, %rd158, 1;
	not.pred 	%p4, %p3;
	@%p4 bra 	$L__BB2_31;
	mul.lo.s64 	%rd159, %rd583, %rd582;
	mul.hi.u64 	%rd160, %rd159, 8589934597;
	sub.s64 	%rd161, %rd159, %rd160;
	shr.u64 	%rd162, %rd161, 1;
	add.s64 	%rd163, %rd162, %rd160;
	shr.u64 	%rd164, %rd163, 30;
	mul.lo.s64 	%rd165, %rd164, 2147483647;
	sub.s64 	%rd583, %rd159, %rd165;
$L__BB2_31:
	shr.u64 	%rd32, %rd581, 1;
	mul.lo.s64 	%rd166, %rd582, %rd582;
	mul.hi.u64 	%rd167, %rd166, -9223372032559808509;
	shr.u64 	%rd168, %rd167, 30;
	mul.lo.s64 	%rd169, %rd168, 2147483647;
	sub.s64 	%rd582, %rd166, %rd169;
	setp.gt.u64 	%p5, %rd581, 1;
	mov.u64 	%rd581, %rd32;
	@%p5 bra 	$L__BB2_29;
	cvt.u32.u64 	%r75, %rd583;
	mul.hi.u32 	%r76, %r75, 3;
	sub.s32 	%r77, %r75, %r76;
	shr.u32 	%r78, %r77, 1;
	add.s32 	%r79, %r78, %r76;
	shr.u32 	%r80, %r79, 30;
	mul.lo.s32 	%r81, %r80, 2147483647;
	sub.s32 	%r736, %r75, %r81;
$L__BB2_33:
	mul.hi.u32 	%r83, %r736, -1131474031;
	shr.u32 	%r84, %r83, 15;
	mul.lo.s32 	%r85, %r84, 44488;
	sub.s32 	%r86, %r736, %r85;
	mul.lo.s32 	%r87, %r86, 48271;
	mul.lo.s32 	%r88, %r84, 3399;
	setp.lt.u32 	%p6, %r87, %r88;
	xor.b32  	%r89, %r88, 2147483647;
	neg.s32 	%r90, %r88;
	selp.b32 	%r91, %r89, %r90, %p6;
	add.s32 	%r92, %r91, %r87;
	cvt.rn.f32.u32 	%f1, %r92;
	mul.f32 	%f2, %f1, 0f30000000;
	mul.hi.u32 	%r93, %r92, -1131474031;
	shr.u32 	%r94, %r93, 15;
	mul.lo.s32 	%r95, %r94, 44488;
	sub.s32 	%r96, %r92, %r95;
	mul.lo.s32 	%r97, %r96, 48271;
	mul.lo.s32 	%r98, %r94, 3399;
	setp.lt.u32 	%p7, %r97, %r98;
	xor.b32  	%r99, %r98, 2147483647;
	neg.s32 	%r100, %r98;
	selp.b32 	%r101, %r99, %r100, %p7;
	add.s32 	%r102, %r101, %r97;
	cvt.rn.f32.u32 	%f3, %r102;
	mul.f32 	%f4, %f3, 0f30000000;
	cvt.f64.f32 	%fd13, %f2;
	add.f64 	%fd14, %fd13, 0dBFE0000000000000;
	cvt.f64.f32 	%fd15, %f4;
	add.f64 	%fd16, %fd15, 0dBFE0000000000000;
	mul.f64 	%fd17, %fd16, %fd16;
	fma.rn.f64 	%fd1, %fd14, %fd14, %fd17;
	add.s32 	%r23, %r20, 1024;
	setp.eq.s32 	%p8, %r23, 0;
	mov.b32 	%r737, 1;
	@%p8 bra 	$L__BB2_39;
	cvt.s64.s32 	%rd585, %r23;
	mov.b64 	%rd586, 48271;
	mov.b64 	%rd587, 1;
$L__BB2_35:
	and.b64  	%rd172, %rd585, 1;
	setp.eq.b64 	%p9, %rd172, 1;
	not.pred 	%p10, %p9;
	@%p10 bra 	$L__BB2_37;
	mul.lo.s64 	%rd173, %rd587, %rd586;
	mul.hi.u64 	%rd174, %rd173, 8589934597;
	sub.s64 	%rd175, %rd173, %rd174;
	shr.u64 	%rd176, %rd175, 1;
	add.s64 	%rd177, %rd176, %rd174;
	shr.u64 	%rd178, %rd177, 30;
	mul.lo.s64 	%rd179, %rd178, 2147483647;
	sub.s64 	%rd587, %rd173, %rd179;
$L__BB2_37:
	shr.u64 	%rd40, %rd585, 1;
	mul.lo.s64 	%rd180, %rd586, %rd586;
	mul.hi.u64 	%rd181, %rd180, -9223372032559808509;
	shr.u64 	%rd182, %rd181, 30;
	mul.lo.s64 	%rd183, %rd182, 2147483647;
	sub.s64 	%rd586, %rd180, %rd183;
	setp.gt.u64 	%p11, %rd585, 1;
	mov.u64 	%rd585, %rd40;
	@%p11 bra 	$L__BB2_35;
	cvt.u32.u64 	%r103, %rd587;
	mul.hi.u32 	%r104, %r103, 3;
	sub.s32 	%r105, %r103, %r104;
	shr.u32 	%r106, %r105, 1;
	add.s32 	%r107, %r106, %r104;
	shr.u32 	%r108, %r107, 30;
	mul.lo.s32 	%r109, %r108, 2147483647;
	sub.s32 	%r737, %r103, %r109;
$L__BB2_39:
	mul.hi.u32 	%r111, %r737, -1131474031;
	shr.u32 	%r112, %r111, 15;
	mul.lo.s32 	%r113, %r112, 44488;
	sub.s32 	%r114, %r737, %r113;
	mul.lo.s32 	%r115, %r114, 48271;
	mul.lo.s32 	%r116, %r112, 3399;
	setp.lt.u32 	%p12, %r115, %r116;
	xor.b32  	%r117, %r116, 2147483647;
	neg.s32 	%r118, %r116;
	selp.b32 	%r119, %r117, %r118, %p12;
	add.s32 	%r120, %r119, %r115;
	cvt.rn.f32.u32 	%f5, %r120;
	mul.f32 	%f6, %f5, 0f30000000;
	mul.hi.u32 	%r121, %r120, -1131474031;
	shr.u32 	%r122, %r121, 15;
	mul.lo.s32 	%r123, %r122, 44488;
	sub.s32 	%r124, %r120, %r123;
	mul.lo.s32 	%r125, %r124, 48271;
	mul.lo.s32 	%r126, %r122, 3399;
	setp.lt.u32 	%p13, %r125, %r126;
	xor.b32  	%r127, %r126, 2147483647;
	neg.s32 	%r128, %r126;
	selp.b32 	%r129, %r127, %r128, %p13;
	add.s32 	%r130, %r129, %r125;
	cvt.rn.f32.u32 	%f7, %r130;
	mul.f32 	%f8, %f7, 0f30000000;
	cvt.f64.f32 	%fd18, %f6;
	add.f64 	%fd19, %fd18, 0dBFE0000000000000;
	cvt.f64.f32 	%fd20, %f8;
	add.f64 	%fd21, %fd20, 0dBFE0000000000000;
	mul.f64 	%fd22, %fd21, %fd21;
	fma.rn.f64 	%fd2, %fd19, %fd19, %fd22;
	add.s32 	%r26, %r20, 2048;
	setp.eq.s32 	%p14, %r26, 0;
	mov.b32 	%r738, 1;
	@%p14 bra 	$L__BB2_45;
	cvt.s64.s32 	%rd589, %r26;
	mov.b64 	%rd590, 48271;
	mov.b64 	%rd591, 1;
$L__BB2_41:
	and.b64  	%rd186, %rd589, 1;
	setp.eq.b64 	%p15, %rd186, 1;
	not.pred 	%p16, %p15;
	@%p16 bra 	$L__BB2_43;
	mul.lo.s64 	%rd187, %rd591, %rd590;
	mul.hi.u64 	%rd188, %rd187, 8589934597;
	sub.s64 	%rd189, %rd187, %rd188;
	shr.u64 	%rd190, %rd189, 1;
	add.s64 	%rd191, %rd190, %rd188;
	shr.u64 	%rd192, %rd191, 30;
	mul.lo.s64 	%rd193, %rd192, 2147483647;
	sub.s64 	%rd591, %rd187, %rd193;
$L__BB2_43:
	shr.u64 	%rd48, %rd589, 1;
	mul.lo.s64 	%rd194, %rd590, %rd590;
	mul.hi.u64 	%rd195, %rd194, -9223372032559808509;
	shr.u64 	%rd196, %rd195, 30;
	mul.lo.s64 	%rd197, %rd196, 2147483647;
	sub.s64 	%rd590, %rd194, %rd197;
	setp.gt.u64 	%p17, %rd589, 1;
	mov.u64 	%rd589, %rd48;
	@%p17 bra 	$L__BB2_41;
	cvt.u32.u64 	%r131, %rd591;
	mul.hi.u32 	%r132, %r131, 3;
	sub.s32 	%r133, %r131, %r132;
	shr.u32 	%r134, %r133, 1;
	add.s32 	%r135, %r134, %r132;
	shr.u32 	%r136, %r135, 30;
	mul.lo.s32 	%r137, %r136, 2147483647;
	sub.s32 	%r738, %r131, %r137;
$L__BB2_45:
	mul.hi.u32 	%r139, %r738, -1131474031;
	shr.u32 	%r140, %r139, 15;
	mul.lo.s32 	%r141, %r140, 44488;
	sub.s32 	%r142, %r738, %r141;
	mul.lo.s32 	%r143, %r142, 48271;
	mul.lo.s32 	%r144, %r140, 3399;
	setp.lt.u32 	%p18, %r143, %r144;
	xor.b32  	%r145, %r144, 2147483647;
	neg.s32 	%r146, %r144;
	selp.b32 	%r147, %r145, %r146, %p18;
	add.s32 	%r148, %r147, %r143;
	cvt.rn.f32.u32 	%f9, %r148;
	mul.f32 	%f10, %f9, 0f30000000;
	mul.hi.u32 	%r149, %r148, -1131474031;
	shr.u32 	%r150, %r149, 15;
	mul.lo.s32 	%r151, %r150, 44488;
	sub.s32 	%r152, %r148, %r151;
	mul.lo.s32 	%r153, %r152, 48271;
	mul.lo.s32 	%r154, %r150, 3399;
	setp.lt.u32 	%p19, %r153, %r154;
	xor.b32  	%r155, %r154, 2147483647;
	neg.s32 	%r156, %r154;
	selp.b32 	%r157, %r155, %r156, %p19;
	add.s32 	%r158, %r157, %r153;
	cvt.rn.f32.u32 	%f11, %r158;
	mul.f32 	%f12, %f11, 0f30000000;
	cvt.f64.f32 	%fd23, %f10;
	add.f64 	%fd24, %fd23, 0dBFE0000000000000;
	cvt.f64.f32 	%fd25, %f12;
	add.f64 	%fd26, %fd25, 0dBFE0000000000000;
	mul.f64 	%fd27, %fd26, %fd26;
	fma.rn.f64 	%fd3, %fd24, %fd24, %fd27;
	add.s32 	%r29, %r20, 3072;
	setp.eq.s32 	%p20, %r29, 0;
	mov.b32 	%r739, 1;
	@%p20 bra 	$L__BB2_51;
	cvt.s64.s32 	%rd593, %r29;
	mov.b64 	%rd594, 48271;
	mov.b64 	%rd595, 1;
$L__BB2_47:
	and.b64  	%rd200, %rd593, 1;
	setp.eq.b64 	%p21, %rd200, 1;
	not.pred 	%p22, %p21;
	@%p22 bra 	$L__BB2_49;
	mul.lo.s64 	%rd201, %rd595, %rd594;
	mul.hi.u64 	%rd202, %rd201, 8589934597;
	sub.s64 	%rd203, %rd201, %rd202;
	shr.u64 	%rd204, %rd203, 1;
	add.s64 	%rd205, %rd204, %rd202;
	shr.u64 	%rd206, %rd205, 30;
	mul.lo.s64 	%rd207, %rd206, 2147483647;
	sub.s64 	%rd595, %rd201, %rd207;
$L__BB2_49:
	shr.u64 	%rd56, %rd593, 1;
	mul.lo.s64 	%rd208, %rd594, %rd594;
	mul.hi.u64 	%rd209, %rd208, -9223372032559808509;
	shr.u64 	%rd210, %rd209, 30;
	mul.lo.s64 	%rd211, %rd210, 2147483647;
	sub.s64 	%rd594, %rd208, %rd211;
	setp.gt.u64 	%p23, %rd593, 1;
	mov.u64 	%rd593, %rd56;
	@%p23 bra 	$L__BB2_47;
	cvt.u32.u64 	%r159, %rd595;
	mul.hi.u32 	%r160, %r159, 3;
	sub.s32 	%r161, %r159, %r160;
	shr.u32 	%r162, %r161, 1;
	add.s32 	%r163, %r162, %r160;
	shr.u32 	%r164, %r163, 30;
	mul.lo.s32 	%r165, %r164, 2147483647;
	sub.s32 	%r739, %r159, %r165;
$L__BB2_51:
	mul.hi.u32 	%r167, %r739, -1131474031;
	shr.u32 	%r168, %r167, 15;
	mul.lo.s32 	%r169, %r168, 44488;
	sub.s32 	%r170, %r739, %r169;
	mul.lo.s32 	%r171, %r170, 48271;
	mul.lo.s32 	%r172, %r168, 3399;
	setp.lt.u32 	%p24, %r171, %r172;
	xor.b32  	%r173, %r172, 2147483647;
	neg.s32 	%r174, %r172;
	selp.b32 	%r175, %r173, %r174, %p24;
	add.s32 	%r176, %r175, %r171;
	cvt.rn.f32.u32 	%f13, %r176;
	mul.f32 	%f14, %f13, 0f30000000;
	mul.hi.u32 	%r177, %r176, -1131474031;
	shr.u32 	%r178, %r177, 15;
	mul.lo.s32 	%r179, %r178, 44488;
	sub.s32 	%r180, %r176, %r179;
	mul.lo.s32 	%r181, %r180, 48271;
	mul.lo.s32 	%r182, %r178, 3399;
	setp.lt.u32 	%p25, %r181, %r182;
	xor.b32  	%r183, %r182, 2147483647;
	neg.s32 	%r184, %r182;
	selp.b32 	%r185, %r183, %r184, %p25;
	add.s32 	%r186, %r185, %r181;
	cvt.rn.f32.u32 	%f15, %r186;
	mul.f32 	%f16, %f15, 0f30000000;
	cvt.f64.f32 	%fd28, %f14;
	add.f64 	%fd29, %fd28, 0dBFE0000000000000;
	cvt.f64.f32 	%fd30, %f16;
	add.f64 	%fd31, %fd30, 0dBFE0000000000000;
	mul.f64 	%fd32, %fd31, %fd31;
	fma.rn.f64 	%fd4, %fd29, %fd29, %fd32;
	add.s32 	%r32, %r20, 4096;
	setp.eq.s32 	%p26, %r32, 0;
	mov.b32 	%r740, 1;
	@%p26 bra 	$L__BB2_57;
	cvt.s64.s32 	%rd597, %r32;
	mov.b64 	%rd598, 48271;
	mov.b64 	%rd599, 1;
$L__BB2_53:
	and.b64  	%rd214, %rd597, 1;
	setp.eq.b64 	%p27, %rd214, 1;
	not.pred 	%p28, %p27;
	@%p28 bra 	$L__BB2_55;
	mul.lo.s64 	%rd215, %rd599, %rd598;
	mul.hi.u64 	%rd216, %rd215, 8589934597;
	sub.s64 	%rd217, %rd215, %rd216;
	shr.u64 	%rd218, %rd217, 1;
	add.s64 	%rd219, %rd218, %rd216;
	shr.u64 	%rd220, %rd219, 30;
	mul.lo.s64 	%rd221, %rd220, 2147483647;
	sub.s64 	%rd599, %rd215, %rd221;
$L__BB2_55:
	shr.u64 	%rd64, %rd597, 1;
	mul.lo.s64 	%rd222, %rd598, %rd598;
	mul.hi.u64 	%rd223, %rd222, -9223372032559808509;
	shr.u64 	%rd224, %rd223, 30;
	mul.lo.s64 	%rd225, %rd224, 2147483647;
	sub.s64 	%rd598, %rd222, %rd225;
	setp.gt.u64 	%p29, %rd597, 1;
	mov.u64 	%rd597, %rd64;
	@%p29 bra 	$L__BB2_53;
	cvt.u32.u64 	%r187, %rd599;
	mul.hi.u32 	%r188, %r187, 3;
	sub.s32 	%r189, %r187, %r188;
	shr.u32 	%r190, %r189, 1;
	add.s32 	%r191, %r190, %r188;
	shr.u32 	%r192, %r191, 30;
	mul.lo.s32 	%r193, %r192, 2147483647;
	sub.s32 	%r740, %r187, %r193;
$L__BB2_57:
	mul.hi.u32 	%r195, %r740, -1131474031;
	shr.u32 	%r196, %r195, 15;
	mul.lo.s32 	%r197, %r196, 44488;
	sub.s32 	%r198, %r740, %r197;
	mul.lo.s32 	%r199, %r198, 48271;
	mul.lo.s32 	%r200, %r196, 3399;
	setp.lt.u32 	%p30, %r199, %r200;
	xor.b32  	%r201, %r200, 2147483647;
	neg.s32 	%r202, %r200;
	selp.b32 	%r203, %r201, %r202, %p30;
	add.s32 	%r204, %r203, %r199;
	cvt.rn.f32.u32 	%f17, %r204;
	mul.f32 	%f18, %f17, 0f30000000;
	mul.hi.u32 	%r205, %r204, -1131474031;
	shr.u32 	%r206, %r205, 15;
	mul.lo.s32 	%r207, %r206, 44488;
	sub.s32 	%r208, %r204, %r207;
	mul.lo.s32 	%r209, %r208, 48271;
	mul.lo.s32 	%r210, %r206, 3399;
	setp.lt.u32 	%p31, %r209, %r210;
	xor.b32  	%r211, %r210, 2147483647;
	neg.s32 	%r212, %r210;
	selp.b32 	%r213, %r211, %r212, %p31;
	add.s32 	%r214, %r213, %r209;
	cvt.rn.f32.u32 	%f19, %r214;
	mul.f32 	%f20, %f19, 0f30000000;
	cvt.f64.f32 	%fd33, %f18;
	add.f64 	%fd34, %fd33, 0dBFE0000000000000;
	cvt.f64.f32 	%fd35, %f20;
	add.f64 	%fd36, %fd35, 0dBFE0000000000000;
	mul.f64 	%fd37, %fd36, %fd36;
	fma.rn.f64 	%fd5, %fd34, %fd34, %fd37;
	add.s32 	%r35, %r20, 5120;
	setp.eq.s32 	%p32, %r35, 0;
	mov.b32 	%r741, 1;
	@%p32 bra 	$L__BB2_63;
	cvt.s64.s32 	%rd601, %r35;
	mov.b64 	%rd602, 48271;
	mov.b64 	%rd603, 1;
$L__BB2_59:
	and.b64  	%rd228, %rd601, 1;
	setp.eq.b64 	%p33, %rd228, 1;
	not.pred 	%p34, %p33;
	@%p34 bra 	$L__BB2_61;
	mul.lo.s64 	%rd229, %rd603, %rd602;
	mul.hi.u64 	%rd230, %rd229, 8589934597;
	sub.s64 	%rd231, %rd229, %rd230;
	shr.u64 	%rd232, %rd231, 1;
	add.s64 	%rd233, %rd232, %rd230;
	shr.u64 	%rd234, %rd233, 30;
	mul.lo.s64 	%rd235, %rd234, 2147483647;
	sub.s64 	%rd603, %rd229, %rd235;
$L__BB2_61:
	shr.u64 	%rd72, %rd601, 1;
	mul.lo.s64 	%rd236, %rd602, %rd602;
	mul.hi.u64 	%rd237, %rd236, -9223372032559808509;
	shr.u64 	%rd238, %rd237, 30;
	mul.lo.s64 	%rd239, %rd238, 2147483647;
	sub.s64 	%rd602, %rd236, %rd239;
	setp.gt.u64 	%p35, %rd601, 1;
	mov.u64 	%rd601, %rd72;
	@%p35 bra 	$L__BB2_59;
	cvt.u32.u64 	%r215, %rd603;
	mul.hi.u32 	%r216, %r215, 3;
	sub.s32 	%r217, %r215, %r216;
	shr.u32 	%r218, %r217, 1;
	add.s32 	%r219, %r218, %r216;
	shr.u32 	%r220, %r219, 30;
	mul.lo.s32 	%r221, %r220, 2147483647;
	sub.s32 	%r741, %r215, %r221;
$L__BB2_63:
	mul.hi.u32 	%r223, %r741, -1131474031;
	shr.u32 	%r224, %r223, 15;
	mul.lo.s32 	%r225, %r224, 44488;
	sub.s32 	%r226, %r741, %r225;
	mul.lo.s32 	%r227, %r226, 48271;
	mul.lo.s32 	%r228, %r224, 3399;
	setp.lt.u32 	%p36, %r227, %r228;
	xor.b32  	%r229, %r228, 2147483647;
	neg.s32 	%r230, %r228;
	selp.b32 	%r231, %r229, %r230, %p36;
	add.s32 	%r232, %r231, %r227;
	cvt.rn.f32.u32 	%f21, %r232;
	mul.f32 	%f22, %f21, 0f30000000;
	mul.hi.u32 	%r233, %r232, -1131474031;
	shr.u32 	%r234, %r233, 15;
	mul.lo.s32 	%r235, %r234, 44488;
	sub.s32 	%r236, %r232, %r235;
	mul.lo.s32 	%r237, %r236, 48271;
	mul.lo.s32 	%r238, %r234, 3399;
	setp.lt.u32 	%p37, %r237, %r238;
	xor.b32  	%r239, %r238, 2147483647;
	neg.s32 	%r240, %r238;
	selp.b32 	%r241, %r239, %r240, %p37;
	add.s32 	%r242, %r241, %r237;
	cvt.rn.f32.u32 	%f23, %r242;
	mul.f32 	%f24, %f23, 0f30000000;
	cvt.f64.f32 	%fd38, %f22;
	add.f64 	%fd39, %fd38, 0dBFE0000000000000;
	cvt.f64.f32 	%fd40, %f24;
	add.f64 	%fd41, %fd40, 0dBFE0000000000000;
	mul.f64 	%fd42, %fd41, %fd41;
	fma.rn.f64 	%fd6, %fd39, %fd39, %fd42;
	add.s32 	%r38, %r20, 6144;
	setp.eq.s32 	%p38, %r38, 0;
	mov.b32 	%r742, 1;
	@%p38 bra 	$L__BB2_69;
	cvt.s64.s32 	%rd605, %r38;
	mov.b64 	%rd606, 48271;
	mov.b64 	%rd607, 1;
$L__BB2_65:
	and.b64  	%rd242, %rd605, 1;
	setp.eq.b64 	%p39, %rd242, 1;
	not.pred 	%p40, %p39;
	@%p40 bra 	$L__BB2_67;
	mul.lo.s64 	%rd243, %rd607, %rd606;
	mul.hi.u64 	%rd244, %rd243, 8589934597;
	sub.s64 	%rd245, %rd243, %rd244;
	shr.u64 	%rd246, %rd245, 1;
	add.s64 	%rd247, %rd246, %rd244;
	shr.u64 	%rd248, %rd247, 30;
	mul.lo.s64 	%rd249, %rd248, 2147483647;
	sub.s64 	%rd607, %rd243, %rd249;
$L__BB2_67:
	shr.u64 	%rd80, %rd605, 1;
	mul.lo.s64 	%rd250, %rd606, %rd606;
	mul.hi.u64 	%rd251, %rd250, -9223372032559808509;
	shr.u64 	%rd252, %rd251, 30;
	mul.lo.s64 	%rd253, %rd252, 2147483647;
	sub.s64 	%rd606, %rd250, %rd253;
	setp.gt.u64 	%p41, %rd605, 1;
	mov.u64 	%rd605, %rd80;
	@%p41 bra 	$L__BB2_65;
	cvt.u32.u64 	%r243, %rd607;
	mul.hi.u32 	%r244, %r243, 3;
	sub.s32 	%r245, %r243, %r244;
	shr.u32 	%r246, %r245, 1;
	add.s32 	%r247, %r246, %r244;
	shr.u32 	%r248, %r247, 30;
	mul.lo.s32 	%r249, %r248, 2147483647;
	sub.s32 	%r742, %r243, %r249;
$L__BB2_69:
	mul.hi.u32 	%r250, %r742, -1131474031;
	shr.u32 	%r251, %r250, 15;
	mul.lo.s32 	%r252, %r251, 44488;
	sub.s32 	%r253, %r742, %r252;
	mul.lo.s32 	%r254, %r253, 48271;
	mul.lo.s32 	%r255, %r251, 3399;
	setp.lt.u32 	%p42, %r254, %r255;
	xor.b32  	%r256, %r255, 2147483647;
	neg.s32 	%r257, %r255;
	selp.b32 	%r258, %r256, %r257, %p42;
	add.s32 	%r259, %r258, %r254;
	cvt.rn.f32.u32 	%f25, %r259;
	mul.f32 	%f26, %f25, 0f30000000;
	mul.hi.u32 	%r260, %r259, -1131474031;
	shr.u32 	%r261, %r260, 15;
	mul.lo.s32 	%r262, %r261, 44488;
	sub.s32 	%r263, %r259, %r262;
	mul.lo.s32 	%r264, %r263, 48271;
	mul.lo.s32 	%r265, %r261, 3399;
	setp.lt.u32 	%p43, %r264, %r265;
	xor.b32  	%r266, %r265, 2147483647;
	neg.s32 	%r267, %r265;
	selp.b32 	%r268, %r266, %r267, %p43;
	add.s32 	%r269, %r268, %r264;
	cvt.rn.f32.u32 	%f27, %r269;
	mul.f32 	%f28, %f27, 0f30000000;
	cvt.f64.f32 	%fd43, %f26;
	add.f64 	%fd44, %fd43, 0dBFE0000000000000;
	cvt.f64.f32 	%fd45, %f28;
	add.f64 	%fd46, %fd45, 0dBFE0000000000000;
	mul.f64 	%fd47, %fd46, %fd46;
	fma.rn.f64 	%fd48, %fd44, %fd44, %fd47;
	setp.lt.f64 	%p44, %fd48, 0d3FD0000000000000;
	selp.u64 	%rd254, 1, 0, %p44;
	setp.lt.f64 	%p45, %fd1, 0d3FD0000000000000;
	selp.u64 	%rd255, 1, 0, %p45;
	setp.lt.f64 	%p46, %fd2, 0d3FD0000000000000;
	selp.u64 	%rd256, 1, 0, %p46;
	add.s64 	%rd257, %rd256, %rd255;
	setp.lt.f64 	%p47, %fd3, 0d3FD0000000000000;
	selp.u64 	%rd258, 1, 0, %p47;
	add.s64 	%rd259, %rd257, %rd258;
	setp.lt.f64 	%p48, %fd4, 0d3FD0000000000000;
	selp.u64 	%rd260, 1, 0, %p48;
	add.s64 	%rd261, %rd259, %rd260;
	setp.lt.f64 	%p49, %fd5, 0d3FD0000000000000;
	selp.u64 	%rd262, 1, 0, %p49;
	add.s64 	%rd263, %rd261, %rd262;
	setp.lt.f64 	%p50, %fd6, 0d3FD0000000000000;
	selp.u64 	%rd264, 1, 0, %p50;
	add.s64 	%rd265, %rd263, %rd264;
	add.s64 	%rd642, %rd265, %rd254;
	setp.lt.u32 	%p51, %r6, %r4;
	@%p51 bra 	$L__BB2_124;
$L__BB2_70:
	add.s32 	%r743, %r743, %r4;
	add.s32 	%r270, %r1, -3584;
	setp.gt.u32 	%p52, %r743, %r270;
	@%p52 bra 	$L__BB2_114;
	add.s32 	%r272, %r2, %r19;
	add.s32 	%r273, %r272, %r743;
	shl.b32 	%r43, %r273, 1;
	setp.eq.s32 	%p53, %r43, 0;
	mov.b32 	%r744, 1;
	@%p53 bra 	$L__BB2_77;
	cvt.s64.s32 	%rd610, %r43;
	mov.b64 	%rd611, 48271;
	mov.b64 	%rd612, 1;
$L__BB2_73:
	and.b64  	%rd268, %rd610, 1;
	setp.eq.b64 	%p54, %rd268, 1;
	not.pred 	%p55, %p54;
	@%p55 bra 	$L__BB2_75;
	mul.lo.s64 	%rd269, %rd612, %rd611;
	mul.hi.u64 	%rd270, %rd269, 8589934597;
	sub.s64 	%rd271, %rd269, %rd270;
	shr.u64 	%rd272, %rd271, 1;
	add.s64 	%rd273, %rd272, %rd270;
	shr.u64 	%rd274, %rd273, 30;
	mul.lo.s64 	%rd275, %rd274, 2147483647;
	sub.s64 	%rd612, %rd269, %rd275;
$L__BB2_75:
	shr.u64 	%rd90, %rd610, 1;
	mul.lo.s64 	%rd276, %rd611, %rd611;
	mul.hi.u64 	%rd277, %rd276, -9223372032559808509;
	shr.u64 	%rd278, %rd277, 30;
	mul.lo.s64 	%rd279, %rd278, 2147483647;
	sub.s64 	%rd611, %rd276, %rd279;
	setp.gt.u64 	%p56, %rd610, 1;
	mov.u64 	%rd610, %rd90;
	@%p56 bra 	$L__BB2_73;
	cvt.u32.u64 	%r274, %rd612;
	mul.hi.u32 	%r275, %r274, 3;
	sub.s32 	%r276, %r274, %r275;
	shr.u32 	%r277, %r276, 1;
	add.s32 	%r278, %r277, %r275;
	shr.u32 	%r279, %r278, 30;
	mul.lo.s32 	%r280, %r279, 2147483647;
	sub.s32 	%r744, %r274, %r280;
$L__BB2_77:
	mul.hi.u32 	%r282, %r744, -1131474031;
	shr.u32 	%r283, %r282, 15;
	mul.lo.s32 	%r284, %r283, 44488;
	sub.s32 	%r285, %r744, %r284;
	mul.lo.s32 	%r286, %r285, 48271;
	mul.lo.s32 	%r287, %r283, 3399;
	setp.lt.u32 	%p57, %r286, %r287;
	xor.b32  	%r288, %r287, 2147483647;
	neg.s32 	%r289, %r287;
	selp.b32 	%r290, %r288, %r289, %p57;
	add.s32 	%r291, %r290, %r286;
	cvt.rn.f32.u32 	%f29, %r291;
	mul.f32 	%f30, %f29, 0f30000000;
	mul.hi.u32 	%r292, %r291, -1131474031;
	shr.u32 	%r293, %r292, 15;
	mul.lo.s32 	%r294, %r293, 44488;
	sub.s32 	%r295, %r291, %r294;
	mul.lo.s32 	%r296, %r295, 48271;
	mul.lo.s32 	%r297, %r293, 3399;
	setp.lt.u32 	%p58, %r296, %r297;
	xor.b32  	%r298, %r297, 2147483647;
	neg.s32 	%r299, %r297;
	selp.b32 	%r300, %r298, %r299, %p58;
	add.s32 	%r301, %r300, %r296;
	cvt.rn.f32.u32 	%f31, %r301;
	mul.f32 	%f32, %f31, 0f30000000;
	cvt.f64.f32 	%fd49, %f30;
	add.f64 	%fd50, %fd49, 0dBFE0000000000000;
	cvt.f64.f32 	%fd51, %f32;
	add.f64 	%fd52, %fd51, 0dBFE0000000000000;
	mul.f64 	%fd53, %fd52, %fd52;
	fma.rn.f64 	%fd7, %fd50, %fd50, %fd53;
	add.s32 	%r46, %r43, 1024;
	setp.eq.s32 	%p59, %r46, 0;
	mov.b32 	%r745, 1;
	@%p59 bra 	$L__BB2_83;
	cvt.s64.s32 	%rd614, %r46;
	mov.b64 	%rd615, 48271;
	mov.b64 	%rd616, 1;
$L__BB2_79:
	and.b64  	%rd282, %rd614, 1;
	setp.eq.b64 	%p60, %rd282, 1;
	not.pred 	%p61, %p60;
	@%p61 bra 	$L__BB2_81;
	mul.lo.s64 	%rd283, %rd616, %rd615;
	mul.hi.u64 	%rd284, %rd283, 8589934597;
	sub.s64 	%rd285, %rd283, %rd284;
	shr.u64 	%rd286, %rd285, 1;
	add.s64 	%rd287, %rd286, %rd284;
	shr.u64 	%rd288, %rd287, 30;
	mul.lo.s64 	%rd289, %rd288, 2147483647;
	sub.s64 	%rd616, %rd283, %rd289;
$L__BB2_81:
	shr.u64 	%rd98, %rd614, 1;
	mul.lo.s64 	%rd290, %rd615, %rd615;
	mul.hi.u64 	%rd291, %rd290, -9223372032559808509;
	shr.u64 	%rd292, %rd291, 30;
	mul.lo.s64 	%rd293, %rd292, 2147483647;
	sub.s64 	%rd615, %rd290, %rd293;
	setp.gt.u64 	%p62, %rd614, 1;
	mov.u64 	%rd614, %rd98;
	@%p62 bra 	$L__BB2_79;
	cvt.u32.u64 	%r302, %rd616;
	mul.hi.u32 	%r303, %r302, 3;
	sub.s32 	%r304, %r302, %r303;
	shr.u32 	%r305, %r304, 1;
	add.s32 	%r306, %r305, %r303;
	shr.u32 	%r307, %r306, 30;
	mul.lo.s32 	%r308, %r307, 2147483647;
	sub.s32 	%r745, %r302, %r308;
$L__BB2_83:
	mul.hi.u32 	%r310, %r745, -1131474031;
	shr.u32 	%r311, %r310, 15;
	mul.lo.s32 	%r312, %r311, 44488;
	sub.s32 	%r313, %r745, %r312;
	mul.lo.s32 	%r314, %r313, 48271;
	mul.lo.s32 	%r315, %r311, 3399;
	setp.lt.u32 	%p63, %r314, %r315;
	xor.b32  	%r316, %r315, 2147483647;
	neg.s32 	%r317, %r315;
	selp.b32 	%r318, %r316, %r317, %p63;
	add.s32 	%r319, %r318, %r314;
	cvt.rn.f32.u32 	%f33, %r319;
	mul.f32 	%f34, %f33, 0f30000000;
	mul.hi.u32 	%r320, %r319, -1131474031;
	shr.u32 	%r321, %r320, 15;
	mul.lo.s32 	%r322, %r321, 44488;
	sub.s32 	%r323, %r319, %r322;
	mul.lo.s32 	%r324, %r323, 48271;
	mul.lo.s32 	%r325, %r321, 3399;
	setp.lt.u32 	%p64, %r324, %r325;
	xor.b32  	%r326, %r325, 2147483647;
	neg.s32 	%r327, %r325;
	selp.b32 	%r328, %r326, %r327, %p64;
	add.s32 	%r329, %r328, %r324;
	cvt.rn.f32.u32 	%f35, %r329;
	mul.f32 	%f36, %f35, 0f30000000;
	cvt.f64.f32 	%fd54, %f34;
	add.f64 	%fd55, %fd54, 0dBFE0000000000000;
	cvt.f64.f32 	%fd56, %f36;
	add.f64 	%fd57, %fd56, 0dBFE0000000000000;
	mul.f64 	%fd58, %fd57, %fd57;
	fma.rn.f64 	%fd8, %fd55, %fd55, %fd58;
	add.s32 	%r49, %r43, 2048;
	setp.eq.s32 	%p65, %r49, 0;
	mov.b32 	%r746, 1;
	@%p65 bra 	$L__BB2_89;
	cvt.s64.s32 	%rd618, %r49;
	mov.b64 	%rd619, 48271;
	mov.b64 	%rd620, 1;
$L__BB2_85:
	and.b64  	%rd296, %rd618, 1;
	setp.eq.b64 	%p66, %rd296, 1;
	not.pred 	%p67, %p66;
	@%p67 bra 	$L__BB2_87;
	mul.lo.s64 	%rd297, %rd620, %rd619;
	mul.hi.u64 	%rd298, %rd297, 8589934597;
	sub.s64 	%rd299, %rd297, %rd298;
	shr.u64 	%rd300, %rd299, 1;
	add.s64 	%rd301, %rd300, %rd298;
	shr.u64 	%rd302, %rd301, 30;
	mul.lo.s64 	%rd303, %rd302, 2147483647;
	sub.s64 	%rd620, %rd297, %rd303;
$L__BB2_87:
	shr.u64 	%rd106, %rd618, 1;
	mul.lo.s64 	%rd304, %rd619, %rd619;
	mul.hi.u64 	%rd305, %rd304, -9223372032559808509;
	shr.u64 	%rd306, %rd305, 30;
	mul.lo.s64 	%rd307, %rd306, 2147483647;
	sub.s64 	%rd619, %rd304, %rd307;
	setp.gt.u64 	%p68, %rd618, 1;
	mov.u64 	%rd618, %rd106;
	@%p68 bra 	$L__BB2_85;
	cvt.u32.u64 	%r330, %rd620;
	mul.hi.u32 	%r331, %r330, 3;
	sub.s32 	%r332, %r330, %r331;
	shr.u32 	%r333, %r332, 1;
	add.s32 	%r334, %r333, %r331;
	shr.u32 	%r335, %r334, 30;
	mul.lo.s32 	%r336, %r335, 2147483647;
	sub.s32 	%r746, %r330, %r336;
$L__BB2_89:
	mul.hi.u32 	%r338, %r746, -1131474031;
	shr.u32 	%r339, %r338, 15;
	mul.lo.s32 	%r340, %r339, 44488;
	sub.s32 	%r341, %r746, %r340;
	mul.lo.s32 	%r342, %r341, 48271;
	mul.lo.s32 	%r343, %r339, 3399;
	setp.lt.u32 	%p69, %r342, %r343;
	xor.b32  	%r344, %r343, 2147483647;
	neg.s32 	%r345, %r343;
	selp.b32 	%r346, %r344, %r345, %p69;
	add.s32 	%r347, %r346, %r342;
	cvt.rn.f32.u32 	%f37, %r347;
	mul.f32 	%f38, %f37, 0f30000000;
	mul.hi.u32 	%r348, %r347, -1131474031;
	shr.u32 	%r349, %r348, 15;
	mul.lo.s32 	%r350, %r349, 44488;
	sub.s32 	%r351, %r347, %r350;
	mul.lo.s32 	%r352, %r351, 48271;
	mul.lo.s32 	%r353, %r349, 3399;
	setp.lt.u32 	%p70, %r352, %r353;
	xor.b32  	%r354, %r353, 2147483647;
	neg.s32 	%r355, %r353;
	selp.b32 	%r356, %r354, %r355, %p70;
	add.s32 	%r357, %r356, %r352;
	cvt.rn.f32.u32 	%f39, %r357;
	mul.f32 	%f40, %f39, 0f30000000;
	cvt.f64.f32 	%fd59, %f38;
	add.f64 	%fd60, %fd59, 0dBFE0000000000000;
	cvt.f64.f32 	%fd61, %f40;
	add.f64 	%fd62, %fd61, 0dBFE0000000000000;
	mul.f64 	%fd63, %fd62, %fd62;
	fma.rn.f64 	%fd9, %fd60, %fd60, %fd63;
	add.s32 	%r52, %r43, 3072;
	setp.eq.s32 	%p71, %r52, 0;
	mov.b32 	%r747, 1;
	@%p71 bra 	$L__BB2_95;
	cvt.s64.s32 	%rd622, %r52;
	mov.b64 	%rd623, 48271;
	mov.b64 	%rd624, 1;
$L__BB2_91:
	and.b64  	%rd310, %rd622, 1;
	setp.eq.b64 	%p72, %rd310, 1;
	not.pred 	%p73, %p72;
	@%p73 bra 	$L__BB2_93;
	mul.lo.s64 	%rd311, %rd624, %rd623;
	mul.hi.u64 	%rd312, %rd311, 8589934597;
	sub.s64 	%rd313, %rd311, %rd312;
	shr.u64 	%rd314, %rd313, 1;
	add.s64 	%rd315, %rd314, %rd312;
	shr.u64 	%rd316, %rd315, 30;
	mul.lo.s64 	%rd317, %rd316, 2147483647;
	sub.s64 	%rd624, %rd311, %rd317;
$L__BB2_93:
	shr.u64 	%rd114, %rd622, 1;
	mul.lo.s64 	%rd318, %rd623, %rd623;
	mul.hi.u64 	%rd319, %rd318, -9223372032559808509;
	shr.u64 	%rd320, %rd319, 30;
	mul.lo.s64 	%rd321, %rd320, 2147483647;
	sub.s64 	%rd623, %rd318, %rd321;
	setp.gt.u64 	%p74, %rd622, 1;
	mov.u64 	%rd622, %rd114;
	@%p74 bra 	$L__BB2_91;
	cvt.u32.u64 	%r358, %rd624;
	mul.hi.u32 	%r359, %r358, 3;
	sub.s32 	%r360, %r358, %r359;
	shr.u32 	%r361, %r360, 1;
	add.s32 	%r362, %r361, %r359;
	shr.u32 	%r363, %r362, 30;
	mul.lo.s32 	%r364, %r363, 2147483647;
	sub.s32 	%r747, %r358, %r364;
$L__BB2_95:
	mul.hi.u32 	%r366, %r747, -1131474031;
	shr.u32 	%r367, %r366, 15;
	mul.lo.s32 	%r368, %r367, 44488;
	sub.s32 	%r369, %r747, %r368;
	mul.lo.s32 	%r370, %r369, 48271;
	mul.lo.s32 	%r371, %r367, 3399;
	setp.lt.u32 	%p75, %r370, %r371;
	xor.b32  	%r372, %r371, 2147483647;
	neg.s32 	%r373, %r371;
	selp.b32 	%r374, %r372, %r373, %p75;
	add.s32 	%r375, %r374, %r370;
	cvt.rn.f32.u32 	%f41, %r375;
	mul.f32 	%f42, %f41, 0f30000000;
	mul.hi.u32 	%r376, %r375, -1131474031;
	shr.u32 	%r377, %r376, 15;
	mul.lo.s32 	%r378, %r377, 44488;
	sub.s32 	%r379, %r375, %r378;
	mul.lo.s32 	%r380, %r379, 48271;
	mul.lo.s32 	%r381, %r377, 3399;
	setp.lt.u32 	%p76, %r380, %r381;
	xor.b32  	%r382, %r381, 2147483647;
	neg.s32 	%r383, %r381;
	selp.b32 	%r384, %r382, %r383, %p76;
	add.s32 	%r385, %r384, %r380;
	cvt.rn.f32.u32 	%f43, %r385;
	mul.f32 	%f44, %f43, 0f30000000;
	cvt.f64.f32 	%fd64, %f42;
	add.f64 	%fd65, %fd64, 0dBFE0000000000000;
	cvt.f64.f32 	%fd66, %f44;
	add.f64 	%fd67, %fd66, 0dBFE0000000000000;
	mul.f64 	%fd68, %fd67, %fd67;
	fma.rn.f64 	%fd10, %fd65, %fd65, %fd68;
	add.s32 	%r55, %r43, 4096;
	setp.eq.s32 	%p77, %r55, 0;
	mov.b32 	%r748, 1;
	@%p77 bra 	$L__BB2_101;
	cvt.s64.s32 	%rd626, %r55;
	mov.b64 	%rd627, 48271;
	mov.b64 	%rd628, 1;
$L__BB2_97:
	and.b64  	%rd324, %rd626, 1;
	setp.eq.b64 	%p78, %rd324, 1;
	not.pred 	%p79, %p78;
	@%p79 bra 	$L__BB2_99;
	mul.lo.s64 	%rd325, %rd628, %rd627;
	mul.hi.u64 	%rd326, %rd325, 8589934597;
	sub.s64 	%rd327, %rd325, %rd326;
	shr.u64 	%rd328, %rd327, 1;
	add.s64 	%rd329, %rd328, %rd326;
	shr.u64 	%rd330, %rd329, 30;
	mul.lo.s64 	%rd331, %rd330, 2147483647;
	sub.s64 	%rd628, %rd325, %rd331;
$L__BB2_99:
	shr.u64 	%rd122, %rd626, 1;
	mul.lo.s64 	%rd332, %rd627, %rd627;
	mul.hi.u64 	%rd333, %rd332, -9223372032559808509;
	shr.u64 	%rd334, %rd333, 30;
	mul.lo.s64 	%rd335, %rd334, 2147483647;
	sub.s64 	%rd627, %rd332, %rd335;
	setp.gt.u64 	%p80, %rd626, 1;
	mov.u64 	%rd626, %rd122;
	@%p80 bra 	$L__BB2_97;
	cvt.u32.u64 	%r386, %rd628;
	mul.hi.u32 	%r387, %r386, 3;
	sub.s32 	%r388, %r386, %r387;
	shr.u32 	%r389, %r388, 1;
	add.s32 	%r390, %r389, %r387;
	shr.u32 	%r391, %r390, 30;
	mul.lo.s32 	%r392, %r391, 2147483647;
	sub.s32 	%r748, %r386, %r392;
$L__BB2_101:
	mul.hi.u32 	%r394, %r748, -1131474031;
	shr.u32 	%r395, %r394, 15;
	mul.lo.s32 	%r396, %r395, 44488;
	sub.s32 	%r397, %r748, %r396;
	mul.lo.s32 	%r398, %r397, 48271;
	mul.lo.s32 	%r399, %r395, 3399;
	setp.lt.u32 	%p81, %r398, %r399;
	xor.b32  	%r400, %r399, 2147483647;
	neg.s32 	%r401, %r399;
	selp.b32 	%r402, %r400, %r401, %p81;
	add.s32 	%r403, %r402, %r398;
	cvt.rn.f32.u32 	%f45, %r403;
	mul.f32 	%f46, %f45, 0f30000000;
	mul.hi.u32 	%r404, %r403, -1131474031;
	shr.u32 	%r405, %r404, 15;
	mul.lo.s32 	%r406, %r405, 44488;
	sub.s32 	%r407, %r403, %r406;
	mul.lo.s32 	%r408, %r407, 48271;
	mul.lo.s32 	%r409, %r405, 3399;
	setp.lt.u32 	%p82, %r408, %r409;
	xor.b32  	%r410, %r409, 2147483647;
	neg.s32 	%r411, %r409;
	selp.b32 	%r412, %r410, %r411, %p82;
	add.s32 	%r413, %r412, %r408;
	cvt.rn.f32.u32 	%f47, %r413;
	mul.f32 	%f48, %f47, 0f30000000;
	cvt.f64.f32 	%fd69, %f46;
	add.f64 	%fd70, %fd69, 0dBFE0000000000000;
	cvt.f64.f32 	%fd71, %f48;
	add.f64 	%fd72, %fd71, 0dBFE0000000000000;
	mul.f64 	%fd73, %fd72, %fd72;
	fma.rn.f64 	%fd11, %fd70, %fd70, %fd73;
	add.s32 	%r58, %r43, 5120;
	setp.eq.s32 	%p83, %r58, 0;
	mov.b32 	%r749, 1;
	@%p83 bra 	$L__BB2_107;
	cvt.s64.s32 	%rd630, %r58;
	mov.b64 	%rd631, 48271;
	mov.b64 	%rd632, 1;
$L__BB2_103:
	and.b64  	%rd338, %rd630, 1;
	setp.eq.b64 	%p84, %rd338, 1;
	not.pred 	%p85, %p84;
	@%p85 bra 	$L__BB2_105;
	mul.lo.s64 	%rd339, %rd632, %rd631;
	mul.hi.u64 	%rd340, %rd339, 8589934597;
	sub.s64 	%rd341, %rd339, %rd340;
	shr.u64 	%rd342, %rd341, 1;
	add.s64 	%rd343, %rd342, %rd340;
	shr.u64 	%rd344, %rd343, 30;
	mul.lo.s64 	%rd345, %rd344, 2147483647;
	sub.s64 	%rd632, %rd339, %rd345;
$L__BB2_105:
	shr.u64 	%rd130, %rd630, 1;
	mul.lo.s64 	%rd346, %rd631, %rd631;
	mul.hi.u64 	%rd347, %rd346, -9223372032559808509;
	shr.u64 	%rd348, %rd347, 30;
	mul.lo.s64 	%rd349, %rd348, 2147483647;
	sub.s64 	%rd631, %rd346, %rd349;
	setp.gt.u64 	%p86, %rd630, 1;
	mov.u64 	%rd630, %rd130;
	@%p86 bra 	$L__BB2_103;
	cvt.u32.u64 	%r414, %rd632;
	mul.hi.u32 	%r415, %r414, 3;
	sub.s32 	%r416, %r414, %r415;
	shr.u32 	%r417, %r416, 1;
	add.s32 	%r418, %r417, %r415;
	shr.u32 	%r419, %r418, 30;
	mul.lo.s32 	%r420, %r419, 2147483647;
	sub.s32 	%r749, %r414, %r420;
$L__BB2_107:
	mul.hi.u32 	%r422, %r749, -1131474031;
	shr.u32 	%r423, %r422, 15;
	mul.lo.s32 	%r424, %r423, 44488;
	sub.s32 	%r425, %r749, %r424;
	mul.lo.s32 	%r426, %r425, 48271;
	mul.lo.s32 	%r427, %r423, 3399;
	setp.lt.u32 	%p87, %r426, %r427;
	xor.b32  	%r428, %r427, 2147483647;
	neg.s32 	%r429, %r427;
	selp.b32 	%r430, %r428, %r429, %p87;
	add.s32 	%r431, %r430, %r426;
	cvt.rn.f32.u32 	%f49, %r431;
	mul.f32 	%f50, %f49, 0f30000000;
	mul.hi.u32 	%r432, %r431, -1131474031;
	shr.u32 	%r433, %r432, 15;
	mul.lo.s32 	%r434, %r433, 44488;
	sub.s32 	%r435, %r431, %r434;
	mul.lo.s32 	%r436, %r435, 48271;
	mul.lo.s32 	%r437, %r433, 3399;
	setp.lt.u32 	%p88, %r436, %r437;
	xor.b32  	%r438, %r437, 2147483647;
	neg.s32 	%r439, %r437;
	selp.b32 	%r440, %r438, %r439, %p88;
	add.s32 	%r441, %r440, %r436;
	cvt.rn.f32.u32 	%f51, %r441;
	mul.f32 	%f52, %f51, 0f30000000;
	cvt.f64.f32 	%fd74, %f50;
	add.f64 	%fd75, %fd74, 0dBFE0000000000000;
	cvt.f64.f32 	%fd76, %f52;
	add.f64 	%fd77, %fd76, 0dBFE0000000000000;
	mul.f64 	%fd78, %fd77, %fd77;
	fma.rn.f64 	%fd12, %fd75, %fd75, %fd78;
	add.s32 	%r61, %r43, 6144;
	setp.eq.s32 	%p89, %r61, 0;
	mov.b32 	%r750, 1;
	@%p89 bra 	$L__BB2_113;
	cvt.s64.s32 	%rd634, %r61;
	mov.b64 	%rd635, 48271;
	mov.b64 	%rd636, 1;
$L__BB2_109:
	and.b64  	%rd352, %rd634, 1;
	setp.eq.b64 	%p90, %rd352, 1;
	not.pred 	%p91, %p90;
	@%p91 bra 	$L__BB2_111;
	mul.lo.s64 	%rd353, %rd636, %rd635;
	mul.hi.u64 	%rd354, %rd353, 8589934597;
	sub.s64 	%rd355, %rd353, %rd354;
	shr.u64 	%rd356, %rd355, 1;
	add.s64 	%rd357, %rd356, %rd354;
	shr.u64 	%rd358, %rd357, 30;
	mul.lo.s64 	%rd359, %rd358, 2147483647;
	sub.s64 	%rd636, %rd353, %rd359;
$L__BB2_111:
	shr.u64 	%rd138, %rd634, 1;
	mul.lo.s64 	%rd360, %rd635, %rd635;
	mul.hi.u64 	%rd361, %rd360, -9223372032559808509;
	shr.u64 	%rd362, %rd361, 30;
	mul.lo.s64 	%rd363, %rd362, 2147483647;
	sub.s64 	%rd635, %rd360, %rd363;
	setp.gt.u64 	%p92, %rd634, 1;
	mov.u64 	%rd634, %rd138;
	@%p92 bra 	$L__BB2_109;
	cvt.u32.u64 	%r442, %rd636;
	mul.hi.u32 	%r443, %r442, 3;
	sub.s32 	%r444, %r442, %r443;
	shr.u32 	%r445, %r444, 1;
	add.s32 	%r446, %r445, %r443;
	shr.u32 	%r447, %r446, 30;
	mul.lo.s32 	%r448, %r447, 2147483647;
	sub.s32 	%r750, %r442, %r448;
$L__BB2_113:
	mul.hi.u32 	%r449, %r750, -1131474031;
	shr.u32 	%r450, %r449, 15;
	mul.lo.s32 	%r451, %r450, 44488;
	sub.s32 	%r452, %r750, %r451;
	mul.lo.s32 	%r453, %r452, 48271;
	mul.lo.s32 	%r454, %r450, 3399;
	setp.lt.u32 	%p93, %r453, %r454;
	xor.b32  	%r455, %r454, 2147483647;
	neg.s32 	%r456, %r454;
	selp.b32 	%r457, %r455, %r456, %p93;
	add.s32 	%r458, %r457, %r453;
	cvt.rn.f32.u32 	%f53, %r458;
	mul.f32 	%f54, %f53, 0f30000000;
	mul.hi.u32 	%r459, %r458, -1131474031;
	shr.u32 	%r460, %r459, 15;
	mul.lo.s32 	%r461, %r460, 44488;
	sub.s32 	%r462, %r458, %r461;
	mul.lo.s32 	%r463, %r462, 48271;
	mul.lo.s32 	%r464, %r460, 3399;
	setp.lt.u32 	%p94, %r463, %r464;
	xor.b32  	%r465, %r464, 2147483647;
	neg.s32 	%r466, %r464;
	selp.b32 	%r467, %r465, %r466, %p94;
	add.s32 	%r468, %r467, %r463;
	cvt.rn.f32.u32 	%f55, %r468;
	mul.f32 	%f56, %f55, 0f30000000;
	cvt.f64.f32 	%fd79, %f54;
	add.f64 	%fd80, %fd79, 0dBFE0000000000000;
	cvt.f64.f32 	%fd81, %f56;
	add.f64 	%fd82, %fd81, 0dBFE0000000000000;
	mul.f64 	%fd83, %fd82, %fd82;
	fma.rn.f64 	%fd84, %fd80, %fd80, %fd83;
	setp.lt.f64 	%p95, %fd84, 0d3FD0000000000000;
	selp.u64 	%rd364, 1, 0, %p95;
	setp.lt.f64 	%p96, %fd7, 0d3FD0000000000000;
	selp.u64 	%rd365, 1, 0, %p96;
	add.s64 	%rd366, %rd642, %rd365;
	setp.lt.f64 	%p97, %fd8, 0d3FD0000000000000;
	selp.u64 	%rd367, 1, 0, %p97;
	add.s64 	%rd368, %rd366, %rd367;
	setp.lt.f64 	%p98, %fd9, 0d3FD0000000000000;
	selp.u64 	%rd369, 1, 0, %p98;
	add.s64 	%rd370, %rd368, %rd369;
	setp.lt.f64 	%p99, %fd10, 0d3FD0000000000000;
	selp.u64 	%rd371, 1, 0, %p99;
	add.s64 	%rd372, %rd370, %rd371;
	setp.lt.f64 	%p100, %fd11, 0d3FD0000000000000;
	selp.u64 	%rd373, 1, 0, %p100;
	add.s64 	%rd374, %rd372, %rd373;
	setp.lt.f64 	%p101, %fd12, 0d3FD0000000000000;
	selp.u64 	%rd375, 1, 0, %p101;
	add.s64 	%rd376, %rd374, %rd375;
	add.s64 	%rd642, %rd376, %rd364;
	sub.s32 	%r469, %r1, %r743;
	setp.lt.u32 	%p102, %r469, %r4;
	@%p102 bra 	$L__BB2_124;
	bra.uni 	$L__BB2_70;
$L__BB2_114:
	setp.le.u32 	%p103, %r1, %r743;
	@%p103 bra 	$L__BB2_124;
	sub.s32 	%r64, %r1, %r743;
	setp.ge.s32 	%p104, %r19, %r64;
	@%p104 bra 	$L__BB2_124;
	add.s32 	%r65, %r743, %r2;
	mov.u32 	%r751, %r19;
$L__BB2_117:
	add.s32 	%r67, %r65, %r751;
	setp.eq.s32 	%p105, %r67, 0;
	mov.b32 	%r752, 1;
	@%p105 bra 	$L__BB2_123;
	shl.b32 	%r471, %r67, 1;
	cvt.s64.s32 	%rd639, %r471;
	mov.b64 	%rd640, 48271;
	mov.b64 	%rd641, 1;
$L__BB2_119:
	and.b64  	%rd379, %rd639, 1;
	setp.eq.b64 	%p106, %rd379, 1;
	not.pred 	%p107, %p106;
	@%p107 bra 	$L__BB2_121;
	mul.lo.s64 	%rd380, %rd641, %rd640;
	mul.hi.u64 	%rd381, %rd380, 8589934597;
	sub.s64 	%rd382, %rd380, %rd381;
	shr.u64 	%rd383, %rd382, 1;
	add.s64 	%rd384, %rd383, %rd381;
	shr.u64 	%rd385, %rd384, 30;
	mul.lo.s64 	%rd386, %rd385, 2147483647;
	sub.s64 	%rd641, %rd380, %rd386;
$L__BB2_121:
	shr.u64 	%rd148, %rd639, 1;
	mul.lo.s64 	%rd387, %rd640, %rd640;
	mul.hi.u64 	%rd388, %rd387, -9223372032559808509;
	shr.u64 	%rd389, %rd388, 30;
	mul.lo.s64 	%rd390, %rd389, 2147483647;
	sub.s64 	%rd640, %rd387, %rd390;
	setp.gt.u64 	%p108, %rd639, 1;
	mov.u64 	%rd639, %rd148;
	@%p108 bra 	$L__BB2_119;
	cvt.u32.u64 	%r472, %rd641;
	mul.hi.u32 	%r473, %r472, 3;
	sub.s32 	%r474, %r472, %r473;
	shr.u32 	%r475, %r474, 1;
	add.s32 	%r476, %r475, %r473;
	shr.u32 	%r477, %r476, 30;
	mul.lo.s32 	%r478, %r477, 2147483647;
	sub.s32 	%r752, %r472, %r478;
$L__BB2_123:
	mul.hi.u32 	%r479, %r752, -1131474031;
	shr.u32 	%r480, %r479, 15;
	mul.lo.s32 	%r481, %r480, 44488;
	sub.s32 	%r482, %r752, %r481;
	mul.lo.s32 	%r483, %r482, 48271;
	mul.lo.s32 	%r484, %r480, 3399;
	setp.lt.u32 	%p109, %r483, %r484;
	xor.b32  	%r485, %r484, 2147483647;
	neg.s32 	%r486, %r484;
	selp.b32 	%r487, %r485, %r486, %p109;
	add.s32 	%r488, %r487, %r483;
	cvt.rn.f32.u32 	%f57, %r488;
	mul.f32 	%f58, %f57, 0f30000000;
	mul.hi.u32 	%r489, %r488, -1131474031;
	shr.u32 	%r490, %r489, 15;
	mul.lo.s32 	%r491, %r490, 44488;
	sub.s32 	%r492, %r488, %r491;
	mul.lo.s32 	%r493, %r492, 48271;
	mul.lo.s32 	%r494, %r490, 3399;
	setp.lt.u32 	%p110, %r493, %r494;
	xor.b32  	%r495, %r494, 2147483647;
	neg.s32 	%r496, %r494;
	selp.b32 	%r497, %r495, %r496, %p110;
	add.s32 	%r498, %r497, %r493;
	cvt.rn.f32.u32 	%f59, %r498;
	mul.f32 	%f60, %f59, 0f30000000;
	cvt.f64.f32 	%fd85, %f58;
	add.f64 	%fd86, %fd85, 0dBFE0000000000000;
	cvt.f64.f32 	%fd87, %f60;
	add.f64 	%fd88, %fd87, 0dBFE0000000000000;
	mul.f64 	%fd89, %fd88, %fd88;
	fma.rn.f64 	%fd90, %fd86, %fd86, %fd89;
	setp.lt.f64 	%p111, %fd90, 0d3FD0000000000000;
	selp.u64 	%rd391, 1, 0, %p111;
	add.s64 	%rd642, %rd642, %rd391;
	add.s32 	%r751, %r751, 512;
	setp.lt.s32 	%p112, %r751, %r64;
	@%p112 bra 	$L__BB2_117;
$L__BB2_124:
	// begin inline asm
	mov.u32 %r499, %laneid;
	// end inline asm
	mov.b64 	{%r501, %r506}, %rd642;
	mov.b32 	%r507, 1;
	mov.b32 	%r548, 31;
	mov.b32 	%r549, -1;
	// begin inline asm
	shfl.sync.down.b32 %r500, %r501, %r507, %r548, %r549;
	// end inline asm
	// begin inline asm
	shfl.sync.down.b32 %r505, %r506, %r507, %r548, %r549;
	// end inline asm
	mov.b64 	%rd392, {%r500, %r505};
	setp.gt.s32 	%p113, %r499, 30;
	selp.b64 	%rd393, 0, %rd392, %p113;
	add.s64 	%rd394, %rd393, %rd642;
	mov.b64 	{%r511, %r516}, %rd394;
	mov.b32 	%r517, 2;
	// begin inline asm
	shfl.sync.down.b32 %r510, %r511, %r517, %r548, %r549;
	// end inline asm
	// begin inline asm
	shfl.sync.down.b32 %r515, %r516, %r517, %r548, %r549;
	// end inline asm
	mov.b64 	%rd395, {%r510, %r515};
	setp.gt.s32 	%p114, %r499, 29;
	selp.b64 	%rd396, 0, %rd395, %p114;
	add.s64 	%rd397, %rd396, %rd394;
	mov.b64 	{%r521, %r526}, %rd397;
	mov.b32 	%r527, 4;
	// begin inline asm
	shfl.sync.down.b32 %r520, %r521, %r527, %r548, %r549;
	// end inline asm
	// begin inline asm
	shfl.sync.down.b32 %r525, %r526, %r527, %r548, %r549;
	// end inline asm
	mov.b64 	%rd398, {%r520, %r525};
	setp.gt.s32 	%p115, %r499, 27;
	selp.b64 	%rd399, 0, %rd398, %p115;
	add.s64 	%rd400, %rd399, %rd397;
	mov.b64 	{%r531, %r536}, %rd400;
	mov.b32 	%r537, 8;
	// begin inline asm
	shfl.sync.down.b32 %r530, %r531, %r537, %r548, %r549;
	// end inline asm
	// begin inline asm
	shfl.sync.down.b32 %r535, %r536, %r537, %r548, %r549;
	// end inline asm
	mov.b64 	%rd401, {%r530, %r535};
	setp.gt.s32 	%p116, %r499, 23;
	selp.b64 	%rd402, 0, %rd401, %p116;
	add.s64 	%rd403, %rd402, %rd400;
	mov.b64 	{%r541, %r546}, %rd403;
	mov.b32 	%r547, 16;
	// begin inline asm
	shfl.sync.down.b32 %r540, %r541, %r547, %r548, %r549;
	// end inline asm
	// begin inline asm
	shfl.sync.down.b32 %r545, %r546, %r547, %r548, %r549;
	// end inline asm
	mov.b64 	%rd404, {%r540, %r545};
	setp.gt.s32 	%p117, %r499, 15;
	selp.b64 	%rd405, 0, %rd404, %p117;
	add.s64 	%rd643, %rd405, %rd403;
	setp.ne.s32 	%p118, %r499, 0;
	@%p118 bra 	$L__BB2_126;
	shr.u32 	%r550, %r19, 2;
	and.b32  	%r551, %r550, 248;
	mov.u32 	%r552, _ZZN3cub18CUB_300001_SM_10006detail6reduce18DeviceReduceKernelINS2_10policy_hubIljN4cuda3std3__44plusIlEEE10Policy1000EN6thrust24THRUST_300001_SM_1000_NS18transform_iteratorI13inside_circleNSD_17counting_iteratorIiNSD_11use_defaultESH_SH_EEllEEjS9_lNS7_10__identityEEEvT0_PT3_T1_NS0_13GridEvenShareISO_EET2_T4_E12temp_storage;
	add.s32 	%r553, %r552, %r551;
	st.shared.u64 	[%r553+16], %rd643;
$L__BB2_126:
	bar.sync 	0;
	setp.ne.s32 	%p119, %r19, 0;
	@%p119 bra 	$L__BB2_128;
	ld.shared.u64 	%rd406, [_ZZN3cub18CUB_300001_SM_10006detail6reduce18DeviceReduceKernelINS2_10policy_hubIljN4cuda3std3__44plusIlEEE10Policy1000EN6thrust24THRUST_300001_SM_1000_NS18transform_iteratorI13inside_circleNSD_17counting_iteratorIiNSD_11use_defaultESH_SH_EEllEEjS9_lNS7_10__identityEEEvT0_PT3_T1_NS0_13GridEvenShareISO_EET2_T4_E12temp_storage+24];
	add.s64 	%rd407, %rd406, %rd643;
	ld.shared.u64 	%rd408, [_ZZN3cub18CUB_300001_SM_10006detail6reduce18DeviceReduceKernelINS2_10policy_hubIljN4cuda3std3__44plusIlEEE10Policy1000EN6thrust24THRUST_300001_SM_1000_NS18transform_iteratorI13inside_circleNSD_17counting_iteratorIiNSD_11use_defaultESH_SH_EEllEEjS9_lNS7_10__identityEEEvT0_PT3_T1_NS0_13GridEvenShareISO_EET2_T4_E12temp_storage+32];
	add.s64 	%rd409, %rd407, %rd408;
	ld.shared.u64 	%rd410, [_ZZN3cub18CUB_300001_SM_10006detail6reduce18DeviceReduceKernelINS2_10policy_hubIljN4cuda3std3__44plusIlEEE10Policy1000EN6thrust24THRUST_300001_SM_1000_NS18transform_iteratorI13inside_circleNSD_17counting_iteratorIiNSD_11use_defaultESH_SH_EEllEEjS9_lNS7_10__identityEEEvT0_PT3_T1_NS0_13GridEvenShareISO_EET2_T4_E12temp_storage+40];
	add.s64 	%rd411, %rd409, %rd410;
	ld.shared.u64 	%rd412, [_ZZN3cub18CUB_300001_SM_10006detail6reduce18DeviceReduceKernelINS2_10policy_hubIljN4cuda3std3__44plusIlEEE10Policy1000EN6thrust24THRUST_300001_SM_1000_NS18transform_iteratorI13inside_circleNSD_17counting_iteratorIiNSD_11use_defaultESH_SH_EEllEEjS9_lNS7_10__identityEEEvT0_PT3_T1_NS0_13GridEvenShareISO_EET2_T4_E12temp_storage+48];
	add.s64 	%rd413, %rd411, %rd412;
	ld.shared.u64 	%rd414, [_ZZN3cub18CUB_300001_SM_10006detail6reduce18DeviceReduceKernelINS2_10policy_hubIljN4cuda3std3__44plusIlEEE10Policy1000EN6thrust24THRUST_300001_SM_1000_NS18transform_iteratorI13inside_circleNSD_17counting_iteratorIiNSD_11use_defaultESH_SH_EEllEEjS9_lNS7_10__identityEEEvT0_PT3_T1_NS0_13GridEvenShareISO_EET2_T4_E12temp_storage+56];
	add.s64 	%rd415, %rd413, %rd414;
	ld.shared.u64 	%rd416, [_ZZN3cub18CUB_300001_SM_10006detail6reduce18DeviceReduceKernelINS2_10policy_hubIljN4cuda3std3__44plusIlEEE10Policy1000EN6thrust24THRUST_300001_SM_1000_NS18transform_iteratorI13inside_circleNSD_17counting_iteratorIiNSD_11use_defaultESH_SH_EEllEEjS9_lNS7_10__identityEEEvT0_PT3_T1_NS0_13GridEvenShareISO_EET2_T4_E12temp_storage+64];
	add.s64 	%rd417, %rd415, %rd416;
	ld.shared.u64 	%rd418, [_ZZN3cub18CUB_300001_SM_10006detail6reduce18DeviceReduceKernelINS2_10policy_hubIljN4cuda3std3__44plusIlEEE10Policy1000EN6thrust24THRUST_300001_SM_1000_NS18transform_iteratorI13inside_circleNSD_17counting_iteratorIiNSD_11use_defaultESH_SH_EEllEEjS9_lNS7_10__identityEEEvT0_PT3_T1_NS0_13GridEvenShareISO_EET2_T4_E12temp_storage+72];
	add.s64 	%rd419, %rd417, %rd418;
	ld.shared.u64 	%rd420, [_ZZN3cub18CUB_300001_SM_10006detail6reduce18DeviceReduceKernelINS2_10policy_hubIljN4cuda3std3__44plusIlEEE10Policy1000EN6thrust24THRUST_300001_SM_1000_NS18transform_iteratorI13inside_circleNSD_17counting_iteratorIiNSD_11use_defaultESH_SH_EEllEEjS9_lNS7_10__identityEEEvT0_PT3_T1_NS0_13GridEvenShareISO_EET2_T4_E12temp_storage+80];
	add.s64 	%rd421, %rd419, %rd420;
	ld.shared.u64 	%rd422, [_ZZN3cub18CUB_300001_SM_10006detail6reduce18DeviceReduceKernelINS2_10policy_hubIljN4cuda3std3__44plusIlEEE10Policy1000EN6thrust24THRUST_300001_SM_1000_NS18transform_iteratorI13inside_circleNSD_17counting_iteratorIiNSD_11use_defaultESH_SH_EEllEEjS9_lNS7_10__identityEEEvT0_PT3_T1_NS0_13GridEvenShareISO_EET2_T4_E12temp_storage+88];
	add.s64 	%rd423, %rd421, %rd422;
	ld.shared.u64 	%rd424, [_ZZN3cub18CUB_300001_SM_10006detail6reduce18DeviceReduceKernelINS2_10policy_hubIljN4cuda3std3__44plusIlEEE10Policy1000EN6thrust24THRUST_300001_SM_1000_NS18transform_iteratorI13inside_circleNSD_17counting_iteratorIiNSD_11use_defaultESH_SH_EEllEEjS9_lNS7_10__identityEEEvT0_PT3_T1_NS0_13GridEvenShareISO_EET2_T4_E12temp_storage+96];
	add.s64 	%rd425, %rd423, %rd424;
	ld.shared.u64 	%rd426, [_ZZN3cub18CUB_300001_SM_10006detail6reduce18DeviceReduceKernelINS2_10policy_hubIljN4cuda3std3__44plusIlEEE10Policy1000EN6thrust24THRUST_300001_SM_1000_NS18transform_iteratorI13inside_circleNSD_17counting_iteratorIiNSD_11use_defaultESH_SH_EEllEEjS9_lNS7_10__identityEEEvT0_PT3_T1_NS0_13GridEvenShareISO_EET2_T4_E12temp_storage+104];
	add.s64 	%rd427, %rd425, %rd426;
	ld.shared.u64 	%rd428, [_ZZN3cub18CUB_300001_SM_10006detail6reduce18DeviceReduceKernelINS2_10policy_hubIljN4cuda3std3__44plusIlEEE10Policy1000EN6thrust24THRUST_300001_SM_1000_NS18transform_iteratorI13inside_circleNSD_17counting_iteratorIiNSD_11use_defaultESH_SH_EEllEEjS9_lNS7_10__identityEEEvT0_PT3_T1_NS0_13GridEvenShareISO_EET2_T4_E12temp_storage+112];
	add.s64 	%rd429, %rd427, %rd428;
	ld.shared.u64 	%rd430, [_ZZN3cub18CUB_300001_SM_10006detail6reduce18DeviceReduceKernelINS2_10policy_hubIljN4cuda3std3__44plusIlEEE10Policy1000EN6thrust24THRUST_300001_SM_1000_NS18transform_iteratorI13inside_circleNSD_17counting_iteratorIiNSD_11use_defaultESH_SH_EEllEEjS9_lNS7_10__identityEEEvT0_PT3_T1_NS0_13GridEvenShareISO_EET2_T4_E12temp_storage+120];
	add.s64 	%rd431, %rd429, %rd430;
	ld.shared.u64 	%rd432, [_ZZN3cub18CUB_300001_SM_10006detail6reduce18DeviceReduceKernelINS2_10policy_hubIljN4cuda3std3__44plusIlEEE10Policy1000EN6thrust24THRUST_300001_SM_1000_NS18transform_iteratorI13inside_circleNSD_17counting_iteratorIiNSD_11use_defaultESH_SH_EEllEEjS9_lNS7_10__identityEEEvT0_PT3_T1_NS0_13GridEvenShareISO_EET2_T4_E12temp_storage+128];
	add.s64 	%rd433, %rd431, %rd432;
	ld.shared.u64 	%rd434, [_ZZN3cub18CUB_300001_SM_10006detail6reduce18DeviceReduceKernelINS2_10policy_hubIljN4cuda3std3__44plusIlEEE10Policy1000EN6thrust24THRUST_300001_SM_1000_NS18transform_iteratorI13inside_circleNSD_17counting_iteratorIiNSD_11use_defaultESH_SH_EEllEEjS9_lNS7_10__identityEEEvT0_PT3_T1_NS0_13GridEvenShareISO_EET2_T4_E12temp_storage+136];
	add.s64 	%rd643, %rd433, %rd434;
$L__BB2_128:
	mov.u32 	%r731, %tid.x;
	setp.ne.s32 	%p168, %r731, 0;
	@%p168 bra 	$L__BB2_130;
	cvta.to.global.u64 	%rd566, %rd155;
	mul.wide.u32 	%rd567, %r3, 8;
	add.s64 	%rd568, %rd566, %rd567;
	st.global.u64 	[%rd568], %rd643;
$L__BB2_130:
	ret;

}
	// .globl	_ZN3cub18CUB_300001_SM_10006detail6reduce28DeviceReduceSingleTileKernelINS2_10policy_hubIljN4cuda3std3__44plusIlEEE10Policy1000EPlSC_iS9_llNS7_10__identityEEEvT0_T1_T2_T3_T4_T6_
.visible .entry _ZN3cub18CUB_300001_SM_10006detail6reduce28DeviceReduceSingleTileKernelINS2_10policy_hubIljN4cuda3std3__44plusIlEEE10Policy1000EPlSC_iS9_llNS7_10__identityEEEvT0_T1_T2_T3_T4_T6_(
	.param .u64 .ptr .align 1 _ZN3cub18CUB_300001_SM_10006detail6reduce28DeviceReduceSingleTileKernelINS2_10policy_hubIljN4cuda3std3__44plusIlEEE10Policy1000EPlSC_iS9_llNS7_10__identityEEEvT0_T1_T2_T3_T4_T6__param_0,
	.param .u64 .ptr .align 1 _ZN3cub18CUB_300001_SM_10006detail6reduce28DeviceReduceSingleTileKernelINS2_10policy_hubIljN4cuda3std3__44plusIlEEE10Policy1000EPlSC_iS9_llNS7_10__identityEEEvT0_T1_T2_T3_T4_T6__param_1,
	.param .u32 _ZN3cub18CUB_300001_SM_10006detail6reduce28DeviceReduceSingleTileKernelINS2_10policy_hubIljN4cuda3std3__44plusIlEEE10Policy1000EPlSC_iS9_llNS7_10__identityEEEvT0_T1_T2_T3_T4_T6__param_2,
	.param .align 1 .b8 _ZN3cub18CUB_300001_SM_10006detail6reduce28DeviceReduceSingleTileKernelINS2_10policy_hubIljN4cuda3std3__44plusIlEEE10Policy1000EPlSC_iS9_llNS7_10__identityEEEvT0_T1_T2_T3_T4_T6__param_3[1],
	.param .u64 _ZN3cub18CUB_300001_SM_10006detail6reduce28DeviceReduceSingleTileKernelINS2_10policy_hubIljN4cuda3std3__44plusIlEEE10Policy1000EPlSC_iS9_llNS7_10__identityEEEvT0_T1_T2_T3_T4_T6__param_4,
	.param .align 1 .b8 _ZN3cub18CUB_300001_SM_10006detail6reduce28DeviceReduceSingleTileKernelINS2_10policy_hubIljN4cuda3std3__44plusIlEEE10Policy1000EPlSC_iS9_llNS7_10__identityEEEvT0_T1_T2_T3_T4_T6__param_5[1]
)
.maxntid 512
.minnctapersm 1
{
	.reg .pred 	%p<58>;
	.reg .b32 	%r<238>;
	.reg .b64 	%rd<281>;
	// demoted variable
	.shared .align 8 .b8 _ZZN3cub18CUB_300001_SM_10006detail6reduce28DeviceReduceSingleTileKernelINS2_10policy_hubIljN4cuda3std3__44plusIlEEE10Policy1000EPlSC_iS9_llNS7_10__identityEEEvT0_T1_T2_T3_T4_T6_E12temp_storage[152];
	ld.param.u64 	%rd35, [_ZN3cub18CUB_300001_SM_10006detail6reduce28DeviceReduceSingleTileKernelINS2_10policy_hubIljN4cuda3std3__44plusIlEEE10Policy1000EPlSC_iS9_llNS7_10__identityEEEvT0_T1_T2_T3_T4_T6__param_0];
	ld.param.u64 	%rd37, [_ZN3cub18CUB_300001_SM_10006detail6reduce28DeviceReduceSingleTileKernelINS2_10policy_hubIljN4cuda3std3__44plusIlEEE10Policy1000EPlSC_iS9_llNS7_10__identityEEEvT0_T1_T2_T3_T4_T6__param_1];
	ld.param.u32 	%r34, [_ZN3cub18CUB_300001_SM_10006detail6reduce28DeviceReduceSingleTileKernelINS2_10policy_hubIljN4cuda3std3__44plusIlEEE10Policy1000EPlSC_iS9_llNS7_10__identityEEEvT0_T1_T2_T3_T4_T6__param_2];
	ld.param.u64 	%rd36, [_ZN3cub18CUB_300001_SM_10006detail6reduce28DeviceReduceSingleTileKernelINS2_10policy_hubIljN4cuda3std3__44plusIlEEE10Policy1000EPlSC_iS9_llNS7_10__identityEEEvT0_T1_T2_T3_T4_T6__param_4];
	cvta.to.global.u64 	%rd1, %rd37;
	setp.ne.s32 	%p1, %r34, 0;
	@%p1 bra 	$L__BB3_3;
	mov.u32 	%r224, %tid.x;
	setp.ne.s32 	%p57, %r224, 0;
	@%p57 bra 	$L__BB3_39;
	st.global.u64 	[%rd1], %rd36;
	bra.uni 	$L__BB3_39;
$L__BB3_3:
	setp.gt.s32 	%p2, %r34, 3583;
	@%p2 bra 	$L__BB3_21;
	mov.u32 	%r1, %tid.x;
	setp.ge.s32 	%p19, %r1, %r34;
	mov.b64 	%rd271, 0;
	mov.u32 	%r228, %r1;
	@%p19 bra 	$L__BB3_6;
	mul.wide.u32 	%rd146, %r1, 8;
	add.s64 	%rd145, %rd35, %rd146;
	// begin inline asm
	ld.global.nc.u64 %rd271, [%rd145];
	// end inline asm
	add.s32 	%r228, %r1, 512;
$L__BB3_6:
	setp.ge.s32 	%p20, %r228, %r34;
	@%p20 bra 	$L__BB3_12;
	not.b32 	%r100, %r228;
	add.s32 	%r4, %r34, %r100;
	and.b32  	%r101, %r4, 1536;
	setp.eq.s32 	%p21, %r101, 1536;
	@%p21 bra 	$L__BB3_10;
	mul.wide.u32 	%rd148, %r228, 8;
	add.s64 	%rd266, %rd35, %rd148;
	shr.u32 	%r102, %r4, 9;
	add.s32 	%r103, %r102, 1;
	and.b32  	%r104, %r103, 3;
	neg.s32 	%r226, %r104;
$L__BB3_9:
	.pragma "nounroll";
	// begin inline asm
	ld.global.nc.u64 %rd149, [%rd266];
	// end inline asm
	add.s64 	%rd271, %rd149, %rd271;
	add.s32 	%r228, %r228, 512;
	add.s64 	%rd266, %rd266, 4096;
	add.s32 	%r226, %r226, 1;
	setp.ne.s32 	%p22, %r226, 0;
	@%p22 bra 	$L__BB3_9;
$L__BB3_10:
	setp.lt.u32 	%p23, %r4, 1536;
	@%p23 bra 	$L__BB3_12;
$L__BB3_11:
	mul.wide.s32 	%rd159, %r228, 8;
	add.s64 	%rd152, %rd35, %rd159;
	// begin inline asm
	ld.global.nc.u64 %rd151, [%rd152];
	// end inline asm
	add.s64 	%rd160, %rd151, %rd271;
	add.s64 	%rd154, %rd152, 4096;
	// begin inline asm
	ld.global.nc.u64 %rd153, [%rd154];
	// end inline asm
	add.s64 	%rd161, %rd153, %rd160;
	add.s64 	%rd156, %rd152, 8192;
	// begin inline asm
	ld.global.nc.u64 %rd155, [%rd156];
	// end inline asm
	add.s64 	%rd162, %rd155, %rd161;
	add.s64 	%rd158, %rd152, 12288;
	// begin inline asm
	ld.global.nc.u64 %rd157, [%rd158];
	// end inline asm
	add.s64 	%rd271, %rd157, %rd162;
	add.s32 	%r228, %r228, 2048;
	setp.lt.s32 	%p24, %r228, %r34;
	@%p24 bra 	$L__BB3_11;
$L__BB3_12:
	setp.lt.s32 	%p25, %r34, 512;
	@%p25 bra 	$L__BB3_17;
	// begin inline asm
	mov.u32 %r168, %laneid;
	// end inline asm
	mov.b64 	{%r170, %r175}, %rd271;
	mov.b32 	%r176, 1;
	mov.b32 	%r217, 31;
	mov.b32 	%r218, -1;
	// begin inline asm
	shfl.sync.down.b32 %r169, %r170, %r176, %r217, %r218;
	// end inline asm
	// begin inline asm
	shfl.sync.down.b32 %r174, %r175, %r176, %r217, %r218;
	// end inline asm
	mov.b64 	%rd221, {%r169, %r174};
	setp.gt.s32 	%p49, %r168, 30;
	selp.b64 	%rd222, 0, %rd221, %p49;
	add.s64 	%rd223, %rd222, %rd271;
	mov.b64 	{%r180, %r185}, %rd223;
	mov.b32 	%r186, 2;
	// begin inline asm
	shfl.sync.down.b32 %r179, %r180, %r186, %r217, %r218;
	// end inline asm
	// begin inline asm
	shfl.sync.down.b32 %r184, %r185, %r186, %r217, %r218;
	// end inline asm
	mov.b64 	%rd224, {%r179, %r184};
	setp.gt.s32 	%p50, %r168, 29;
	selp.b64 	%rd225, 0, %rd224, %p50;
	add.s64 	%rd226, %rd225, %rd223;
	mov.b64 	{%r190, %r195}, %rd226;
	mov.b32 	%r196, 4;
	// begin inline asm
	shfl.sync.down.b32 %r189, %r190, %r196, %r217, %r218;
	// end inline asm
	// begin inline asm
	shfl.sync.down.b32 %r194, %r195, %r196, %r217, %r218;
	// end inline asm
	mov.b64 	%rd227, {%r189, %r194};
	setp.gt.s32 	%p51, %r168, 27;
	selp.b64 	%rd228, 0, %rd227, %p51;
	add.s64 	%rd229, %rd228, %rd226;
	mov.b64 	{%r200, %r205}, %rd229;
	mov.b32 	%r206, 8;
	// begin inline asm
	shfl.sync.down.b32 %r199, %r200, %r206, %r217, %r218;
	// end inline asm
	// begin inline asm
	shfl.sync.down.b32 %r204, %r205, %r206, %r217, %r218;
	// end inline asm
	mov.b64 	%rd230, {%r199, %r204};
	setp.gt.s32 	%p52, %r168, 23;
	selp.b64 	%rd231, 0, %rd230, %p52;
	add.s64 	%rd232, %rd231, %rd229;
	mov.b64 	{%r210, %r215}, %rd232;
	mov.b32 	%r216, 16;
	// begin inline asm
	shfl.sync.down.b32 %r209, %r210, %r216, %r217, %r218;
	// end inline asm
	// begin inline asm
	shfl.sync.down.b32 %r214, %r215, %r216, %r217, %r218;
	// end inline asm
	mov.b64 	%rd233, {%r209, %r214};
	setp.gt.s32 	%p53, %r168, 15;
	selp.b64 	%rd234, 0, %rd233, %p53;
	add.s64 	%rd280, %rd234, %rd232;
	setp.ne.s32 	%p54, %r168, 0;
	@%p54 bra 	$L__BB3_15;
	shr.u32 	%r219, %r1, 2;
	and.b32  	%r220, %r219, 248;
	mov.u32 	%r221, _ZZN3cub18CUB_300001_SM_10006detail6reduce28DeviceReduceSingleTileKernelINS2_10policy_hubIljN4cuda3std3__44plusIlEEE10Policy1000EPlSC_iS9_llNS7_10__identityEEEvT0_T1_T2_T3_T4_T6_E12temp_storage;
	add.s32 	%r222, %r221, %r220;
	st.shared.u64 	[%r222+16], %rd280;
$L__BB3_15:
	bar.sync 	0;
	setp.ne.s32 	%p55, %r1, 0;
	@%p55 bra 	$L__BB3_37;
	ld.shared.u64 	%rd235, [_ZZN3cub18CUB_300001_SM_10006detail6reduce28DeviceReduceSingleTileKernelINS2_10policy_hubIljN4cuda3std3__44plusIlEEE10Policy1000EPlSC_iS9_llNS7_10__identityEEEvT0_T1_T2_T3_T4_T6_E12temp_storage+24];
	add.s64 	%rd236, %rd235, %rd280;
	ld.shared.u64 	%rd237, [_ZZN3cub18CUB_300001_SM_10006detail6reduce28DeviceReduceSingleTileKernelINS2_10policy_hubIljN4cuda3std3__44plusIlEEE10Policy1000EPlSC_iS9_llNS7_10__identityEEEvT0_T1_T2_T3_T4_T6_E12temp_storage+32];
	add.s64 	%rd238, %rd236, %rd237;
	ld.shared.u64 	%rd239, [_ZZN3cub18CUB_300001_SM_10006detail6reduce28DeviceReduceSingleTileKernelINS2_10policy_hubIljN4cuda3std3__44plusIlEEE10Policy1000EPlSC_iS9_llNS7_10__identityEEEvT0_T1_T2_T3_T4_T6_E12temp_storage+40];
	add.s64 	%rd240, %rd238, %rd239;
	ld.shared.u64 	%rd241, [_ZZN3cub18CUB_300001_SM_10006detail6reduce28DeviceReduceSingleTileKernelINS2_10policy_hubIljN4cuda3std3__44plusIlEEE10Policy1000EPlSC_iS9_llNS7_10__identityEEEvT0_T1_T2_T3_T4_T6_E12temp_storage+48];
	add.s64 	%rd242, %rd240, %rd241;
	ld.shared.u64 	%rd243, [_ZZN3cub18CUB_300001_SM_10006detail6reduce28DeviceReduceSingleTileKernelINS2_10policy_hubIljN4cuda3std3__44plusIlEEE10Policy1000EPlSC_iS9_llNS7_10__identityEEEvT0_T1_T2_T3_T4_T6_E12temp_storage+56];
	add.s64 	%rd244, %rd242, %rd243;
	ld.shared.u64 	%rd245, [_ZZN3cub18CUB_300001_SM_10006detail6reduce28DeviceReduceSingleTileKernelINS2_10policy_hubIljN4cuda3std3__44plusIlEEE10Policy1000EPlSC_iS9_llNS7_10__identityEEEvT0_T1_T2_T3_T4_T6_E12temp_storage+64];
	add.s64 	%rd246, %rd244, %rd245;
	ld.shared.u64 	%rd247, [_ZZN3cub18CUB_300001_SM_10006detail6reduce28DeviceReduceSingleTileKernelINS2_10policy_hubIljN4cuda3std3__44plusIlEEE10Policy1000EPlSC_iS9_llNS7_10__identityEEEvT0_T1_T2_T3_T4_T6_E12temp_storage+72];
	add.s64 	%rd248, %rd246, %rd247;
	ld.shared.u64 	%rd249, [_ZZN3cub18CUB_300001_SM_10006detail6reduce28DeviceReduceSingleTileKernelINS2_10policy_hubIljN4cuda3std3__44plusIlEEE10Policy1000EPlSC_iS9_llNS7_10__identityEEEvT0_T1_T2_T3_T4_T6_E12temp_storage+80];
	add.s64 	%rd250, %rd248, %rd249;
	ld.shared.u64 	%rd251, [_ZZN3cub18CUB_300001_SM_10006detail6reduce28DeviceReduceSingleTileKernelINS2_10policy_hubIljN4cuda3std3__44plusIlEEE10Policy1000EPlSC_iS9_llNS7_10__identityEEEvT0_T1_T2_T3_T4_T6_E12temp_storage+88];
	add.s64 	%rd252, %rd250, %rd251;
	ld.shared.u64 	%rd253, [_ZZN3cub18CUB_300001_SM_10006detail6reduce28DeviceReduceSingleTileKernelINS2_10policy_hubIljN4cuda3std3__44plusIlEEE10Policy1000EPlSC_iS9_llNS7_10__identityEEEvT0_T1_T2_T3_T4_T6_E12temp_storage+96];
	add.s64 	%rd254, %rd252, %rd253;
	ld.shared.u64 	%rd255, [_ZZN3cub18CUB_300001_SM_10006detail6reduce28DeviceReduceSingleTileKernelINS2_10policy_hubIljN4cuda3std3__44plusIlEEE10Policy1000EPlSC_iS9_llNS7_10__identityEEEvT0_T1_T2_T3_T4_T6_E12temp_storage+104];
	add.s64 	%rd256, %rd254, %rd255;
	ld.shared.u64 	%rd257, [_ZZN3cub18CUB_300001_SM_10006detail6reduce28DeviceReduceSingleTileKernelINS2_10policy_hubIljN4cuda3std3__44plusIlEEE10Policy1000EPlSC_iS9_llNS7_10__identityEEEvT0_T1_T2_T3_T4_T6_E12temp_storage+112];
	add.s64 	%rd258, %rd256, %rd257;
	ld.shared.u64 	%rd259, [_ZZN3cub18CUB_300001_SM_10006detail6reduce28DeviceReduceSingleTileKernelINS2_10policy_hubIljN4cuda3std3__44plusIlEEE10Policy1000EPlSC_iS9_llNS7_10__identityEEEvT0_T1_T2_T3_T4_T6_E12temp_storage+120];
	add.s64 	%rd260, %rd258, %rd259;
	ld.shared.u64 	%rd261, [_ZZN3cub18CUB_300001_SM_10006detail6reduce28DeviceReduceSingleTileKernelINS2_10policy_hubIljN4cuda3std3__44plusIlEEE10Policy1000EPlSC_iS9_llNS7_10__identityEEEvT0_T1_T2_T3_T4_T6_E12temp_storage+128];
	add.s64 	%rd262, %rd260, %rd261;
	ld.shared.u64 	%rd263, [_ZZN3cub18CUB_300001_SM_10006detail6reduce28DeviceReduceSingleTileKernelINS2_10policy_hubIljN4cuda3std3__44plusIlEEE10Policy1000EPlSC_iS9_llNS7_10__identityEEEvT0_T1_T2_T3_T4_T6_E12temp_storage+136];
	add.s64 	%rd280, %rd262, %rd263;
	bra.uni 	$L__BB3_37;
$L__BB3_17:
	// begin inline asm
	mov.u32 %r105, %laneid;
	// end inline asm
	and.b32  	%r156, %r1, 992;
	add.s32 	%r157, %r156, 32;
	setp.gt.s32 	%p26, %r157, %r34;
	not.b32 	%r158, %r156;
	add.s32 	%r159, %r34, %r158;
	selp.b32 	%r154, %r159, 31, %p26;
	mov.b64 	{%r107, %r112}, %rd271;
	mov.b32 	%r113, 1;
	mov.b32 	%r155, -1;
	// begin inline asm
	shfl.sync.down.b32 %r106, %r107, %r113, %r154, %r155;
	// end inline asm
	// begin inline asm
	shfl.sync.down.b32 %r111, %r112, %r113, %r154, %r155;
	// end inline asm
	mov.b64 	%rd163, {%r106, %r111};
	setp.lt.s32 	%p27, %r105, %r154;
	selp.b64 	%rd164, %rd163, 0, %p27;
	add.s64 	%rd165, %rd164, %rd271;
	mov.b64 	{%r117, %r122}, %rd165;
	mov.b32 	%r123, 2;
	// begin inline asm
	shfl.sync.down.b32 %r116, %r117, %r123, %r154, %r155;
	// end inline asm
	// begin inline asm
	shfl.sync.down.b32 %r121, %r122, %r123, %r154, %r155;
	// end inline asm
	mov.b64 	%rd166, {%r116, %r121};
	add.s32 	%r160, %r105, 2;
	setp.gt.s32 	%p28, %r160, %r154;
	selp.b64 	%rd167, 0, %rd166, %p28;
	add.s64 	%rd168, %rd167, %rd165;
	mov.b64 	{%r127, %r132}, %rd168;
	mov.b32 	%r133, 4;
	// begin inline asm
	shfl.sync.down.b32 %r126, %r127, %r133, %r154, %r155;
	// end inline asm
	// begin inline asm
	shfl.sync.down.b32 %r131, %r132, %r133, %r154, %r155;
	// end inline asm
	mov.b64 	%rd169, {%r126, %r131};
	add.s32 	%r161, %r105, 4;
	setp.gt.s32 	%p29, %r161, %r154;
	selp.b64 	%rd170, 0, %rd169, %p29;
	add.s64 	%rd171, %rd170, %rd168;
	mov.b64 	{%r137, %r142}, %rd171;
	mov.b32 	%r143, 8;
	// begin inline asm
	shfl.sync.down.b32 %r136, %r137, %r143, %r154, %r155;
	// end inline asm
	// begin inline asm
	shfl.sync.down.b32 %r141, %r142, %r143, %r154, %r155;
	// end inline asm
	mov.b64 	%rd172, {%r136, %r141};
	add.s32 	%r162, %r105, 8;
	setp.gt.s32 	%p30, %r162, %r154;
	selp.b64 	%rd173, 0, %rd172, %p30;
	add.s64 	%rd174, %rd173, %rd171;
	mov.b64 	{%r147, %r152}, %rd174;
	mov.b32 	%r153, 16;
	// begin inline asm
	shfl.sync.down.b32 %r146, %r147, %r153, %r154, %r155;
	// end inline asm
	// begin inline asm
	shfl.sync.down.b32 %r151, %r152, %r153, %r154, %r155;
	// end inline asm
	mov.b64 	%rd175, {%r146, %r151};
	add.s32 	%r163, %r105, 16;
	setp.gt.s32 	%p31, %r163, %r154;
	selp.b64 	%rd176, 0, %rd175, %p31;
	add.s64 	%rd280, %rd176, %rd174;
	setp.ne.s32 	%p32, %r105, 0;
	@%p32 bra 	$L__BB3_19;
	shr.u32 	%r164, %r1, 2;
	and.b32  	%r165, %r164, 248;
	mov.u32 	%r166, _ZZN3cub18CUB_300001_SM_10006detail6reduce28DeviceReduceSingleTileKernelINS2_10policy_hubIljN4cuda3std3__44plusIlEEE10Policy1000EPlSC_iS9_llNS7_10__identityEEEvT0_T1_T2_T3_T4_T6_E12temp_storage;
	add.s32 	%r167, %r166, %r165;
	st.shared.u64 	[%r167+16], %rd280;
$L__BB3_19:
	bar.sync 	0;
	setp.ne.s32 	%p33, %r1, 0;
	@%p33 bra 	$L__BB3_37;
	setp.gt.s32 	%p34, %r34, 32;
	ld.shared.u64 	%rd177, [_ZZN3cub18CUB_300001_SM_10006detail6reduce28DeviceReduceSingleTileKernelINS2_10policy_hubIljN4cuda3std3__44plusIlEEE10Policy1000EPlSC_iS9_llNS7_10__identityEEEvT0_T1_T2_T3_T4_T6_E12temp_storage+24];
	selp.b64 	%rd178, %rd177, 0, %p34;
	add.s64 	%rd179, %rd178, %rd280;
	setp.gt.s32 	%p35, %r34, 64;
	ld.shared.u64 	%rd180, [_ZZN3cub18CUB_300001_SM_10006detail6reduce28DeviceReduceSingleTileKernelINS2_10policy_hubIljN4cuda3std3__44plusIlEEE10Policy1000EPlSC_iS9_llNS7_10__identityEEEvT0_T1_T2_T3_T4_T6_E12temp_storage+32];
	selp.b64 	%rd181, %rd180, 0, %p35;
	add.s64 	%rd182, %rd179, %rd181;
	setp.gt.s32 	%p36, %r34, 96;
	ld.shared.u64 	%rd183, [_ZZN3cub18CUB_300001_SM_10006detail6reduce28DeviceReduceSingleTileKernelINS2_10policy_hubIljN4cuda3std3__44plusIlEEE10Policy1000EPlSC_iS9_llNS7_10__identityEEEvT0_T1_T2_T3_T4_T6_E12temp_storage+40];
	selp.b64 	%rd184, %rd183, 0, %p36;
	add.s64 	%rd185, %rd182, %rd184;
	setp.gt.s32 	%p37, %r34, 128;
	ld.shared.u64 	%rd186, [_ZZN3cub18CUB_300001_SM_10006detail6reduce28DeviceReduceSingleTileKernelINS2_10policy_hubIljN4cuda3std3__44plusIlEEE10Policy1000EPlSC_iS9_llNS7_10__identityEEEvT0_T1_T2_T3_T4_T6_E12temp_storage+48];
	selp.b64 	%rd187, %rd186, 0, %p37;
	add.s64 	%rd188, %rd185, %rd187;
	setp.gt.s32 	%p38, %r34, 160;
	ld.shared.u64 	%rd189, [_ZZN3cub18CUB_300001_SM_10006detail6reduce28DeviceReduceSingleTileKernelINS2_10policy_hubIljN4cuda3std3__44plusIlEEE10Policy1000EPlSC_iS9_llNS7_10__identityEEEvT0_T1_T2_T3_T4_T6_E12temp_storage+56];
	selp.b64 	%rd190, %rd189, 0, %p38;
	add.s64 	%rd191, %rd188, %rd190;
	setp.gt.s32 	%p39, %r34, 192;
	ld.shared.u64 	%rd192, [_ZZN3cub18CUB_300001_SM_10006detail6reduce28DeviceReduceSingleTileKernelINS2_10policy_hubIljN4cuda3std3__44plusIlEEE10Policy1000EPlSC_iS9_llNS7_10__identityEEEvT0_T1_T2_T3_T4_T6_E12temp_storage+64];
	selp.b64 	%rd193, %rd192, 0, %p39;
	add.s64 	%rd194, %rd191, %rd193;
	setp.gt.s32 	%p40, %r34, 224;
	ld.shared.u64 	%rd195, [_ZZN3cub18CUB_300001_SM_10006detail6reduce28DeviceReduceSingleTileKernelINS2_10policy_hubIljN4cuda3std3__44plusIlEEE10Policy1000EPlSC_iS9_llNS7_10__identityEEEvT0_T1_T2_T3_T4_T6_E12temp_storage+72];
	selp.b64 	%rd196, %rd195, 0, %p40;
	add.s64 	%rd197, %rd194, %rd196;
	setp.gt.s32 	%p41, %r34, 256;
	ld.shared.u64 	%rd198, [_ZZN3cub18CUB_300001_SM_10006detail6reduce28DeviceReduceSingleTileKernelINS2_10policy_hubIljN4cuda3std3__44plusIlEEE10Policy1000EPlSC_iS9_llNS7_10__identityEEEvT0_T1_T2_T3_T4_T6_E12temp_storage+80];
	selp.b64 	%rd199, %rd198, 0, %p41;
	add.s64 	%rd200, %rd197, %rd199;
	setp.gt.s32 	%p42, %r34, 288;
	ld.shared.u64 	%rd201, [_ZZN3cub18CUB_300001_SM_10006detail6reduce28DeviceReduceSingleTileKernelINS2_10policy_hubIljN4cuda3std3__44plusIlEEE10Policy1000EPlSC_iS9_llNS7_10__identityEEEvT0_T1_T2_T3_T4_T6_E12temp_storage+88];
	selp.b64 	%rd202, %rd201, 0, %p42;
	add.s64 	%rd203, %rd200, %rd202;
	setp.gt.s32 	%p43, %r34, 320;
	ld.shared.u64 	%rd204, [_ZZN3cub18CUB_300001_SM_10006detail6reduce28DeviceReduceSingleTileKernelINS2_10policy_hubIljN4cuda3std3__44plusIlEEE10Policy1000EPlSC_iS9_llNS7_10__identityEEEvT0_T1_T2_T3_T4_T6_E12temp_storage+96];
	selp.b64 	%rd205, %rd204, 0, %p43;
	add.s64 	%rd206, %rd203, %rd205;
	setp.gt.s32 	%p44, %r34, 352;
	ld.shared.u64 	%rd207, [_ZZN3cub18CUB_300001_SM_10006detail6reduce28DeviceReduceSingleTileKernelINS2_10policy_hubIljN4cuda3std3__44plusIlEEE10Policy1000EPlSC_iS9_llNS7_10__identityEEEvT0_T1_T2_T3_T4_T6_E12temp_storage+104];
	selp.b64 	%rd208, %rd207, 0, %p44;
	add.s64 	%rd209, %rd206, %rd208;
	setp.gt.s32 	%p45, %r34, 384;
	ld.shared.u64 	%rd210, [_ZZN3cub18CUB_300001_SM_10006detail6reduce28DeviceReduceSingleTileKernelINS2_10policy_hubIljN4cuda3std3__44plusIlEEE10Policy1000EPlSC_iS9_llNS7_10__identityEEEvT0_T1_T2_T3_T4_T6_E12temp_storage+112];
	selp.b64 	%rd211, %rd210, 0, %p45;
	add.s64 	%rd212, %rd209, %rd211;
	setp.gt.s32 	%p46, %r34, 416;
	ld.shared.u64 	%rd213, [_ZZN3cub18CUB_300001_SM_10006detail6reduce28DeviceReduceSingleTileKernelINS2_10policy_hubIljN4cuda3std3__44plusIlEEE10Policy1000EPlSC_iS9_llNS7_10__identityEEEvT0_T1_T2_T3_T4_T6_E12temp_storage+120];
	selp.b64 	%rd214, %rd213, 0, %p46;
	add.s64 	%rd215, %rd212, %rd214;
	setp.gt.s32 	%p47, %r34, 448;
	ld.shared.u64 	%rd216, [_ZZN3cub18CUB_300001_SM_10006detail6reduce28DeviceReduceSingleTileKernelINS2_10policy_hubIljN4cuda3std3__44plusIlEEE10Policy1000EPlSC_iS9_llNS7_10__identityEEEvT0_T1_T2_T3_T4_T6_E12temp_storage+128];
	selp.b64 	%rd217, %rd216, 0, %p47;
	add.s64 	%rd218, %rd215, %rd217;
	setp.gt.s32 	%p48, %r34, 480;
	ld.shared.u64 	%rd219, [_ZZN3cub18CUB_300001_SM_10006detail6reduce28DeviceReduceSingleTileKernelINS2_10policy_hubIljN4cuda3std3__44plusIlEEE10Policy1000EPlSC_iS9_llNS7_10__identityEEEvT0_T1_T2_T3_T4_T6_E12temp_storage+136];
	selp.b64 	%rd220, %rd219, 0, %p48;
	add.s64 	%rd280, %rd218, %rd220;
	bra.uni 	$L__BB3_37;
$L__BB3_21:
	mov.u32 	%r13, %tid.x;
	mul.wide.u32 	%rd52, %r13, 8;
	add.s64 	%rd39, %rd35, %rd52;
	// begin inline asm
	ld.global.nc.u64 %rd38, [%rd39];
	// end inline asm
	add.s64 	%rd41, %rd39, 4096;
	// begin inline asm
	ld.global.nc.u64 %rd40, [%rd41];
	// end inline asm
	add.s64 	%rd43, %rd39, 8192;
	// begin inline asm
	ld.global.nc.u64 %rd42, [%rd43];
	// end inline asm
	add.s64 	%rd45, %rd39, 12288;
	// begin inline asm
	ld.global.nc.u64 %rd44, [%rd45];
	// end inline asm
	add.s64 	%rd47, %rd39, 16384;
	// begin inline asm
	ld.global.nc.u64 %rd46, [%rd47];
	// end inline asm
	add.s64 	%rd49, %rd39, 20480;
	// begin inline asm
	ld.global.nc.u64 %rd48, [%rd49];
	// end inline asm
	add.s64 	%rd51, %rd39, 24576;
	// begin inline asm
	ld.global.nc.u64 %rd50, [%rd51];
	// end inline asm
	add.s64 	%rd53, %rd40, %rd38;
	add.s64 	%rd54, %rd42, %rd53;
	add.s64 	%rd55, %rd44, %rd54;
	add.s64 	%rd56, %rd46, %rd55;
	add.s64 	%rd57, %rd48, %rd56;
	add.s64 	%rd279, %rd50, %rd57;
	setp.lt.u32 	%p3, %r34, 7168;
	mov.b32 	%r231, 3584;
	@%p3 bra 	$L__BB3_25;
	add.s32 	%r14, %r34, -3584;
	mov.b32 	%r231, 3584;
$L__BB3_23:
	add.s32 	%r37, %r231, %r13;
	mul.wide.u32 	%rd72, %r37, 8;
	add.s64 	%rd59, %rd35, %rd72;
	// begin inline asm
	ld.global.nc.u64 %rd58, [%rd59];
	// end inline asm
	add.s64 	%rd61, %rd59, 4096;
	// begin inline asm
	ld.global.nc.u64 %rd60, [%rd61];
	// end inline asm
	add.s64 	%rd63, %rd59, 8192;
	// begin inline asm
	ld.global.nc.u64 %rd62, [%rd63];
	// end inline asm
	add.s64 	%rd65, %rd59, 12288;
	// begin inline asm
	ld.global.nc.u64 %rd64, [%rd65];
	// end inline asm
	add.s64 	%rd67, %rd59, 16384;
	// begin inline asm
	ld.global.nc.u64 %rd66, [%rd67];
	// end inline asm
	add.s64 	%rd69, %rd59, 20480;
	// begin inline asm
	ld.global.nc.u64 %rd68, [%rd69];
	// end inline asm
	add.s64 	%rd71, %rd59, 24576;
	// begin inline asm
	ld.global.nc.u64 %rd70, [%rd71];
	// end inline asm
	add.s64 	%rd73, %rd58, %rd279;
	add.s64 	%rd74, %rd60, %rd73;
	add.s64 	%rd75, %rd62, %rd74;
	add.s64 	%rd76, %rd64, %rd75;
	add.s64 	%rd77, %rd66, %rd76;
	add.s64 	%rd78, %rd68, %rd77;
	add.s64 	%rd279, %rd70, %rd78;
	sub.s32 	%r38, %r34, %r231;
	setp.lt.s32 	%p4, %r38, 3584;
	@%p4 bra 	$L__BB3_33;
	add.s32 	%r231, %r231, 3584;
	setp.le.s32 	%p5, %r231, %r14;
	@%p5 bra 	$L__BB3_23;
$L__BB3_25:
	setp.le.s32 	%p6, %r34, %r231;
	@%p6 bra 	$L__BB3_33;
	sub.s32 	%r18, %r34, %r231;
	setp.ge.s32 	%p7, %r13, %r18;
	@%p7 bra 	$L__BB3_33;
	not.b32 	%r39, %r13;
	add.s32 	%r40, %r34, %r39;
	sub.s32 	%r19, %r40, %r231;
	and.b32  	%r41, %r19, 1536;
	setp.eq.s32 	%p8, %r41, 1536;
	mov.u32 	%r235, %r13;
	@%p8 bra 	$L__BB3_30;
	add.s32 	%r233, %r13, %r231;
	shr.u32 	%r42, %r19, 9;
	add.s32 	%r43, %r42, 1;
	and.b32  	%r44, %r43, 3;
	neg.s32 	%r232, %r44;
	mov.u32 	%r235, %r13;
$L__BB3_29:
	.pragma "nounroll";
	mul.wide.u32 	%rd82, %r233, 8;
	add.s64 	%rd81, %rd35, %rd82;
	// begin inline asm
	ld.global.nc.u64 %rd80, [%rd81];
	// end inline asm
	add.s64 	%rd279, %rd80, %rd279;
	add.s32 	%r235, %r235, 512;
	add.s32 	%r233, %r233, 512;
	add.s32 	%r232, %r232, 1;
	setp.ne.s32 	%p9, %r232, 0;
	@%p9 bra 	$L__BB3_29;
$L__BB3_30:
	setp.lt.u32 	%p10, %r19, 1536;
	@%p10 bra 	$L__BB3_33;
	cvt.u64.u32 	%rd83, %r235;
	cvt.u64.u32 	%rd84, %r231;
	add.s64 	%rd85, %rd83, %rd84;
	shl.b64 	%rd86, %rd85, 3;
	add.s64 	%rd87, %rd86, %rd35;
	add.s64 	%rd277, %rd87, 8192;
	add.s32 	%r236, %r235, %r231;
$L__BB3_32:
	mul.wide.u32 	%rd96, %r236, 8;
	add.s64 	%rd89, %rd35, %rd96;
	// begin inline asm
	ld.global.nc.u64 %rd88, [%rd89];
	// end inline asm
	add.s64 	%rd97, %rd88, %rd279;
	add.s64 	%rd91, %rd277, -4096;
	// begin inline asm
	ld.global.nc.u64 %rd90, [%rd91];
	// end inline asm
	add.s64 	%rd98, %rd90, %rd97;
	// begin inline asm
	ld.global.nc.u64 %rd92, [%rd277];
	// end inline asm
	add.s64 	%rd99, %rd92, %rd98;
	add.s64 	%rd95, %rd277, 4096;
	// begin inline asm
	ld.global.nc.u64 %rd94, [%rd95];
	// end inline asm
	add.s64 	%rd279, %rd94, %rd99;
	add.s32 	%r235, %r235, 2048;
	add.s64 	%rd277, %rd277, 16384;
	add.s32 	%r236, %r236, 2048;
	setp.lt.s32 	%p11, %r235, %r18;
	@%p11 bra 	$L__BB3_32;
$L__BB3_33:
	// begin inline asm
	mov.u32 %r45, %laneid;
	// end inline asm
	mov.b64 	{%r47, %r52}, %rd279;
	mov.b32 	%r53, 1;
	mov.b32 	%r94, 31;
	mov.b32 	%r95, -1;
	// begin inline asm
	shfl.sync.down.b32 %r46, %r47, %r53, %r94, %r95;
	// end inline asm
	// begin inline asm
	shfl.sync.down.b32 %r51, %r52, %r53, %r94, %r95;
	// end inline asm
	mov.b64 	%rd100, {%r46, %r51};
	setp.gt.s32 	%p12, %r45, 30;
	selp.b64 	%rd101, 0, %rd100, %p12;
	add.s64 	%rd102, %rd101, %rd279;
	mov.b64 	{%r57, %r62}, %rd102;
	mov.b32 	%r63, 2;
	// begin inline asm
	shfl.sync.down.b32 %r56, %r57, %r63, %r94, %r95;
	// end inline asm
	// begin inline asm
	shfl.sync.down.b32 %r61, %r62, %r63, %r94, %r95;
	// end inline asm
	mov.b64 	%rd103, {%r56, %r61};
	setp.gt.s32 	%p13, %r45, 29;
	selp.b64 	%rd104, 0, %rd103, %p13;
	add.s64 	%rd105, %rd104, %rd102;
	mov.b64 	{%r67, %r72}, %rd105;
	mov.b32 	%r73, 4;
	// begin inline asm
	shfl.sync.down.b32 %r66, %r67, %r73, %r94, %r95;
	// end inline asm
	// begin inline asm
	shfl.sync.down.b32 %r71, %r72, %r73, %r94, %r95;
	// end inline asm
	mov.b64 	%rd106, {%r66, %r71};
	setp.gt.s32 	%p14, %r45, 27;
	selp.b64 	%rd107, 0, %rd106, %p14;
	add.s64 	%rd108, %rd107, %rd105;
	mov.b64 	{%r77, %r82}, %rd108;
	mov.b32 	%r83, 8;
	// begin inline asm
	shfl.sync.down.b32 %r76, %r77, %r83, %r94, %r95;
	// end inline asm
	// begin inline asm
	shfl.sync.down.b32 %r81, %r82, %r83, %r94, %r95;
	// end inline asm
	mov.b64 	%rd109, {%r76, %r81};
	setp.gt.s32 	%p15, %r45, 23;
	selp.b64 	%rd110, 0, %rd109, %p15;
	add.s64 	%rd111, %rd110, %rd108;
	mov.b64 	{%r87, %r92}, %rd111;
	mov.b32 	%r93, 16;
	// begin inline asm
	shfl.sync.down.b32 %r86, %r87, %r93, %r94, %r95;
	// end inline asm
	// begin inline asm
	shfl.sync.down.b32 %r91, %r92, %r93, %r94, %r95;
	// end inline asm
	mov.b64 	%rd112, {%r86, %r91};
	setp.gt.s32 	%p16, %r45, 15;
	selp.b64 	%rd113, 0, %rd112, %p16;
	add.s64 	%rd280, %rd113, %rd111;
	setp.ne.s32 	%p17, %r45, 0;
	@%p17 bra 	$L__BB3_35;
	shr.u32 	%r96, %r13, 2;
	and.b32  	%r97, %r96, 248;
	mov.u32 	%r98, _ZZN3cub18CUB_300001_SM_10006detail6reduce28DeviceReduceSingleTileKernelINS2_10policy_hubIljN4cuda3std3__44plusIlEEE10Policy1000EPlSC_iS9_llNS7_10__identityEEEvT0_T1_T2_T3_T4_T6_E12temp_storage;
	add.s32 	%r99, %r98, %r97;
	st.shared.u64 	[%r99+16], %rd280;
$L__BB3_35:
	bar.sync 	0;
	setp.ne.s32 	%p18, %r13, 0;
	@%p18 bra 	$L__BB3_37;
	ld.shared.u64 	%rd114, [_ZZN3cub18CUB_300001_SM_10006detail6reduce28DeviceReduceSingleTileKernelINS2_10policy_hubIljN4cuda3std3__44plusIlEEE10Policy1000EPlSC_iS9_llNS7_10__identityEEEvT0_T1_T2_T3_T4_T6_E12temp_storage+24];
	add.s64 	%rd115, %rd114, %rd280;
	ld.shared.u64 	%rd116, [_ZZN3cub18CUB_300001_SM_10006detail6reduce28DeviceReduceSingleTileKernelINS2_10policy_hubIljN4cuda3std3__44plusIlEEE10Policy1000EPlSC_iS9_llNS7_10__identityEEEvT0_T1_T2_T3_T4_T6_E12temp_storage+32];
	add.s64 	%rd117, %rd115, %rd116;
	ld.shared.u64 	%rd118, [_ZZN3cub18CUB_300001_SM_10006detail6reduce28DeviceReduceSingleTileKernelINS2_10policy_hubIljN4cuda3std3__44plusIlEEE10Policy1000EPlSC_iS9_llNS7_10__identityEEEvT0_T1_T2_T3_T4_T6_E12temp_storage+40];
	add.s64 	%rd119, %rd117, %rd118;
	ld.shared.u64 	%rd120, [_ZZN3cub18CUB_300001_SM_10006detail6reduce28DeviceReduceSingleTileKernelINS2_10policy_hubIljN4cuda3std3__44plusIlEEE10Policy1000EPlSC_iS9_llNS7_10__identityEEEvT0_T1_T2_T3_T4_T6_E12temp_storage+48];
	add.s64 	%rd121, %rd119, %rd120;
	ld.shared.u64 	%rd122, [_ZZN3cub18CUB_300001_SM_10006detail6reduce28DeviceReduceSingleTileKernelINS2_10policy_hubIljN4cuda3std3__44plusIlEEE10Policy1000EPlSC_iS9_llNS7_10__identityEEEvT0_T1_T2_T3_T4_T6_E12temp_storage+56];
	add.s64 	%rd123, %rd121, %rd122;
	ld.shared.u64 	%rd124, [_ZZN3cub18CUB_300001_SM_10006detail6reduce28DeviceReduceSingleTileKernelINS2_10policy_hubIljN4cuda3std3__44plusIlEEE10Policy1000EPlSC_iS9_llNS7_10__identityEEEvT0_T1_T2_T3_T4_T6_E12temp_storage+64];
	add.s64 	%rd125, %rd123, %rd124;
	ld.shared.u64 	%rd126, [_ZZN3cub18CUB_300001_SM_10006detail6reduce28DeviceReduceSingleTileKernelINS2_10policy_hubIljN4cuda3std3__44plusIlEEE10Policy1000EPlSC_iS9_llNS7_10__identityEEEvT0_T1_T2_T3_T4_T6_E12temp_storage+72];
	add.s64 	%rd127, %rd125, %rd126;
	ld.shared.u64 	%rd128, [_ZZN3cub18CUB_300001_SM_10006detail6reduce28DeviceReduceSingleTileKernelINS2_10policy_hubIljN4cuda3std3__44plusIlEEE10Policy1000EPlSC_iS9_llNS7_10__identityEEEvT0_T1_T2_T3_T4_T6_E12temp_storage+80];
	add.s64 	%rd129, %rd127, %rd128;
	ld.shared.u64 	%rd130, [_ZZN3cub18CUB_300001_SM_10006detail6reduce28DeviceReduceSingleTileKernelINS2_10policy_hubIljN4cuda3std3__44plusIlEEE10Policy1000EPlSC_iS9_llNS7_10__identityEEEvT0_T1_T2_T3_T4_T6_E12temp_storage+88];
	add.s64 	%rd131, %rd129, %rd130;
	ld.shared.u64 	%rd132, [_ZZN3cub18CUB_300001_SM_10006detail6reduce28DeviceReduceSingleTileKernelINS2_10policy_hubIljN4cuda3std3__44plusIlEEE10Policy1000EPlSC_iS9_llNS7_10__identityEEEvT0_T1_T2_T3_T4_T6_E12temp_storage+96];
	add.s64 	%rd133, %rd131, %rd132;
	ld.shared.u64 	%rd134, [_ZZN3cub18CUB_300001_SM_10006detail6reduce28DeviceReduceSingleTileKernelINS2_10policy_hubIljN4cuda3std3__44plusIlEEE10Policy1000EPlSC_iS9_llNS7_10__identityEEEvT0_T1_T2_T3_T4_T6_E12temp_storage+104];
	add.s64 	%rd135, %rd133, %rd134;
	ld.shared.u64 	%rd136, [_ZZN3cub18CUB_300001_SM_10006detail6reduce28DeviceReduceSingleTileKernelINS2_10policy_hubIljN4cuda3std3__44plusIlEEE10Policy1000EPlSC_iS9_llNS7_10__identityEEEvT0_T1_T2_T3_T4_T6_E12temp_storage+112];
	add.s64 	%rd137, %rd135, %rd136;
	ld.shared.u64 	%rd138, [_ZZN3cub18CUB_300001_SM_10006detail6reduce28DeviceReduceSingleTileKernelINS2_10policy_hubIljN4cuda3std3__44plusIlEEE10Policy1000EPlSC_iS9_llNS7_10__identityEEEvT0_T1_T2_T3_T4_T6_E12temp_storage+120];
	add.s64 	%rd139, %rd137, %rd138;
	ld.shared.u64 	%rd140, [_ZZN3cub18CUB_300001_SM_10006detail6reduce28DeviceReduceSingleTileKernelINS2_10policy_hubIljN4cuda3std3__44plusIlEEE10Policy1000EPlSC_iS9_llNS7_10__identityEEEvT0_T1_T2_T3_T4_T6_E12temp_storage+128];
	add.s64 	%rd141, %rd139, %rd140;
	ld.shared.u64 	%rd142, [_ZZN3cub18CUB_300001_SM_10006detail6reduce28DeviceReduceSingleTileKernelINS2_10policy_hubIljN4cuda3std3__44plusIlEEE10Policy1000EPlSC_iS9_llNS7_10__identityEEEvT0_T1_T2_T3_T4_T6_E12temp_storage+136];
	add.s64 	%rd280, %rd141, %rd142;
$L__BB3_37:
	mov.u32 	%r223, %tid.x;
	setp.ne.s32 	%p56, %r223, 0;
	@%p56 bra 	$L__BB3_39;
	add.s64 	%rd264, %rd280, %rd36;
	st.global.u64 	[%rd1], %rd264;
$L__BB3_39:
	ret;

}
	// .globl	_ZN3cub18CUB_300001_SM_10006detail6reduce28DeviceReduceSingleTileKernelINS2_10policy_hubIlyN4cuda3std3__44plusIlEEE10Policy1000EN6thrust24THRUST_300001_SM_1000_NS18transform_iteratorI13inside_circleNSD_17counting_iteratorIiNSD_11use_defaultESH_SH_EEllEEPlyS9_llNS7_10__identityEEEvT0_T1_T2_T3_T4_T6_
.visible .entry _ZN3cub18CUB_300001_SM_10006detail6reduce28DeviceReduceSingleTileKernelINS2_10policy_hubIlyN4cuda3std3__44plusIlEEE10Policy1000EN6thrust24THRUST_300001_SM_1000_NS18transform_iteratorI13inside_circleNSD_17counting_iteratorIiNSD_11use_defaultESH_SH_EEllEEPlyS9_llNS7_10__identityEEEvT0_T1_T2_T3_T4_T6_(
	.param .align 4 .b8 _ZN3cub18CUB_300001_SM_10006detail6reduce28DeviceReduceSingleTileKernelINS2_10policy_hubIlyN4cuda3std3__44plusIlEEE10Policy1000EN6thrust24THRUST_300001_SM_1000_NS18transform_iteratorI13inside_circleNSD_17counting_iteratorIiNSD_11use_defaultESH_SH_EEllEEPlyS9_llNS7_10__identityEEEvT0_T1_T2_T3_T4_T6__param_0[8],
	.param .u64 .ptr .align 1 _ZN3cub18CUB_300001_SM_10006detail6reduce28DeviceReduceSingleTileKernelINS2_10policy_hubIlyN4cuda3std3__44plusIlEEE10Policy1000EN6thrust24THRUST_300001_SM_1000_NS18transform_iteratorI13inside_circleNSD_17counting_iteratorIiNSD_11use_defaultESH_SH_EEllEEPlyS9_llNS7_10__identityEEEvT0_T1_T2_T3_T4_T6__param_1,
	.param .u64 _ZN3cub18CUB_300001_SM_10006detail6reduce28DeviceReduceSingleTileKernelINS2_10policy_hubIlyN4cuda3std3__44plusIlEEE10Policy1000EN6thrust24THRUST_300001_SM_1000_NS18transform_iteratorI13inside_circleNSD_17counting_iteratorIiNSD_11use_defaultESH_SH_EEllEEPlyS9_llNS7_10__identityEEEvT0_T1_T2_T3_T4_T6__param_2,
	.param .align 1 .b8 _ZN3cub18CUB_300001_SM_10006detail6reduce28DeviceReduceSingleTileKernelINS2_10policy_hubIlyN4cuda3std3__44plusIlEEE10Policy1000EN6thrust24THRUST_300001_SM_1000_NS18transform_iteratorI13inside_circleNSD_17counting_iteratorIiNSD_11use_defaultESH_SH_EEllEEPlyS9_llNS7_10__identityEEEvT0_T1_T2_T3_T4_T6__param_3[1],
	.param .u64 _ZN3cub18CUB_300001_SM_10006detail6reduce28DeviceReduceSingleTileKernelINS2_10policy_hubIlyN4cuda3std3__44plusIlEEE10Policy1000EN6thrust24THRUST_300001_SM_1000_NS18transform_iteratorI13inside_circleNSD_17counting_iteratorIiNSD_11use_defaultESH_SH_EEllEEPlyS9_llNS7_10__identityEEEvT0_T1_T2_T3_T4_T6__param_4,
	.param .align 1 .b8 _ZN3cub18CUB_300001_SM_10006detail6reduce28DeviceReduceSingleTileKernelINS2_10policy_hubIlyN4cuda3std3__44plusIlEEE10Policy1000EN6thrust24THRUST_300001_SM_1000_NS18transform_iteratorI13inside_circleNSD_17counting_iteratorIiNSD_11use_defaultESH_SH_EEllEEPlyS9_llNS7_10__identityEEEvT0_T1_T2_T3_T4_T6__param_5[1]
)
.maxntid 512
.minnctapersm 1
{
	.reg .pred 	%p<171>;
	.reg .b16 	%rs<5>;
	.reg .b32 	%r<751>;
	.reg .b32 	%f<69>;
	.reg .b64 	%rd<656>;
	.reg .b64 	%fd<103>;
	// demoted variable
	.shared .align 8 .b8 _ZZN3cub18CUB_300001_SM_10006detail6reduce28DeviceReduceSingleTileKernelINS2_10policy_hubIlyN4cuda3std3__44plusIlEEE10Policy1000EN6thrust24THRUST_300001_SM_1000_NS18transform_iteratorI13inside_circleNSD_17counting_iteratorIiNSD_11use_defaultESH_SH_EEllEEPlyS9_llNS7_10__identityEEEvT0_T1_T2_T3_T4_T6_E12temp_storage[152];
	ld.param.u32 	%r66, [_ZN3cub18CUB_300001_SM_10006detail6reduce28DeviceReduceSingleTileKernelINS2_10policy_hubIlyN4cuda3std3__44plusIlEEE10Policy1000EN6thrust24THRUST_300001_SM_1000_NS18transform_iteratorI13inside_circleNSD_17counting_iteratorIiNSD_11use_defaultESH_SH_EEllEEPlyS9_llNS7_10__identityEEEvT0_T1_T2_T3_T4_T6__param_0];
	ld.param.u64 	%rd163, [_ZN3cub18CUB_300001_SM_10006detail6reduce28DeviceReduceSingleTileKernelINS2_10policy_hubIlyN4cuda3std3__44plusIlEEE10Policy1000EN6thrust24THRUST_300001_SM_1000_NS18transform_iteratorI13inside_circleNSD_17counting_iteratorIiNSD_11use_defaultESH_SH_EEllEEPlyS9_llNS7_10__identityEEEvT0_T1_T2_T3_T4_T6__param_1];
	ld.param.u64 	%rd161, [_ZN3cub18CUB_300001_SM_10006detail6reduce28DeviceReduceSingleTileKernelINS2_10policy_hubIlyN4cuda3std3__44plusIlEEE10Policy1000EN6thrust24THRUST_300001_SM_1000_NS18transform_iteratorI13inside_circleNSD_17counting_iteratorIiNSD_11use_defaultESH_SH_EEllEEPlyS9_llNS7_10__identityEEEvT0_T1_T2_T3_T4_T6__param_2];
	ld.param.u64 	%rd162, [_ZN3cub18CUB_300001_SM_10006detail6reduce28DeviceReduceSingleTileKernelINS2_10policy_hubIlyN4cuda3std3__44plusIlEEE10Policy1000EN6thrust24THRUST_300001_SM_1000_NS18transform_iteratorI13inside_circleNSD_17counting_iteratorIiNSD_11use_defaultESH_SH_EEllEEPlyS9_llNS7_10__identityEEEvT0_T1_T2_T3_T4_T6__param_4];
	cvta.to.global.u64 	%rd1, %rd163;
	setp.ne.s64 	%p1, %rd161, 0;
	@%p1 bra 	$L__BB4_3;
	mov.u32 	%r730, %tid.x;
	setp.ne.s32 	%p170, %r730, 0;
	@%p170 bra 	$L__BB4_133;
	st.global.u64 	[%rd1], %rd162;
	bra.uni 	$L__BB4_133;
$L__BB4_3:
	setp.gt.u64 	%p2, %rd161, 3583;
	@%p2 bra 	$L__BB4_29;
	cvt.u32.u64 	%r2, %rd161;
	mov.u32 	%r3, %tid.x;
	setp.ge.u32 	%p121, %r3, %r2;
	mov.b64 	%rd588, 0;
	mov.u32 	%r733, %r3;
	@%p121 bra 	$L__BB4_12;
	add.s32 	%r4, %r66, %r3;
	setp.eq.s32 	%p122, %r4, 0;
	mov.b32 	%r731, 1;
	@%p122 bra 	$L__BB4_11;
	shl.b32 	%r554, %r4, 1;
	cvt.s64.s32 	%rd579, %r554;
	mov.b64 	%rd580, 48271;
	mov.b64 	%rd581, 1;
$L__BB4_7:
	and.b64  	%rd449, %rd579, 1;
	setp.eq.b64 	%p123, %rd449, 1;
	not.pred 	%p124, %p123;
	@%p124 bra 	$L__BB4_9;
	mul.lo.s64 	%rd450, %rd581, %rd580;
	mul.hi.u64 	%rd451, %rd450, 8589934597;
	sub.s64 	%rd452, %rd450, %rd451;
	shr.u64 	%rd453, %rd452, 1;
	add.s64 	%rd454, %rd453, %rd451;
	shr.u64 	%rd455, %rd454, 30;
	mul.lo.s64 	%rd456, %rd455, 2147483647;
	sub.s64 	%rd581, %rd450, %rd456;
$L__BB4_9:
	shr.u64 	%rd8, %rd579, 1;
	mul.lo.s64 	%rd457, %rd580, %rd580;
	mul.hi.u64 	%rd458, %rd457, -9223372032559808509;
	shr.u64 	%rd459, %rd458, 30;
	mul.lo.s64 	%rd460, %rd459, 2147483647;
	sub.s64 	%rd580, %rd457, %rd460;
	setp.gt.u64 	%p125, %rd579, 1;
	mov.u64 	%rd579, %rd8;
	@%p125 bra 	$L__BB4_7;
	cvt.u32.u64 	%r555, %rd581;
	mul.hi.u32 	%r556, %r555, 3;
	sub.s32 	%r557, %r555, %r556;
	shr.u32 	%r558, %r557, 1;
	add.s32 	%r559, %r558, %r556;
	shr.u32 	%r560, %r559, 30;
	mul.lo.s32 	%r561, %r560, 2147483647;
	sub.s32 	%r731, %r555, %r561;
$L__BB4_11:
	mul.hi.u32 	%r562, %r731, -1131474031;
	shr.u32 	%r563, %r562, 15;
	mul.lo.s32 	%r564, %r563, 44488;
	sub.s32 	%r565, %r731, %r564;
	mul.lo.s32 	%r566, %r565, 48271;
	mul.lo.s32 	%r567, %r563, 3399;
	setp.lt.u32 	%p126, %r566, %r567;
	xor.b32  	%r568, %r567, 2147483647;
	neg.s32 	%r569, %r567;
	selp.b32 	%r570, %r568, %r569, %p126;
	add.s32 	%r571, %r570, %r566;
	cvt.rn.f32.u32 	%f61, %r571;
	mul.f32 	%f62, %f61, 0f30000000;
	mul.hi.u32 	%r572, %r571, -1131474031;
	shr.u32 	%r573, %r572, 15;
	mul.lo.s32 	%r574, %r573, 44488;
	sub.s32 	%r575, %r571, %r574;
	mul.lo.s32 	%r576, %r575, 48271;
	mul.lo.s32 	%r577, %r573, 3399;
	setp.lt.u32 	%p127, %r576, %r577;
	xor.b32  	%r578, %r577, 2147483647;
	neg.s32 	%r579, %r577;
	selp.b32 	%r580, %r578, %r579, %p127;
	add.s32 	%r581, %r580, %r576;
	cvt.rn.f32.u32 	%f63, %r581;
	mul.f32 	%f64, %f63, 0f30000000;
	cvt.f64.f32 	%fd91, %f62;
	add.f64 	%fd92, %fd91, 0dBFE0000000000000;
	cvt.f64.f32 	%fd93, %f64;
	add.f64 	%fd94, %fd93, 0dBFE0000000000000;
	mul.f64 	%fd95, %fd94, %fd94;
	fma.rn.f64 	%fd96, %fd92, %fd92, %fd95;
	setp.lt.f64 	%p128, %fd96, 0d3FD0000000000000;
	selp.u64 	%rd588, 1, 0, %p128;
	add.s32 	%r733, %r3, 512;
$L__BB4_12:
	setp.ge.s32 	%p129, %r733, %r2;
	@%p129 bra 	$L__BB4_20;
$L__BB4_13:
	add.s32 	%r10, %r733, %r66;
	setp.eq.s32 	%p130, %r10, 0;
	mov.b32 	%r734, 1;
	@%p130 bra 	$L__BB4_19;
	shl.b32 	%r583, %r10, 1;
	cvt.s64.s32 	%rd585, %r583;
	mov.b64 	%rd586, 48271;
	mov.b64 	%rd587, 1;
$L__BB4_15:
	and.b64  	%rd463, %rd585, 1;
	setp.eq.b64 	%p131, %rd463, 1;
	not.pred 	%p132, %p131;
	@%p132 bra 	$L__BB4_17;
	mul.lo.s64 	%rd464, %rd587, %rd586;
	mul.hi.u64 	%rd465, %rd464, 8589934597;
	sub.s64 	%rd466, %rd464, %rd465;
	shr.u64 	%rd467, %rd466, 1;
	add.s64 	%rd468, %rd467, %rd465;
	shr.u64 	%rd469, %rd468, 30;
	mul.lo.s64 	%rd470, %rd469, 2147483647;
	sub.s64 	%rd587, %rd464, %rd470;
$L__BB4_17:
	shr.u64 	%rd19, %rd585, 1;
	mul.lo.s64 	%rd471, %rd586, %rd586;
	mul.hi.u64 	%rd472, %rd471, -9223372032559808509;
	shr.u64 	%rd473, %rd472, 30;
	mul.lo.s64 	%rd474, %rd473, 2147483647;
	sub.s64 	%rd586, %rd471, %rd474;
	setp.gt.u64 	%p133, %rd585, 1;
	mov.u64 	%rd585, %rd19;
	@%p133 bra 	$L__BB4_15;
	cvt.u32.u64 	%r584, %rd587;
	mul.hi.u32 	%r585, %r584, 3;
	sub.s32 	%r586, %r584, %r585;
	shr.u32 	%r587, %r586, 1;
	add.s32 	%r588, %r587, %r585;
	shr.u32 	%r589, %r588, 30;
	mul.lo.s32 	%r590, %r589, 2147483647;
	sub.s32 	%r734, %r584, %r590;
$L__BB4_19:
	mul.hi.u32 	%r591, %r734, -1131474031;
	shr.u32 	%r592, %r591, 15;
	mul.lo.s32 	%r593, %r592, 44488;
	sub.s32 	%r594, %r734, %r593;
	mul.lo.s32 	%r595, %r594, 48271;
	mul.lo.s32 	%r596, %r592, 3399;
	setp.lt.u32 	%p134, %r595, %r596;
	xor.b32  	%r597, %r596, 2147483647;
	neg.s32 	%r598, %r596;
	selp.b32 	%r599, %r597, %r598, %p134;
	add.s32 	%r600, %r599, %r595;
	cvt.rn.f32.u32 	%f65, %r600;
	mul.f32 	%f66, %f65, 0f30000000;
	mul.hi.u32 	%r601, %r600, -1131474031;
	shr.u32 	%r602, %r601, 15;
	mul.lo.s32 	%r603, %r602, 44488;
	sub.s32 	%r604, %r600, %r603;
	mul.lo.s32 	%r605, %r604, 48271;
	mul.lo.s32 	%r606, %r602, 3399;
	setp.lt.u32 	%p135, %r605, %r606;
	xor.b32  	%r607, %r606, 2147483647;
	neg.s32 	%r608, %r606;
	selp.b32 	%r609, %r607, %r608, %p135;
	add.s32 	%r610, %r609, %r605;
	cvt.rn.f32.u32 	%f67, %r610;
	mul.f32 	%f68, %f67, 0f30000000;
	cvt.f64.f32 	%fd97, %f66;
	add.f64 	%fd98, %fd97, 0dBFE0000000000000;
	cvt.f64.f32 	%fd99, %f68;
	add.f64 	%fd100, %fd99, 0dBFE0000000000000;
	mul.f64 	%fd101, %fd100, %fd100;
	fma.rn.f64 	%fd102, %fd98, %fd98, %fd101;
	setp.lt.f64 	%p136, %fd102, 0d3FD0000000000000;
	selp.u64 	%rd475, 1, 0, %p136;
	add.s64 	%rd588, %rd588, %rd475;
	add.s32 	%r733, %r733, 512;
	setp.lt.s32 	%p137, %r733, %r2;
	@%p137 bra 	$L__BB4_13;
$L__BB4_20:
	setp.lt.s64 	%p138, %rd161, 512;
	@%p138 bra 	$L__BB4_25;
	// begin inline asm
	mov.u32 %r674, %laneid;
	// end inline asm
	mov.b64 	{%r676, %r681}, %rd588;
	mov.b32 	%r682, 1;
	mov.b32 	%r723, 31;
	mov.b32 	%r724, -1;
	// begin inline asm
	shfl.sync.down.b32 %r675, %r676, %r682, %r723, %r724;
	// end inline asm
	// begin inline asm
	shfl.sync.down.b32 %r680, %r681, %r682, %r723, %r724;
	// end inline asm
	mov.b64 	%rd534, {%r675, %r680};
	setp.gt.s32 	%p162, %r674, 30;
	selp.b64 	%rd535, 0, %rd534, %p162;
	add.s64 	%rd536, %rd535, %rd588;
	mov.b64 	{%r686, %r691}, %rd536;
	mov.b32 	%r692, 2;
	// begin inline asm
	shfl.sync.down.b32 %r685, %r686, %r692, %r723, %r724;
	// end inline asm
	// begin inline asm
	shfl.sync.down.b32 %r690, %r691, %r692, %r723, %r724;
	// end inline asm
	mov.b64 	%rd537, {%r685, %r690};
	setp.gt.s32 	%p163, %r674, 29;
	selp.b64 	%rd538, 0, %rd537, %p163;
	add.s64 	%rd539, %rd538, %rd536;
	mov.b64 	{%r696, %r701}, %rd539;
	mov.b32 	%r702, 4;
	// begin inline asm
	shfl.sync.down.b32 %r695, %r696, %r702, %r723, %r724;
	// end inline asm
	// begin inline asm
	shfl.sync.down.b32 %r700, %r701, %r702, %r723, %r724;
	// end inline asm
	mov.b64 	%rd540, {%r695, %r700};
	setp.gt.s32 	%p164, %r674, 27;
	selp.b64 	%rd541, 0, %rd540, %p164;
	add.s64 	%rd542, %rd541, %rd539;
	mov.b64 	{%r706, %r711}, %rd542;
	mov.b32 	%r712, 8;
	// begin inline asm
	shfl.sync.down.b32 %r705, %r706, %r712, %r723, %r724;
	// end inline asm
	// begin inline asm
	shfl.sync.down.b32 %r710, %r711, %r712, %r723, %r724;
	// end inline asm
	mov.b64 	%rd543, {%r705, %r710};
	setp.gt.s32 	%p165, %r674, 23;
	selp.b64 	%rd544, 0, %rd543, %p165;
	add.s64 	%rd545, %rd544, %rd542;
	mov.b64 	{%r716, %r721}, %rd545;
	mov.b32 	%r722, 16;
	// begin inline asm
	shfl.sync.down.b32 %r715, %r716, %r722, %r723, %r724;
	// end inline asm
	// begin inline asm
	shfl.sync.down.b32 %r720, %r721, %r722, %r723, %r724;
	// end inline asm
	mov.b64 	%rd546, {%r715, %r720};
	setp.gt.s32 	%p166, %r674, 15;
	selp.b64 	%rd547, 0, %rd546, %p166;
	add.s64 	%rd655, %rd547, %rd545;
	setp.ne.s32 	%p167, %r674, 0;
	@%p167 bra 	$L__BB4_23;
	shr.u32 	%r725, %r3, 2;
	and.b32  	%r726, %r725, 248;
	mov.u32 	%r727, _ZZN3cub18CUB_300001_SM_10006detail6reduce28DeviceReduceSingleTileKernelINS2_10policy_hubIlyN4cuda3std3__44plusIlEEE10Policy1000EN6thrust24THRUST_300001_SM_1000_NS18transform_iteratorI13inside_circleNSD_17counting_iteratorIiNSD_11use_defaultESH_SH_EEllEEPlyS9_llNS7_10__identityEEEvT0_T1_T2_T3_T4_T6_E12temp_storage;
	add.s32 	%r728, %r727, %r726;
	st.shared.u64 	[%r728+16], %rd655;
$L__BB4_23:
	bar.sync 	0;
	setp.ne.s32 	%p168, %r3, 0;
	@%p168 bra 	$L__BB4_131;
	ld.shared.u64 	%rd548, [_ZZN3cub18CUB_300001_SM_10006detail6reduce28DeviceReduceSingleTileKernelINS2_10policy_hubIlyN4cuda3std3__44plusIlEEE10Policy1000EN6thrust24THRUST_300001_SM_1000_NS18transform_iteratorI13inside_circleNSD_17counting_iteratorIiNSD_11use_defaultESH_SH_EEllEEPlyS9_llNS7_10__identityEEEvT0_T1_T2_T3_T4_T6_E12temp_storage+24];
	add.s64 	%rd549, %rd548, %rd655;
	ld.shared.u64 	%rd550, [_ZZN3cub18CUB_300001_SM_10006detail6reduce28DeviceReduceSingleTileKernelINS2_10policy_hubIlyN4cuda3std3__44plusIlEEE10Policy1000EN6thrust24THRUST_300001_SM_1000_NS18transform_iteratorI13inside_circleNSD_17counting_iteratorIiNSD_11use_defaultESH_SH_EEllEEPlyS9_llNS7_10__identityEEEvT0_T1_T2_T3_T4_T6_E12temp_storage+32];
	add.s64 	%rd551, %rd549, %rd550;
	ld.shared.u64 	%rd552, [_ZZN3cub18CUB_300001_SM_10006detail6reduce28DeviceReduceSingleTileKernelINS2_10policy_hubIlyN4cuda3std3__44plusIlEEE10Policy1000EN6thrust24THRUST_300001_SM_1000_NS18transform_iteratorI13inside_circleNSD_17counting_iteratorIiNSD_11use_defaultESH_SH_EEllEEPlyS9_llNS7_10__identityEEEvT0_T1_T2_T3_T4_T6_E12temp_storage+40];
	add.s64 	%rd553, %rd551, %rd552;
	ld.shared.u64 	%rd554, [_ZZN3cub18CUB_300001_SM_10006detail6reduce28DeviceReduceSingleTileKernelINS2_10policy_hubIlyN4cuda3std3__44plusIlEEE10Policy1000EN6thrust24THRUST_300001_SM_1000_NS18transform_iteratorI13inside_circleNSD_17counting_iteratorIiNSD_11use_defaultESH_SH_EEllEEPlyS9_llNS7_10__identityEEEvT0_T1_T2_T3_T4_T6_E12temp_storage+48];
	add.s64 	%rd555, %rd553, %rd554;
	ld.shared.u64 	%rd556, [_ZZN3cub18CUB_300001_SM_10006detail6reduce28DeviceReduceSingleTileKernelINS2_10policy_hubIlyN4cuda3std3__44plusIlEEE10Policy1000EN6thrust24THRUST_300001_SM_1000_NS18transform_iteratorI13inside_circleNSD_17counting_iteratorIiNSD_11use_defaultESH_SH_EEllEEPlyS9_llNS7_10__identityEEEvT0_T1_T2_T3_T4_T6_E12temp_storage+56];
	add.s64 	%rd557, %rd555, %rd556;
	ld.shared.u64 	%rd558, [_ZZN3cub18CUB_300001_SM_10006detail6reduce28DeviceReduceSingleTileKernelINS2_10policy_hubIlyN4cuda3std3__44plusIlEEE10Policy1000EN6thrust24THRUST_300001_SM_1000_NS18transform_iteratorI13inside_circleNSD_17counting_iteratorIiNSD_11use_defaultESH_SH_EEllEEPlyS9_llNS7_10__identityEEEvT0_T1_T2_T3_T4_T6_E12temp_storage+64];
	add.s64 	%rd559, %rd557, %rd558;
	ld.shared.u64 	%rd560, [_ZZN3cub18CUB_300001_SM_10006detail6reduce28DeviceReduceSingleTileKernelINS2_10policy_hubIlyN4cuda3std3__44plusIlEEE10Policy1000EN6thrust24THRUST_300001_SM_1000_NS18transform_iteratorI13inside_circleNSD_17counting_iteratorIiNSD_11use_defaultESH_SH_EEllEEPlyS9_llNS7_10__identityEEEvT0_T1_T2_T3_T4_T6_E12temp_storage+72];
	add.s64 	%rd561, %rd559, %rd560;
	ld.shared.u64 	%rd562, [_ZZN3cub18CUB_300001_SM_10006detail6reduce28DeviceReduceSingleTileKernelINS2_10policy_hubIlyN4cuda3std3__44plusIlEEE10Policy1000EN6thrust24THRUST_300001_SM_1000_NS18transform_iteratorI13inside_circleNSD_17counting_iteratorIiNSD_11use_defaultESH_SH_EEllEEPlyS9_llNS7_10__identityEEEvT0_T1_T2_T3_T4_T6_E12temp_storage+80];
	add.s64 	%rd563, %rd561, %rd562;
	ld.shared.u64 	%rd564, [_ZZN3cub18CUB_300001_SM_10006detail6reduce28DeviceReduceSingleTileKernelINS2_10policy_hubIlyN4cuda3std3__44plusIlEEE10Policy1000EN6thrust24THRUST_300001_SM_1000_NS18transform_iteratorI13inside_circleNSD_17counting_iteratorIiNSD_11use_defaultESH_SH_EEllEEPlyS9_llNS7_10__identityEEEvT0_T1_T2_T3_T4_T6_E12temp_storage+88];
	add.s64 	%rd565, %rd563, %rd564;
	ld.shared.u64 	%rd566, [_ZZN3cub18CUB_300001_SM_10006detail6reduce28DeviceReduceSingleTileKernelINS2_10policy_hubIlyN4cuda3std3__44plusIlEEE10Policy1000EN6thrust24THRUST_300001_SM_1000_NS18transform_iteratorI13inside_circleNSD_17counting_iteratorIiNSD_11use_defaultESH_SH_EEllEEPlyS9_llNS7_10__identityEEEvT0_T1_T2_T3_T4_T6_E12temp_storage+96];
	add.s64 	%rd567, %rd565, %rd566;
	ld.shared.u64 	%rd568, [_ZZN3cub18CUB_300001_SM_10006detail6reduce28DeviceReduceSingleTileKernelINS2_10policy_hubIlyN4cuda3std3__44plusIlEEE10Policy1000EN6thrust24THRUST_300001_SM_1000_NS18transform_iteratorI13inside_circleNSD_17counting_iteratorIiNSD_11use_defaultESH_SH_EEllEEPlyS9_llNS7_10__identityEEEvT0_T1_T2_T3_T4_T6_E12temp_storage+104];
	add.s64 	%rd569, %rd567, %rd568;
	ld.shared.u64 	%rd570, [_ZZN3cub18CUB_300001_SM_10006detail6reduce28DeviceReduceSingleTileKernelINS2_10policy_hubIlyN4cuda3std3__44plusIlEEE10Policy1000EN6thrust24THRUST_300001_SM_1000_NS18transform_iteratorI13inside_circleNSD_17counting_iteratorIiNSD_11use_defaultESH_SH_EEllEEPlyS9_llNS7_10__identityEEEvT0_T1_T2_T3_T4_T6_E12temp_storage+112];
	add.s64 	%rd571, %rd569, %rd570;
	ld.shared.u64 	%rd572, [_ZZN3cub18CUB_300001_SM_10006detail6reduce28DeviceReduceSingleTileKernelINS2_10policy_hubIlyN4cuda3std3__44plusIlEEE10Policy1000EN6thrust24THRUST_300001_SM_1000_NS18transform_iteratorI13inside_circleNSD_17counting_iteratorIiNSD_11use_defaultESH_SH_EEllEEPlyS9_llNS7_10__identityEEEvT0_T1_T2_T3_T4_T6_E12temp_storage+120];
	add.s64 	%rd573, %rd571, %rd572;
	ld.shared.u64 	%rd574, [_ZZN3cub18CUB_300001_SM_10006detail6reduce28DeviceReduceSingleTileKernelINS2_10policy_hubIlyN4cuda3std3__44plusIlEEE10Policy1000EN6thrust24THRUST_300001_SM_1000_NS18transform_iteratorI13inside_circleNSD_17counting_iteratorIiNSD_11use_defaultESH_SH_EEllEEPlyS9_llNS7_10__identityEEEvT0_T1_T2_T3_T4_T6_E12temp_storage+128];
	add.s64 	%rd575, %rd573, %rd574;
	ld.shared.u64 	%rd576, [_ZZN3cub18CUB_300001_SM_10006detail6reduce28DeviceReduceSingleTileKernelINS2_10policy_hubIlyN4cuda3std3__44plusIlEEE10Policy1000EN6thrust24THRUST_300001_SM_1000_NS18transform_iteratorI13inside_circleNSD_17counting_iteratorIiNSD_11use_defaultESH_SH_EEllEEPlyS9_llNS7_10__identityEEEvT0_T1_T2_T3_T4_T6_E12temp_storage+136];
	add.s64 	%rd655, %rd575, %rd576;
	bra.uni 	$L__BB4_131;
$L__BB4_25:
	// begin inline asm
	mov.u32 %r611, %laneid;
	// end inline asm
	and.b32  	%r662, %r3, 992;
	add.s32 	%r663, %r662, 32;
	setp.gt.s32 	%p139, %r663, %r2;
	not.b32 	%r664, %r662;
	add.s32 	%r665, %r2, %r664;
	selp.b32 	%r660, %r665, 31, %p139;
	mov.b64 	{%r613, %r618}, %rd588;
	mov.b32 	%r619, 1;
	mov.b32 	%r661, -1;
	// begin inline asm
	shfl.sync.down.b32 %r612, %r613, %r619, %r660, %r661;
	// end inline asm
	// begin inline asm
	shfl.sync.down.b32 %r617, %r618, %r619, %r660, %r661;
	// end inline asm
	mov.b64 	%rd476, {%r612, %r617};
	setp.lt.s32 	%p140, %r611, %r660;
	selp.b64 	%rd477, %rd476, 0, %p140;
	add.s64 	%rd478, %rd477, %rd588;
	mov.b64 	{%r623, %r628}, %rd478;
	mov.b32 	%r629, 2;
	// begin inline asm
	shfl.sync.down.b32 %r622, %r623, %r629, %r660, %r661;
	// end inline asm
	// begin inline asm
	shfl.sync.down.b32 %r627, %r628, %r629, %r660, %r661;
	// end inline asm
	mov.b64 	%rd479, {%r622, %r627};
	add.s32 	%r666, %r611, 2;
	setp.gt.s32 	%p141, %r666, %r660;
	selp.b64 	%rd480, 0, %rd479, %p141;
	add.s64 	%rd481, %rd480, %rd478;
	mov.b64 	{%r633, %r638}, %rd481;
	mov.b32 	%r639, 4;
	// begin inline asm
	shfl.sync.down.b32 %r632, %r633, %r639, %r660, %r661;
	// end inline asm
	// begin inline asm
	shfl.sync.down.b32 %r637, %r638, %r639, %r660, %r661;
	// end inline asm
	mov.b64 	%rd482, {%r632, %r637};
	add.s32 	%r667, %r611, 4;
	setp.gt.s32 	%p142, %r667, %r660;
	selp.b64 	%rd483, 0, %rd482, %p142;
	add.s64 	%rd484, %rd483, %rd481;
	mov.b64 	{%r643, %r648}, %rd484;
	mov.b32 	%r649, 8;
	// begin inline asm
	shfl.sync.down.b32 %r642, %r643, %r649, %r660, %r661;
	// end inline asm
	// begin inline asm
	shfl.sync.down.b32 %r647, %r648, %r649, %r660, %r661;
	// end inline asm
	mov.b64 	%rd485, {%r642, %r647};
	add.s32 	%r668, %r611, 8;
	setp.gt.s32 	%p143, %r668, %r660;
	selp.b64 	%rd486, 0, %rd485, %p143;
	add.s64 	%rd487, %rd486, %rd484;
	mov.b64 	{%r653, %r658}, %rd487;
	mov.b32 	%r659, 16;
	// begin inline asm
	shfl.sync.down.b32 %r652, %r653, %r659, %r660, %r661;
	// end inline asm
	// begin inline asm
	shfl.sync.down.b32 %r657, %r658, %r659, %r660, %r661;
	// end inline asm
	mov.b64 	%rd488, {%r652, %r657};
	add.s32 	%r669, %r611, 16;
	setp.gt.s32 	%p144, %r669, %r660;
	selp.b64 	%rd489, 0, %rd488, %p144;
	add.s64 	%rd655, %rd489, %rd487;
	setp.ne.s32 	%p145, %r611, 0;
	@%p145 bra 	$L__BB4_27;
	shr.u32 	%r670, %r3, 2;
	and.b32  	%r671, %r670, 248;
	mov.u32 	%r672, _ZZN3cub18CUB_300001_SM_10006detail6reduce28DeviceReduceSingleTileKernelINS2_10policy_hubIlyN4cuda3std3__44plusIlEEE10Policy1000EN6thrust24THRUST_300001_SM_1000_NS18transform_iteratorI13inside_circleNSD_17counting_iteratorIiNSD_11use_defaultESH_SH_EEllEEPlyS9_llNS7_10__identityEEEvT0_T1_T2_T3_T4_T6_E12temp_storage;
	add.s32 	%r673, %r672, %r671;
	st.shared.u64 	[%r673+16], %rd655;
$L__BB4_27:
	bar.sync 	0;
	setp.ne.s32 	%p146, %r3, 0;
	@%p146 bra 	$L__BB4_131;
	setp.gt.s64 	%p147, %rd161, 32;
	ld.shared.u64 	%rd490, [_ZZN3cub18CUB_300001_SM_10006detail6reduce28DeviceReduceSingleTileKernelINS2_10policy_hubIlyN4cuda3std3__44plusIlEEE10Policy1000EN6thrust24THRUST_300001_SM_1000_NS18transform_iteratorI13inside_circleNSD_17counting_iteratorIiNSD_11use_defaultESH_SH_EEllEEPlyS9_llNS7_10__identityEEEvT0_T1_T2_T3_T4_T6_E12temp_storage+24];
	selp.b64 	%rd491, %rd490, 0, %p147;
	add.s64 	%rd492, %rd491, %rd655;
	setp.gt.s64 	%p148, %rd161, 64;
	ld.shared.u64 	%rd493, [_ZZN3cub18CUB_300001_SM_10006detail6reduce28DeviceReduceSingleTileKernelINS2_10policy_hubIlyN4cuda3std3__44plusIlEEE10Policy1000EN6thrust24THRUST_300001_SM_1000_NS18transform_iteratorI13inside_circleNSD_17counting_iteratorIiNSD_11use_defaultESH_SH_EEllEEPlyS9_llNS7_10__identityEEEvT0_T1_T2_T3_T4_T6_E12temp_storage+32];
	selp.b64 	%rd494, %rd493, 0, %p148;
	add.s64 	%rd495, %rd492, %rd494;
	setp.gt.s64 	%p149, %rd161, 96;
	ld.shared.u64 	%rd496, [_ZZN3cub18CUB_300001_SM_10006detail6reduce28DeviceReduceSingleTileKernelINS2_10policy_hubIlyN4cuda3std3__44plusIlEEE10Policy1000EN6thrust24THRUST_300001_SM_1000_NS18transform_iteratorI13inside_circleNSD_17counting_iteratorIiNSD_11use_defaultESH_SH_EEllEEPlyS9_llNS7_10__identityEEEvT0_T1_T2_T3_T4_T6_E12temp_storage+40];
	selp.b64 	%rd497, %rd496, 0, %p149;
	add.s64 	%rd498, %rd495, %rd497;
	setp.gt.s64 	%p150, %rd161, 128;
	ld.shared.u64 	%rd499, [_ZZN3cub18CUB_300001_SM_10006detail6reduce28DeviceReduceSingleTileKernelINS2_10policy_hubIlyN4cuda3std3__44plusIlEEE10Policy1000EN6thrust24THRUST_300001_SM_1000_NS18transform_iteratorI13inside_circleNSD_17counting_iteratorIiNSD_11use_defaultESH_SH_EEllEEPlyS9_llNS7_10__identityEEEvT0_T1_T2_T3_T4_T6_E12temp_storage+48];
	selp.b64 	%rd500, %rd499, 0, %p150;
	add.s64 	%rd501, %rd498, %rd500;
	setp.gt.s64 	%p151, %rd161, 160;
	ld.shared.u64 	%rd502, [_ZZN3cub18CUB_300001_SM_10006detail6reduce28DeviceReduceSingleTileKernelINS2_10policy_hubIlyN4cuda3std3__44plusIlEEE10Policy1000EN6thrust24THRUST_300001_SM_1000_NS18transform_iteratorI13inside_circleNSD_17counting_iteratorIiNSD_11use_defaultESH_SH_EEllEEPlyS9_llNS7_10__identityEEEvT0_T1_T2_T3_T4_T6_E12temp_storage+56];
	selp.b64 	%rd503, %rd502, 0, %p151;
	add.s64 	%rd504, %rd501, %rd503;
	setp.gt.s64 	%p152, %rd161, 192;
	ld.shared.u64 	%rd505, [_ZZN3cub18CUB_300001_SM_10006detail6reduce28DeviceReduceSingleTileKernelINS2_10policy_hubIlyN4cuda3std3__44plusIlEEE10Policy1000EN6thrust24THRUST_300001_SM_1000_NS18transform_iteratorI13inside_circleNSD_17counting_iteratorIiNSD_11use_defaultESH_SH_EEllEEPlyS9_llNS7_10__identityEEEvT0_T1_T2_T3_T4_T6_E12temp_storage+64];
	selp.b64 	%rd506, %rd505, 0, %p152;
	add.s64 	%rd507, %rd504, %rd506;
	setp.gt.s64 	%p153, %rd161, 224;
	ld.shared.u64 	%rd508, [_ZZN3cub18CUB_300001_SM_10006detail6reduce28DeviceReduceSingleTileKernelINS2_10policy_hubIlyN4cuda3std3__44plusIlEEE10Policy1000EN6thrust24THRUST_300001_SM_1000_NS18transform_iteratorI13inside_circleNSD_17counting_iteratorIiNSD_11use_defaultESH_SH_EEllEEPlyS9_llNS7_10__identityEEEvT0_T1_T2_T3_T4_T6_E12temp_storage+72];
	selp.b64 	%rd509, %rd508, 0, %p153;
	add.s64 	%rd510, %rd507, %rd509;
	setp.gt.s64 	%p154, %rd161, 256;
	ld.shared.u64 	%rd511, [_ZZN3cub18CUB_300001_SM_10006detail6reduce28DeviceReduceSingleTileKernelINS2_10policy_hubIlyN4cuda3std3__44plusIlEEE10Policy1000EN6thrust24THRUST_300001_SM_1000_NS18transform_iteratorI13inside_circleNSD_17counting_iteratorIiNSD_11use_defaultESH_SH_EEllEEPlyS9_llNS7_10__identityEEEvT0_T1_T2_T3_T4_T6_E12temp_storage+80];
	selp.b64 	%rd512, %rd511, 0, %p154;
	add.s64 	%rd513, %rd510, %rd512;
	setp.gt.s64 	%p155, %rd161, 288;
	ld.shared.u64 	%rd514, [_ZZN3cub18CUB_300001_SM_10006detail6reduce28DeviceReduceSingleTileKernelINS2_10policy_hubIlyN4cuda3std3__44plusIlEEE10Policy1000EN6thrust24THRUST_300001_SM_1000_NS18transform_iteratorI13inside_circleNSD_17counting_iteratorIiNSD_11use_defaultESH_SH_EEllEEPlyS9_llNS7_10__identityEEEvT0_T1_T2_T3_T4_T6_E12temp_storage+88];
	selp.b64 	%rd515, %rd514, 0, %p155;
	add.s64 	%rd516, %rd513, %rd515;
	setp.gt.s64 	%p156, %rd161, 320;
	ld.shared.u64 	%rd517, [_ZZN3cub18CUB_300001_SM_10006detail6reduce28DeviceReduceSingleTileKernelINS2_10policy_hubIlyN4cuda3std3__44plusIlEEE10Policy1000EN6thrust24THRUST_300001_SM_1000_NS18transform_iteratorI13inside_circleNSD_17counting_iteratorIiNSD_11use_defaultESH_SH_EEllEEPlyS9_llNS7_10__identityEEEvT0_T1_T2_T3_T4_T6_E12temp_storage+96];
	selp.b64 	%rd518, %rd517, 0, %p156;
	add.s64 	%rd519, %rd516, %rd518;
	setp.gt.s64 	%p157, %rd161, 352;
	ld.shared.u64 	%rd520, [_ZZN3cub18CUB_300001_SM_10006detail6reduce28DeviceReduceSingleTileKernelINS2_10policy_hubIlyN4cuda3std3__44plusIlEEE10Policy1000EN6thrust24THRUST_300001_SM_1000_NS18transform_iteratorI13inside_circleNSD_17counting_iteratorIiNSD_11use_defaultESH_SH_EEllEEPlyS9_llNS7_10__identityEEEvT0_T1_T2_T3_T4_T6_E12temp_storage+104];
	selp.b64 	%rd521, %rd520, 0, %p157;
	add.s64 	%rd522, %rd519, %rd521;
	setp.gt.s64 	%p158, %rd161, 384;
	ld.shared.u64 	%rd523, [_ZZN3cub18CUB_300001_SM_10006detail6reduce28DeviceReduceSingleTileKernelINS2_10policy_hubIlyN4cuda3std3__44plusIlEEE10Policy1000EN6thrust24THRUST_300001_SM_1000_NS18transform_iteratorI13inside_circleNSD_17counting_iteratorIiNSD_11use_defaultESH_SH_EEllEEPlyS9_llNS7_10__identityEEEvT0_T1_T2_T3_T4_T6_E12temp_storage+112];
	selp.b64 	%rd524, %rd523, 0, %p158;
	add.s64 	%rd525, %rd522, %rd524;
	setp.gt.s64 	%p159, %rd161, 416;
	ld.shared.u64 	%rd526, [_ZZN3cub18CUB_300001_SM_10006detail6reduce28DeviceReduceSingleTileKernelINS2_10policy_hubIlyN4cuda3std3__44plusIlEEE10Policy1000EN6thrust24THRUST_300001_SM_1000_NS18transform_iteratorI13inside_circleNSD_17counting_iteratorIiNSD_11use_defaultESH_SH_EEllEEPlyS9_llNS7_10__identityEEEvT0_T1_T2_T3_T4_T6_E12temp_storage+120];
	selp.b64 	%rd527, %rd526, 0, %p159;
	add.s64 	%rd528, %rd525, %rd527;
	setp.gt.s64 	%p160, %rd161, 448;
	ld.shared.u64 	%rd529, [_ZZN3cub18CUB_300001_SM_10006detail6reduce28DeviceReduceSingleTileKernelINS2_10policy_hubIlyN4cuda3std3__44plusIlEEE10Policy1000EN6thrust24THRUST_300001_SM_1000_NS18transform_iteratorI13inside_circleNSD_17counting_iteratorIiNSD_11use_defaultESH_SH_EEllEEPlyS9_llNS7_10__identityEEEvT0_T1_T2_T3_T4_T6_E12temp_storage+128];
	selp.b64 	%rd530, %rd529, 0, %p160;
	add.s64 	%rd531, %rd528, %rd530;
	setp.gt.s64 	%p161, %rd161, 480;
	ld.shared.u64 	%rd532, [_ZZN3cub18CUB_300001_SM_10006detail6reduce28DeviceReduceSingleTileKernelINS2_10policy_hubIlyN4cuda3std3__44plusIlEEE10Policy1000EN6thrust24THRUST_300001_SM_1000_NS18transform_iteratorI13inside_circleNSD_17counting_iteratorIiNSD_11use_defaultESH_SH_EEllEEPlyS9_llNS7_10__identityEEEvT0_T1_T2_T3_T4_T6_E12temp_storage+136];
	selp.b64 	%rd533, %rd532, 0, %p161;
	add.s64 	%rd655, %rd531, %rd533;
	bra.uni 	$L__BB4_131;
$L__BB4_29:
	mov.u32 	%r14, %tid.x;
	add.s32 	%r15, %r66, %r14;
	shl.b32 	%r16, %r15, 1;
	setp.eq.s32 	%p3, %r16, 0;
	mov.b32 	%r735, 1;
	@%p3 bra 	$L__BB4_35;
	cvt.s64.s32 	%rd590, %r16;
	mov.b64 	%rd591, 48271;
	mov.b64 	%rd592, 1;
$L__BB4_31:
	and.b64  	%rd166, %rd590, 1;
	setp.eq.b64 	%p4, %rd166, 1;
	not.pred 	%p5, %p4;
	@%p5 bra 	$L__BB4_33;
	mul.lo.s64 	%rd167, %rd592, %rd591;
	mul.hi.u64 	%rd168, %rd167, 8589934597;
	sub.s64 	%rd169, %rd167, %rd168;
	shr.u64 	%rd170, %rd169, 1;
	add.s64 	%rd171, %rd170, %rd168;
	shr.u64 	%rd172, %rd171, 30;
	mul.lo.s64 	%rd173, %rd172, 2147483647;
	sub.s64 	%rd592, %rd167, %rd173;
$L__BB4_33:
	shr.u64 	%rd33, %rd590, 1;
	mul.lo.s64 	%rd174, %rd591, %rd591;
	mul.hi.u64 	%rd175, %rd174, -9223372032559808509;
	shr.u64 	%rd176, %rd175, 30;
	mul.lo.s64 	%rd177, %rd176, 2147483647;
	sub.s64 	%rd591, %rd174, %rd177;
	setp.gt.u64 	%p6, %rd590, 1;
	mov.u64 	%rd590, %rd33;
	@%p6 bra 	$L__BB4_31;
	cvt.u32.u64 	%r73, %rd592;
	mul.hi.u32 	%r74, %r73, 3;
	sub.s32 	%r75, %r73, %r74;
	shr.u32 	%r76, %r75, 1;
	add.s32 	%r77, %r76, %r74;
	shr.u32 	%r78, %r77, 30;
	mul.lo.s32 	%r79, %r78, 2147483647;
	sub.s32 	%r735, %r73, %r79;
$L__BB4_35:
	mul.hi.u32 	%r81, %r735, -1131474031;
	shr.u32 	%r82, %r81, 15;
	mul.lo.s32 	%r83, %r82, 44488;
	sub.s32 	%r84, %r735, %r83;
	mul.lo.s32 	%r85, %r84, 48271;
	mul.lo.s32 	%r86, %r82, 3399;
	setp.lt.u32 	%p7, %r85, %r86;
	xor.b32  	%r87, %r86, 2147483647;
	neg.s32 	%r88, %r86;
	selp.b32 	%r89, %r87, %r88, %p7;
	add.s32 	%r90, %r89, %r85;
	cvt.rn.f32.u32 	%f1, %r90;
	mul.f32 	%f2, %f1, 0f30000000;
	mul.hi.u32 	%r91, %r90, -1131474031;
	shr.u32 	%r92, %r91, 15;
	mul.lo.s32 	%r93, %r92, 44488;
	sub.s32 	%r94, %r90, %r93;
	mul.lo.s32 	%r95, %r94, 48271;
	mul.lo.s32 	%r96, %r92, 3399;
	setp.lt.u32 	%p8, %r95, %r96;
	xor.b32  	%r97, %r96, 2147483647;
	neg.s32 	%r98, %r96;
	selp.b32 	%r99, %r97, %r98, %p8;
	add.s32 	%r100, %r99, %r95;
	cvt.rn.f32.u32 	%f3, %r100;
	mul.f32 	%f4, %f3, 0f30000000;
	cvt.f64.f32 	%fd13, %f2;
	add.f64 	%fd14, %fd13, 0dBFE0000000000000;
	cvt.f64.f32 	%fd15, %f4;
	add.f64 	%fd16, %fd15, 0dBFE0000000000000;
	mul.f64 	%fd17, %fd16, %fd16;
	fma.rn.f64 	%fd1, %fd14, %fd14, %fd17;
	add.s32 	%r19, %r16, 1024;
	setp.eq.s32 	%p9, %r19, 0;
	mov.b32 	%r736, 1;
	@%p9 bra 	$L__BB4_41;
	cvt.s64.s32 	%rd594, %r19;
	mov.b64 	%rd595, 48271;
	mov.b64 	%rd596, 1;
$L__BB4_37:
	and.b64  	%rd180, %rd594, 1;
	setp.eq.b64 	%p10, %rd180, 1;
	not.pred 	%p11, %p10;
	@%p11 bra 	$L__BB4_39;
	mul.lo.s64 	%rd181, %rd596, %rd595;
	mul.hi.u64 	%rd182, %rd181, 8589934597;
	sub.s64 	%rd183, %rd181, %rd182;
	shr.u64 	%rd184, %rd183, 1;
	add.s64 	%rd185, %rd184, %rd182;
	shr.u64 	%rd186, %rd185, 30;
	mul.lo.s64 	%rd187, %rd186, 2147483647;
	sub.s64 	%rd596, %rd181, %rd187;
$L__BB4_39:
	shr.u64 	%rd41, %rd594, 1;
	mul.lo.s64 	%rd188, %rd595, %rd595;
	mul.hi.u64 	%rd189, %rd188, -9223372032559808509;
	shr.u64 	%rd190, %rd189, 30;
	mul.lo.s64 	%rd191, %rd190, 2147483647;
	sub.s64 	%rd595, %rd188, %rd191;
	setp.gt.u64 	%p12, %rd594, 1;
	mov.u64 	%rd594, %rd41;
	@%p12 bra 	$L__BB4_37;
	cvt.u32.u64 	%r101, %rd596;
	mul.hi.u32 	%r102, %r101, 3;
	sub.s32 	%r103, %r101, %r102;
	shr.u32 	%r104, %r103, 1;
	add.s32 	%r105, %r104, %r102;
	shr.u32 	%r106, %r105, 30;
	mul.lo.s32 	%r107, %r106, 2147483647;
	sub.s32 	%r736, %r101, %r107;
$L__BB4_41:
	mul.hi.u32 	%r109, %r736, -1131474031;
	shr.u32 	%r110, %r109, 15;
	mul.lo.s32 	%r111, %r110, 44488;
	sub.s32 	%r112, %r736, %r111;
	mul.lo.s32 	%r113, %r112, 48271;
	mul.lo.s32 	%r114, %r110, 3399;
	setp.lt.u32 	%p13, %r113, %r114;
	xor.b32  	%r115, %r114, 2147483647;
	neg.s32 	%r116, %r114;
	selp.b32 	%r117, %r115, %r116, %p13;
	add.s32 	%r118, %r117, %r113;
	cvt.rn.f32.u32 	%f5, %r118;
	mul.f32 	%f6, %f5, 0f30000000;
	mul.hi.u32 	%r119, %r118, -1131474031;
	shr.u32 	%r120, %r119, 15;
	mul.lo.s32 	%r121, %r120, 44488;
	sub.s32 	%r122, %r118, %r121;
	mul.lo.s32 	%r123, %r122, 48271;
	mul.lo.s32 	%r124, %r120, 3399;
	setp.lt.u32 	%p14, %r123, %r124;
	xor.b32  	%r125, %r124, 2147483647;
	neg.s32 	%r126, %r124;
	selp.b32 	%r127, %r125, %r126, %p14;
	add.s32 	%r128, %r127, %r123;
	cvt.rn.f32.u32 	%f7, %r128;
	mul.f32 	%f8, %f7, 0f30000000;
	cvt.f64.f32 	%fd18, %f6;
	add.f64 	%fd19, %fd18, 0dBFE0000000000000;
	cvt.f64.f32 	%fd20, %f8;
	add.f64 	%fd21, %fd20, 0dBFE0000000000000;
	mul.f64 	%fd22, %fd21, %fd21;
	fma.rn.f64 	%fd2, %fd19, %fd19, %fd22;
	add.s32 	%r22, %r16, 2048;
	setp.eq.s32 	%p15, %r22, 0;
	mov.b32 	%r737, 1;
	@%p15 bra 	$L__BB4_47;
	cvt.s64.s32 	%rd598, %r22;
	mov.b64 	%rd599, 48271;
	mov.b64 	%rd600, 1;
$L__BB4_43:
	and.b64  	%rd194, %rd598, 1;
	setp.eq.b64 	%p16, %rd194, 1;
	not.pred 	%p17, %p16;
	@%p17 bra 	$L__BB4_45;
	mul.lo.s64 	%rd195, %rd600, %rd599;
	mul.hi.u64 	%rd196, %rd195, 8589934597;
	sub.s64 	%rd197, %rd195, %rd196;
	shr.u64 	%rd198, %rd197, 1;
	add.s64 	%rd199, %rd198, %rd196;
	shr.u64 	%rd200, %rd199, 30;
	mul.lo.s64 	%rd201, %rd200, 2147483647;
	sub.s64 	%rd600, %rd195, %rd201;
$L__BB4_45:
	shr.u64 	%rd49, %rd598, 1;
	mul.lo.s64 	%rd202, %rd599, %rd599;
	mul.hi.u64 	%rd203, %rd202, -9223372032559808509;
	shr.u64 	%rd204, %rd203, 30;
	mul.lo.s64 	%rd205, %rd204, 2147483647;
	sub.s64 	%rd599, %rd202, %rd205;
	setp.gt.u64 	%p18, %rd598, 1;
	mov.u64 	%rd598, %rd49;
	@%p18 bra 	$L__BB4_43;
	cvt.u32.u64 	%r129, %rd600;
	mul.hi.u32 	%r130, %r129, 3;
	sub.s32 	%r131, %r129, %r130;
	shr.u32 	%r132, %r131, 1;
	add.s32 	%r133, %r132, %r130;
	shr.u32 	%r134, %r133, 30;
	mul.lo.s32 	%r135, %r134, 2147483647;
	sub.s32 	%r737, %r129, %r135;
$L__BB4_47:
	mul.hi.u32 	%r137, %r737, -1131474031;
	shr.u32 	%r138, %r137, 15;
	mul.lo.s32 	%r139, %r138, 44488;
	sub.s32 	%r140, %r737, %r139;
	mul.lo.s32 	%r141, %r140, 48271;
	mul.lo.s32 	%r142, %r138, 3399;
	setp.lt.u32 	%p19, %r141, %r142;
	xor.b32  	%r143, %r142, 2147483647;
	neg.s32 	%r144, %r142;
	selp.b32 	%r145, %r143, %r144, %p19;
	add.s32 	%r146, %r145, %r141;
	cvt.rn.f32.u32 	%f9, %r146;
	mul.f32 	%f10, %f9, 0f30000000;
	mul.hi.u32 	%r147, %r146, -1131474031;
	shr.u32 	%r148, %r147, 15;
	mul.lo.s32 	%r149, %r148, 44488;
	sub.s32 	%r150, %r146, %r149;
	mul.lo.s32 	%r151, %r150, 48271;
	mul.lo.s32 	%r152, %r148, 3399;
	setp.lt.u32 	%p20, %r151, %r152;
	xor.b32  	%r153, %r152, 2147483647;
	neg.s32 	%r154, %r152;
	selp.b32 	%r155, %r153, %r154, %p20;
	add.s32 	%r156, %r155, %r151;
	cvt.rn.f32.u32 	%f11, %r156;
	mul.f32 	%f12, %f11, 0f30000000;
	cvt.f64.f32 	%fd23, %f10;
	add.f64 	%fd24, %fd23, 0dBFE0000000000000;
	cvt.f64.f32 	%fd25, %f12;
	add.f64 	%fd26, %fd25, 0dBFE0000000000000;
	mul.f64 	%fd27, %fd26, %fd26;
	fma.rn.f64 	%fd3, %fd24, %fd24, %fd27;
	add.s32 	%r25, %r16, 3072;
	setp.eq.s32 	%p21, %r25, 0;
	mov.b32 	%r738, 1;
	@%p21 bra 	$L__BB4_53;
	cvt.s64.s32 	%rd602, %r25;
	mov.b64 	%rd603, 48271;
	mov.b64 	%rd604, 1;
$L__BB4_49:
	and.b64  	%rd208, %rd602, 1;
	setp.eq.b64 	%p22, %rd208, 1;
	not.pred 	%p23, %p22;
	@%p23 bra 	$L__BB4_51;
	mul.lo.s64 	%rd209, %rd604, %rd603;
	mul.hi.u64 	%rd210, %rd209, 8589934597;
	sub.s64 	%rd211, %rd209, %rd210;
	shr.u64 	%rd212, %rd211, 1;
	add.s64 	%rd213, %rd212, %rd210;
	shr.u64 	%rd214, %rd213, 30;
	mul.lo.s64 	%rd215, %rd214, 2147483647;
	sub.s64 	%rd604, %rd209, %rd215;
$L__BB4_51:
	shr.u64 	%rd57, %rd602, 1;
	mul.lo.s64 	%rd216, %rd603, %rd603;
	mul.hi.u64 	%rd217, %rd216, -9223372032559808509;
	shr.u64 	%rd218, %rd217, 30;
	mul.lo.s64 	%rd219, %rd218, 2147483647;
	sub.s64 	%rd603, %rd216, %rd219;
	setp.gt.u64 	%p24, %rd602, 1;
	mov.u64 	%rd602, %rd57;
	@%p24 bra 	$L__BB4_49;
	cvt.u32.u64 	%r157, %rd604;
	mul.hi.u32 	%r158, %r157, 3;
	sub.s32 	%r159, %r157, %r158;
	shr.u32 	%r160, %r159, 1;
	add.s32 	%r161, %r160, %r158;
	shr.u32 	%r162, %r161, 30;
	mul.lo.s32 	%r163, %r162, 2147483647;
	sub.s32 	%r738, %r157, %r163;
$L__BB4_53:
	mul.hi.u32 	%r165, %r738, -1131474031;
	shr.u32 	%r166, %r165, 15;
	mul.lo.s32 	%r167, %r166, 44488;
	sub.s32 	%r168, %r738, %r167;
	mul.lo.s32 	%r169, %r168, 48271;
	mul.lo.s32 	%r170, %r166, 3399;
	setp.lt.u32 	%p25, %r169, %r170;
	xor.b32  	%r171, %r170, 2147483647;
	neg.s32 	%r172, %r170;
	selp.b32 	%r173, %r171, %r172, %p25;
	add.s32 	%r174, %r173, %r169;
	cvt.rn.f32.u32 	%f13, %r174;
	mul.f32 	%f14, %f13, 0f30000000;
	mul.hi.u32 	%r175, %r174, -1131474031;
	shr.u32 	%r176, %r175, 15;
	mul.lo.s32 	%r177, %r176, 44488;
	sub.s32 	%r178, %r174, %r177;
	mul.lo.s32 	%r179, %r178, 48271;
	mul.lo.s32 	%r180, %r176, 3399;
	setp.lt.u32 	%p26, %r179, %r180;
	xor.b32  	%r181, %r180, 2147483647;
	neg.s32 	%r182, %r180;
	selp.b32 	%r183, %r181, %r182, %p26;
	add.s32 	%r184, %r183, %r179;
	cvt.rn.f32.u32 	%f15, %r184;
	mul.f32 	%f16, %f15, 0f30000000;
	cvt.f64.f32 	%fd28, %f14;
	add.f64 	%fd29, %fd28, 0dBFE0000000000000;
	cvt.f64.f32 	%fd30, %f16;
	add.f64 	%fd31, %fd30, 0dBFE0000000000000;
	mul.f64 	%fd32, %fd31, %fd31;
	fma.rn.f64 	%fd4, %fd29, %fd29, %fd32;
	add.s32 	%r28, %r16, 4096;
	setp.eq.s32 	%p27, %r28, 0;
	mov.b32 	%r739, 1;
	@%p27 bra 	$L__BB4_59;
	cvt.s64.s32 	%rd606, %r28;
	mov.b64 	%rd607, 48271;
	mov.b64 	%rd608, 1;
$L__BB4_55:
	and.b64  	%rd222, %rd606, 1;
	setp.eq.b64 	%p28, %rd222, 1;
	not.pred 	%p29, %p28;
	@%p29 bra 	$L__BB4_57;
	mul.lo.s64 	%rd223, %rd608, %rd607;
	mul.hi.u64 	%rd224, %rd223, 8589934597;
	sub.s64 	%rd225, %rd223, %rd224;
	shr.u64 	%rd226, %rd225, 1;
	add.s64 	%rd227, %rd226, %rd224;
	shr.u64 	%rd228, %rd227, 30;
	mul.lo.s64 	%rd229, %rd228, 2147483647;
	sub.s64 	%rd608, %rd223, %rd229;
$L__BB4_57:
	shr.u64 	%rd65, %rd606, 1;
	mul.lo.s64 	%rd230, %rd607, %rd607;
	mul.hi.u64 	%rd231, %rd230, -9223372032559808509;
	shr.u64 	%rd232, %rd231, 30;
	mul.lo.s64 	%rd233, %rd232, 2147483647;
	sub.s64 	%rd607, %rd230, %rd233;
	setp.gt.u64 	%p30, %rd606, 1;
	mov.u64 	%rd606, %rd65;
	@%p30 bra 	$L__BB4_55;
	cvt.u32.u64 	%r185, %rd608;
	mul.hi.u32 	%r186, %r185, 3;
	sub.s32 	%r187, %r185, %r186;
	shr.u32 	%r188, %r187, 1;
	add.s32 	%r189, %r188, %r186;
	shr.u32 	%r190, %r189, 30;
	mul.lo.s32 	%r191, %r190, 2147483647;
	sub.s32 	%r739, %r185, %r191;
$L__BB4_59:
	mul.hi.u32 	%r193, %r739, -1131474031;
	shr.u32 	%r194, %r193, 15;
	mul.lo.s32 	%r195, %r194, 44488;
	sub.s32 	%r196, %r739, %r195;
	mul.lo.s32 	%r197, %r196, 48271;
	mul.lo.s32 	%r198, %r194, 3399;
	setp.lt.u32 	%p31, %r197, %r198;
	xor.b32  	%r199, %r198, 2147483647;
	neg.s32 	%r200, %r198;
	selp.b32 	%r201, %r199, %r200, %p31;
	add.s32 	%r202, %r201, %r197;
	cvt.rn.f32.u32 	%f17, %r202;
	mul.f32 	%f18, %f17, 0f30000000;
	mul.hi.u32 	%r203, %r202, -1131474031;
	shr.u32 	%r204, %r203, 15;
	mul.lo.s32 	%r205, %r204, 44488;
	sub.s32 	%r206, %r202, %r205;
	mul.lo.s32 	%r207, %r206, 48271;
	mul.lo.s32 	%r208, %r204, 3399;
	setp.lt.u32 	%p32, %r207, %r208;
	xor.b32  	%r209, %r208, 2147483647;
	neg.s32 	%r210, %r208;
	selp.b32 	%r211, %r209, %r210, %p32;
	add.s32 	%r212, %r211, %r207;
	cvt.rn.f32.u32 	%f19, %r212;
	mul.f32 	%f20, %f19, 0f30000000;
	cvt.f64.f32 	%fd33, %f18;
	add.f64 	%fd34, %fd33, 0dBFE0000000000000;
	cvt.f64.f32 	%fd35, %f20;
	add.f64 	%fd36, %fd35, 0dBFE0000000000000;
	mul.f64 	%fd37, %fd36, %fd36;
	fma.rn.f64 	%fd5, %fd34, %fd34, %fd37;
	add.s32 	%r31, %r16, 5120;
	setp.eq.s32 	%p33, %r31, 0;
	mov.b32 	%r740, 1;
	@%p33 bra 	$L__BB4_65;
	cvt.s64.s32 	%rd610, %r31;
	mov.b64 	%rd611, 48271;
	mov.b64 	%rd612, 1;
$L__BB4_61:
	and.b64  	%rd236, %rd610, 1;
	setp.eq.b64 	%p34, %rd236, 1;
	not.pred 	%p35, %p34;
	@%p35 bra 	$L__BB4_63;
	mul.lo.s64 	%rd237, %rd612, %rd611;
	mul.hi.u64 	%rd238, %rd237, 8589934597;
	sub.s64 	%rd239, %rd237, %rd238;
	shr.u64 	%rd240, %rd239, 1;
	add.s64 	%rd241, %rd240, %rd238;
	shr.u64 	%rd242, %rd241, 30;
	mul.lo.s64 	%rd243, %rd242, 2147483647;
	sub.s64 	%rd612, %rd237, %rd243;
$L__BB4_63:
	shr.u64 	%rd73, %rd610, 1;
	mul.lo.s64 	%rd244, %rd611, %rd611;
	mul.hi.u64 	%rd245, %rd244, -9223372032559808509;
	shr.u64 	%rd246, %rd245, 30;
	mul.lo.s64 	%rd247, %rd246, 2147483647;
	sub.s64 	%rd611, %rd244, %rd247;
	setp.gt.u64 	%p36, %rd610, 1;
	mov.u64 	%rd610, %rd73;
	@%p36 bra 	$L__BB4_61;
	cvt.u32.u64 	%r213, %rd612;
	mul.hi.u32 	%r214, %r213, 3;
	sub.s32 	%r215, %r213, %r214;
	shr.u32 	%r216, %r215, 1;
	add.s32 	%r217, %r216, %r214;
	shr.u32 	%r218, %r217, 30;
	mul.lo.s32 	%r219, %r218, 2147483647;
	sub.s32 	%r740, %r213, %r219;
$L__BB4_65:
	mul.hi.u32 	%r221, %r740, -1131474031;
	shr.u32 	%r222, %r221, 15;
	mul.lo.s32 	%r223, %r222, 44488;
	sub.s32 	%r224, %r740, %r223;
	mul.lo.s32 	%r225, %r224, 48271;
	mul.lo.s32 	%r226, %r222, 3399;
	setp.lt.u32 	%p37, %r225, %r226;
	xor.b32  	%r227, %r226, 2147483647;
	neg.s32 	%r228, %r226;
	selp.b32 	%r229, %r227, %r228, %p37;
	add.s32 	%r230, %r229, %r225;
	cvt.rn.f32.u32 	%f21, %r230;
	mul.f32 	%f22, %f21, 0f30000000;
	mul.hi.u32 	%r231, %r230, -1131474031;
	shr.u32 	%r232, %r231, 15;
	mul.lo.s32 	%r233, %r232, 44488;
	sub.s32 	%r234, %r230, %r233;
	mul.lo.s32 	%r235, %r234, 48271;
	mul.lo.s32 	%r236, %r232, 3399;
	setp.lt.u32 	%p38, %r235, %r236;
	xor.b32  	%r237, %r236, 2147483647;
	neg.s32 	%r238, %r236;
	selp.b32 	%r239, %r237, %r238, %p38;
	add.s32 	%r240, %r239, %r235;
	cvt.rn.f32.u32 	%f23, %r240;
	mul.f32 	%f24, %f23, 0f30000000;
	cvt.f64.f32 	%fd38, %f22;
	add.f64 	%fd39, %fd38, 0dBFE0000000000000;
	cvt.f64.f32 	%fd40, %f24;
	add.f64 	%fd41, %fd40, 0dBFE0000000000000;
	mul.f64 	%fd42, %fd41, %fd41;
	fma.rn.f64 	%fd6, %fd39, %fd39, %fd42;
	add.s32 	%r34, %r16, 6144;
	setp.eq.s32 	%p39, %r34, 0;
	mov.b32 	%r741, 1;
	@%p39 bra 	$L__BB4_71;
	cvt.s64.s32 	%rd614, %r34;
	mov.b64 	%rd615, 48271;
	mov.b64 	%rd616, 1;
$L__BB4_67:
	and.b64  	%rd250, %rd614, 1;
	setp.eq.b64 	%p40, %rd250, 1;
	not.pred 	%p41, %p40;
	@%p41 bra 	$L__BB4_69;
	mul.lo.s64 	%rd251, %rd616, %rd615;
	mul.hi.u64 	%rd252, %rd251, 8589934597;
	sub.s64 	%rd253, %rd251, %rd252;
	shr.u64 	%rd254, %rd253, 1;
	add.s64 	%rd255, %rd254, %rd252;
	shr.u64 	%rd256, %rd255, 30;
	mul.lo.s64 	%rd257, %rd256, 2147483647;
	sub.s64 	%rd616, %rd251, %rd257;
$L__BB4_69:
	shr.u64 	%rd81, %rd614, 1;
	mul.lo.s64 	%rd258, %rd615, %rd615;
	mul.hi.u64 	%rd259, %rd258, -9223372032559808509;
	shr.u64 	%rd260, %rd259, 30;
	mul.lo.s64 	%rd261, %rd260, 2147483647;
	sub.s64 	%rd615, %rd258, %rd261;
	setp.gt.u64 	%p42, %rd614, 1;
	mov.u64 	%rd614, %rd81;
	@%p42 bra 	$L__BB4_67;
	cvt.u32.u64 	%r241, %rd616;
	mul.hi.u32 	%r242, %r241, 3;
	sub.s32 	%r243, %r241, %r242;
	shr.u32 	%r244, %r243, 1;
	add.s32 	%r245, %r244, %r242;
	shr.u32 	%r246, %r245, 30;
	mul.lo.s32 	%r247, %r246, 2147483647;
	sub.s32 	%r741, %r241, %r247;
$L__BB4_71:
	mul.hi.u32 	%r248, %r741, -1131474031;
	shr.u32 	%r249, %r248, 15;
	mul.lo.s32 	%r250, %r249, 44488;
	sub.s32 	%r251, %r741, %r250;
	mul.lo.s32 	%r252, %r251, 48271;
	mul.lo.s32 	%r253, %r249, 3399;
	setp.lt.u32 	%p43, %r252, %r253;
	xor.b32  	%r254, %r253, 2147483647;
	neg.s32 	%r255, %r253;
	selp.b32 	%r256, %r254, %r255, %p43;
	add.s32 	%r257, %r256, %r252;
	cvt.rn.f32.u32 	%f25, %r257;
	mul.f32 	%f26, %f25, 0f30000000;
	mul.hi.u32 	%r258, %r257, -1131474031;
	shr.u32 	%r259, %r258, 15;
	mul.lo.s32 	%r260, %r259, 44488;
	sub.s32 	%r261, %r257, %r260;
	mul.lo.s32 	%r262, %r261, 48271;
	mul.lo.s32 	%r263, %r259, 3399;
	setp.lt.u32 	%p44, %r262, %r263;
	xor.b32  	%r264, %r263, 2147483647;
	neg.s32 	%r265, %r263;
	selp.b32 	%r266, %r264, %r265, %p44;
	add.s32 	%r267, %r266, %r262;
	cvt.rn.f32.u32 	%f27, %r267;
	mul.f32 	%f28, %f27, 0f30000000;
	cvt.f64.f32 	%fd43, %f26;
	add.f64 	%fd44, %fd43, 0dBFE0000000000000;
	cvt.f64.f32 	%fd45, %f28;
	add.f64 	%fd46, %fd45, 0dBFE0000000000000;
	mul.f64 	%fd47, %fd46, %fd46;
	fma.rn.f64 	%fd48, %fd44, %fd44, %fd47;
	setp.lt.f64 	%p45, %fd48, 0d3FD0000000000000;
	selp.u64 	%rd263, 1, 0, %p45;
	setp.lt.f64 	%p46, %fd1, 0d3FD0000000000000;
	selp.u64 	%rd264, 1, 0, %p46;
	setp.lt.f64 	%p47, %fd2, 0d3FD0000000000000;
	selp.u64 	%rd265, 1, 0, %p47;
	add.s64 	%rd266, %rd265, %rd264;
	setp.lt.f64 	%p48, %fd3, 0d3FD0000000000000;
	selp.u64 	%rd267, 1, 0, %p48;
	add.s64 	%rd268, %rd266, %rd267;
	setp.lt.f64 	%p49, %fd4, 0d3FD0000000000000;
	selp.u64 	%rd269, 1, 0, %p49;
	add.s64 	%rd270, %rd268, %rd269;
	setp.lt.f64 	%p50, %fd5, 0d3FD0000000000000;
	selp.u64 	%rd271, 1, 0, %p50;
	add.s64 	%rd272, %rd270, %rd271;
	setp.lt.f64 	%p51, %fd6, 0d3FD0000000000000;
	selp.u64 	%rd273, 1, 0, %p51;
	add.s64 	%rd274, %rd272, %rd273;
	add.s64 	%rd654, %rd274, %rd263;
	add.s64 	%rd84, %rd161, -3584;
	setp.lt.u64 	%p52, %rd84, 3584;
	mov.b64 	%rd648, 3584;
	@%p52 bra 	$L__BB4_117;
	mov.b64 	%rd648, 3584;
$L__BB4_73:
	cvt.u32.u64 	%r37, %rd648;
	add.s32 	%r269, %r15, %r37;
	shl.b32 	%r38, %r269, 1;
	setp.eq.s32 	%p53, %r38, 0;
	mov.b32 	%r742, 1;
	@%p53 bra 	$L__BB4_79;
	cvt.s64.s32 	%rd620, %r38;
	mov.b64 	%rd621, 48271;
	mov.b64 	%rd622, 1;
$L__BB4_75:
	and.b64  	%rd278, %rd620, 1;
	setp.eq.b64 	%p54, %rd278, 1;
	not.pred 	%p55, %p54;
	@%p55 bra 	$L__BB4_77;
	mul.lo.s64 	%rd279, %rd622, %rd621;
	mul.hi.u64 	%rd280, %rd279, 8589934597;
	sub.s64 	%rd281, %rd279, %rd280;
	shr.u64 	%rd282, %rd281, 1;
	add.s64 	%rd283, %rd282, %rd280;
	shr.u64 	%rd284, %rd283, 30;
	mul.lo.s64 	%rd285, %rd284, 2147483647;
	sub.s64 	%rd622, %rd279, %rd285;
$L__BB4_77:
	shr.u64 	%rd93, %rd620, 1;
	mul.lo.s64 	%rd286, %rd621, %rd621;
	mul.hi.u64 	%rd287, %rd286, -9223372032559808509;
	shr.u64 	%rd288, %rd287, 30;
	mul.lo.s64 	%rd289, %rd288, 2147483647;
	sub.s64 	%rd621, %rd286, %rd289;
	setp.gt.u64 	%p56, %rd620, 1;
	mov.u64 	%rd620, %rd93;
	@%p56 bra 	$L__BB4_75;
	cvt.u32.u64 	%r270, %rd622;
	mul.hi.u32 	%r271, %r270, 3;
	sub.s32 	%r272, %r270, %r271;
	shr.u32 	%r273, %r272, 1;
	add.s32 	%r274, %r273, %r271;
	shr.u32 	%r275, %r274, 30;
	mul.lo.s32 	%r276, %r275, 2147483647;
	sub.s32 	%r742, %r270, %r276;
$L__BB4_79:
	mul.hi.u32 	%r278, %r742, -1131474031;
	shr.u32 	%r279, %r278, 15;
	mul.lo.s32 	%r280, %r279, 44488;
	sub.s32 	%r281, %r742, %r280;
	mul.lo.s32 	%r282, %r281, 48271;
	mul.lo.s32 	%r283, %r279, 3399;
	setp.lt.u32 	%p57, %r282, %r283;
	xor.b32  	%r284, %r283, 2147483647;
	neg.s32 	%r285, %r283;
	selp.b32 	%r286, %r284, %r285, %p57;
	add.s32 	%r287, %r286, %r282;
	cvt.rn.f32.u32 	%f29, %r287;
	mul.f32 	%f30, %f29, 0f30000000;
	mul.hi.u32 	%r288, %r287, -1131474031;
	shr.u32 	%r289, %r288, 15;
	mul.lo.s32 	%r290, %r289, 44488;
	sub.s32 	%r291, %r287, %r290;
	mul.lo.s32 	%r292, %r291, 48271;
	mul.lo.s32 	%r293, %r289, 3399;
	setp.lt.u32 	%p58, %r292, %r293;
	xor.b32  	%r294, %r293, 2147483647;
	neg.s32 	%r295, %r293;
	selp.b32 	%r296, %r294, %r295, %p58;
	add.s32 	%r297, %r296, %r292;
	cvt.rn.f32.u32 	%f31, %r297;
	mul.f32 	%f32, %f31, 0f30000000;
	cvt.f64.f32 	%fd49, %f30;
	add.f64 	%fd50, %fd49, 0dBFE0000000000000;
	cvt.f64.f32 	%fd51, %f32;
	add.f64 	%fd52, %fd51, 0dBFE0000000000000;
	mul.f64 	%fd53, %fd52, %fd52;
	fma.rn.f64 	%fd7, %fd50, %fd50, %fd53;
	shl.b32 	%r298, %r37, 1;
	add.s32 	%r41, %r19, %r298;
	setp.eq.s32 	%p59, %r41, 0;
	mov.b32 	%r743, 1;
	@%p59 bra 	$L__BB4_85;
	cvt.s64.s32 	%rd624, %r41;
	mov.b64 	%rd625, 48271;
	mov.b64 	%rd626, 1;
$L__BB4_81:
	and.b64  	%rd292, %rd624, 1;
	setp.eq.b64 	%p60, %rd292, 1;
	not.pred 	%p61, %p60;
	@%p61 bra 	$L__BB4_83;
	mul.lo.s64 	%rd293, %rd626, %rd625;
	mul.hi.u64 	%rd294, %rd293, 8589934597;
	sub.s64 	%rd295, %rd293, %rd294;
	shr.u64 	%rd296, %rd295, 1;
	add.s64 	%rd297, %rd296, %rd294;
	shr.u64 	%rd298, %rd297, 30;
	mul.lo.s64 	%rd299, %rd298, 2147483647;
	sub.s64 	%rd626, %rd293, %rd299;
$L__BB4_83:
	shr.u64 	%rd101, %rd624, 1;
	mul.lo.s64 	%rd300, %rd625, %rd625;
	mul.hi.u64 	%rd301, %rd300, -9223372032559808509;
	shr.u64 	%rd302, %rd301, 30;
	mul.lo.s64 	%rd303, %rd302, 2147483647;
	sub.s64 	%rd625, %rd300, %rd303;
	setp.gt.u64 	%p62, %rd624, 1;
	mov.u64 	%rd624, %rd101;
	@%p62 bra 	$L__BB4_81;
	cvt.u32.u64 	%r299, %rd626;
	mul.hi.u32 	%r300, %r299, 3;
	sub.s32 	%r301, %r299, %r300;
	shr.u32 	%r302, %r301, 1;
	add.s32 	%r303, %r302, %r300;
	shr.u32 	%r304, %r303, 30;
	mul.lo.s32 	%r305, %r304, 2147483647;
	sub.s32 	%r743, %r299, %r305;
$L__BB4_85:
	mul.hi.u32 	%r307, %r743, -1131474031;
	shr.u32 	%r308, %r307, 15;
	mul.lo.s32 	%r309, %r308, 44488;
	sub.s32 	%r310, %r743, %r309;
	mul.lo.s32 	%r311, %r310, 48271;
	mul.lo.s32 	%r312, %r308, 3399;
	setp.lt.u32 	%p63, %r311, %r312;
	xor.b32  	%r313, %r312, 2147483647;
	neg.s32 	%r314, %r312;
	selp.b32 	%r315, %r313, %r314, %p63;
	add.s32 	%r316, %r315, %r311;
	cvt.rn.f32.u32 	%f33, %r316;
	mul.f32 	%f34, %f33, 0f30000000;
	mul.hi.u32 	%r317, %r316, -1131474031;
	shr.u32 	%r318, %r317, 15;
	mul.lo.s32 	%r319, %r318, 44488;
	sub.s32 	%r320, %r316, %r319;
	mul.lo.s32 	%r321, %r320, 48271;
	mul.lo.s32 	%r322, %r318, 3399;
	setp.lt.u32 	%p64, %r321, %r322;
	xor.b32  	%r323, %r322, 2147483647;
	neg.s32 	%r324, %r322;
	selp.b32 	%r325, %r323, %r324, %p64;
	add.s32 	%r326, %r325, %r321;
	cvt.rn.f32.u32 	%f35, %r326;
	mul.f32 	%f36, %f35, 0f30000000;
	cvt.f64.f32 	%fd54, %f34;
	add.f64 	%fd55, %fd54, 0dBFE0000000000000;
	cvt.f64.f32 	%fd56, %f36;
	add.f64 	%fd57, %fd56, 0dBFE0000000000000;
	mul.f64 	%fd58, %fd57, %fd57;
	fma.rn.f64 	%fd8, %fd55, %fd55, %fd58;
	add.s32 	%r44, %r41, 1024;
	setp.eq.s32 	%p65, %r44, 0;
	mov.b32 	%r744, 1;
	@%p65 bra 	$L__BB4_91;
	cvt.s64.s32 	%rd628, %r44;
	mov.b64 	%rd629, 48271;
	mov.b64 	%rd630, 1;
$L__BB4_87:
	and.b64  	%rd306, %rd628, 1;
	setp.eq.b64 	%p66, %rd306, 1;
	not.pred 	%p67, %p66;
	@%p67 bra 	$L__BB4_89;
	mul.lo.s64 	%rd307, %rd630, %rd629;
	mul.hi.u64 	%rd308, %rd307, 8589934597;
	sub.s64 	%rd309, %rd307, %rd308;
	shr.u64 	%rd310, %rd309, 1;
	add.s64 	%rd311, %rd310, %rd308;
	shr.u64 	%rd312, %rd311, 30;
	mul.lo.s64 	%rd313, %rd312, 2147483647;
	sub.s64 	%rd630, %rd307, %rd313;
$L__BB4_89:
	shr.u64 	%rd109, %rd628, 1;
	mul.lo.s64 	%rd314, %rd629, %rd629;
	mul.hi.u64 	%rd315, %rd314, -9223372032559808509;
	shr.u64 	%rd316, %rd315, 30;
	mul.lo.s64 	%rd317, %rd316, 2147483647;
	sub.s64 	%rd629, %rd314, %rd317;
	setp.gt.u64 	%p68, %rd628, 1;
	mov.u64 	%rd628, %rd109;
	@%p68 bra 	$L__BB4_87;
	cvt.u32.u64 	%r327, %rd630;
	mul.hi.u32 	%r328, %r327, 3;
	sub.s32 	%r329, %r327, %r328;
	shr.u32 	%r330, %r329, 1;
	add.s32 	%r331, %r330, %r328;
	shr.u32 	%r332, %r331, 30;
	mul.lo.s32 	%r333, %r332, 2147483647;
	sub.s32 	%r744, %r327, %r333;
$L__BB4_91:
	mul.hi.u32 	%r335, %r744, -1131474031;
	shr.u32 	%r336, %r335, 15;
	mul.lo.s32 	%r337, %r336, 44488;
	sub.s32 	%r338, %r744, %r337;
	mul.lo.s32 	%r339, %r338, 48271;
	mul.lo.s32 	%r340, %r336, 3399;
	setp.lt.u32 	%p69, %r339, %r340;
	xor.b32  	%r341, %r340, 2147483647;
	neg.s32 	%r342, %r340;
	selp.b32 	%r343, %r341, %r342, %p69;
	add.s32 	%r344, %r343, %r339;
	cvt.rn.f32.u32 	%f37, %r344;
	mul.f32 	%f38, %f37, 0f30000000;
	mul.hi.u32 	%r345, %r344, -1131474031;
	shr.u32 	%r346, %r345, 15;
	mul.lo.s32 	%r347, %r346, 44488;
	sub.s32 	%r348, %r344, %r347;
	mul.lo.s32 	%r349, %r348, 48271;
	mul.lo.s32 	%r350, %r346, 3399;
	setp.lt.u32 	%p70, %r349, %r350;
	xor.b32  	%r351, %r350, 2147483647;
	neg.s32 	%r352, %r350;
	selp.b32 	%r353, %r351, %r352, %p70;
	add.s32 	%r354, %r353, %r349;
	cvt.rn.f32.u32 	%f39, %r354;
	mul.f32 	%f40, %f39, 0f30000000;
	cvt.f64.f32 	%fd59, %f38;
	add.f64 	%fd60, %fd59, 0dBFE0000000000000;
	cvt.f64.f32 	%fd61, %f40;
	add.f64 	%fd62, %fd61, 0dBFE0000000000000;
	mul.f64 	%fd63, %fd62, %fd62;
	fma.rn.f64 	%fd9, %fd60, %fd60, %fd63;
	add.s32 	%r47, %r41, 2048;
	setp.eq.s32 	%p71, %r47, 0;
	mov.b32 	%r745, 1;
	@%p71 bra 	$L__BB4_97;
	cvt.s64.s32 	%rd632, %r47;
	mov.b64 	%rd633, 48271;
	mov.b64 	%rd634, 1;
$L__BB4_93:
	and.b64  	%rd320, %rd632, 1;
	setp.eq.b64 	%p72, %rd320, 1;
	not.pred 	%p73, %p72;
	@%p73 bra 	$L__BB4_95;
	mul.lo.s64 	%rd321, %rd634, %rd633;
	mul.hi.u64 	%rd322, %rd321, 8589934597;
	sub.s64 	%rd323, %rd321, %rd322;
	shr.u64 	%rd324, %rd323, 1;
	add.s64 	%rd325, %rd324, %rd322;
	shr.u64 	%rd326, %rd325, 30;
	mul.lo.s64 	%rd327, %rd326, 2147483647;
	sub.s64 	%rd634, %rd321, %rd327;
$L__BB4_95:
	shr.u64 	%rd117, %rd632, 1;
	mul.lo.s64 	%rd328, %rd633, %rd633;
	mul.hi.u64 	%rd329, %rd328, -9223372032559808509;
	shr.u64 	%rd330, %rd329, 30;
	mul.lo.s64 	%rd331, %rd330, 2147483647;
	sub.s64 	%rd633, %rd328, %rd331;
	setp.gt.u64 	%p74, %rd632, 1;
	mov.u64 	%rd632, %rd117;
	@%p74 bra 	$L__BB4_93;
	cvt.u32.u64 	%r355, %rd634;
	mul.hi.u32 	%r356, %r355, 3;
	sub.s32 	%r357, %r355, %r356;
	shr.u32 	%r358, %r357, 1;
	add.s32 	%r359, %r358, %r356;
	shr.u32 	%r360, %r359, 30;
	mul.lo.s32 	%r361, %r360, 2147483647;
	sub.s32 	%r745, %r355, %r361;
$L__BB4_97:
	mul.hi.u32 	%r363, %r745, -1131474031;
	shr.u32 	%r364, %r363, 15;
	mul.lo.s32 	%r365, %r364, 44488;
	sub.s32 	%r366, %r745, %r365;
	mul.lo.s32 	%r367, %r366, 48271;
	mul.lo.s32 	%r368, %r364, 3399;
	setp.lt.u32 	%p75, %r367, %r368;
	xor.b32  	%r369, %r368, 2147483647;
	neg.s32 	%r370, %r368;
	selp.b32 	%r371, %r369, %r370, %p75;
	add.s32 	%r372, %r371, %r367;
	cvt.rn.f32.u32 	%f41, %r372;
	mul.f32 	%f42, %f41, 0f30000000;
	mul.hi.u32 	%r373, %r372, -1131474031;
	shr.u32 	%r374, %r373, 15;
	mul.lo.s32 	%r375, %r374, 44488;
	sub.s32 	%r376, %r372, %r375;
	mul.lo.s32 	%r377, %r376, 48271;
	mul.lo.s32 	%r378, %r374, 3399;
	setp.lt.u32 	%p76, %r377, %r378;
	xor.b32  	%r379, %r378, 2147483647;
	neg.s32 	%r380, %r378;
	selp.b32 	%r381, %r379, %r380, %p76;
	add.s32 	%r382, %r381, %r377;
	cvt.rn.f32.u32 	%f43, %r382;
	mul.f32 	%f44, %f43, 0f30000000;
	cvt.f64.f32 	%fd64, %f42;
	add.f64 	%fd65, %fd64, 0dBFE0000000000000;
	cvt.f64.f32 	%fd66, %f44;
	add.f64 	%fd67, %fd66, 0dBFE0000000000000;
	mul.f64 	%fd68, %fd67, %fd67;
	fma.rn.f64 	%fd10, %fd65, %fd65, %fd68;
	add.s32 	%r50, %r41, 3072;
	setp.eq.s32 	%p77, %r50, 0;
	mov.b32 	%r746, 1;
	@%p77 bra 	$L__BB4_103;
	cvt.s64.s32 	%rd636, %r50;
	mov.b64 	%rd637, 48271;
	mov.b64 	%rd638, 1;
$L__BB4_99:
	and.b64  	%rd334, %rd636, 1;
	setp.eq.b64 	%p78, %rd334, 1;
	not.pred 	%p79, %p78;
	@%p79 bra 	$L__BB4_101;
	mul.lo.s64 	%rd335, %rd638, %rd637;
	mul.hi.u64 	%rd336, %rd335, 8589934597;
	sub.s64 	%rd337, %rd335, %rd336;
	shr.u64 	%rd338, %rd337, 1;
	add.s64 	%rd339, %rd338, %rd336;
	shr.u64 	%rd340, %rd339, 30;
	mul.lo.s64 	%rd341, %rd340, 2147483647;
	sub.s64 	%rd638, %rd335, %rd341;
$L__BB4_101:
	shr.u64 	%rd125, %rd636, 1;
	mul.lo.s64 	%rd342, %rd637, %rd637;
	mul.hi.u64 	%rd343, %rd342, -9223372032559808509;
	shr.u64 	%rd344, %rd343, 30;
	mul.lo.s64 	%rd345, %rd344, 2147483647;
	sub.s64 	%rd637, %rd342, %rd345;
	setp.gt.u64 	%p80, %rd636, 1;
	mov.u64 	%rd636, %rd125;
	@%p80 bra 	$L__BB4_99;
	cvt.u32.u64 	%r383, %rd638;
	mul.hi.u32 	%r384, %r383, 3;
	sub.s32 	%r385, %r383, %r384;
	shr.u32 	%r386, %r385, 1;
	add.s32 	%r387, %r386, %r384;
	shr.u32 	%r388, %r387, 30;
	mul.lo.s32 	%r389, %r388, 2147483647;
	sub.s32 	%r746, %r383, %r389;
$L__BB4_103:
	mul.hi.u32 	%r391, %r746, -1131474031;
	shr.u32 	%r392, %r391, 15;
	mul.lo.s32 	%r393, %r392, 44488;
	sub.s32 	%r394, %r746, %r393;
	mul.lo.s32 	%r395, %r394, 48271;
	mul.lo.s32 	%r396, %r392, 3399;
	setp.lt.u32 	%p81, %r395, %r396;
	xor.b32  	%r397, %r396, 2147483647;
	neg.s32 	%r398, %r396;
	selp.b32 	%r399, %r397, %r398, %p81;
	add.s32 	%r400, %r399, %r395;
	cvt.rn.f32.u32 	%f45, %r400;
	mul.f32 	%f46, %f45, 0f30000000;
	mul.hi.u32 	%r401, %r400, -1131474031;
	shr.u32 	%r402, %r401, 15;
	mul.lo.s32 	%r403, %r402, 44488;
	sub.s32 	%r404, %r400, %r403;
	mul.lo.s32 	%r405, %r404, 48271;
	mul.lo.s32 	%r406, %r402, 3399;
	setp.lt.u32 	%p82, %r405, %r406;
	xor.b32  	%r407, %r406, 2147483647;
	neg.s32 	%r408, %r406;
	selp.b32 	%r409, %r407, %r408, %p82;
	add.s32 	%r410, %r409, %r405;
	cvt.rn.f32.u32 	%f47, %r410;
	mul.f32 	%f48, %f47, 0f30000000;
	cvt.f64.f32 	%fd69, %f46;
	add.f64 	%fd70, %fd69, 0dBFE0000000000000;
	cvt.f64.f32 	%fd71, %f48;
	add.f64 	%fd72, %fd71, 0dBFE0000000000000;
	mul.f64 	%fd73, %fd72, %fd72;
	fma.rn.f64 	%fd11, %fd70, %fd70, %fd73;
	add.s32 	%r53, %r41, 4096;
	setp.eq.s32 	%p83, %r53, 0;
	mov.b32 	%r747, 1;
	@%p83 bra 	$L__BB4_109;
	cvt.s64.s32 	%rd640, %r53;
	mov.b64 	%rd641, 48271;
	mov.b64 	%rd642, 1;
$L__BB4_105:
	and.b64  	%rd348, %rd640, 1;
	setp.eq.b64 	%p84, %rd348, 1;
	not.pred 	%p85, %p84;
	@%p85 bra 	$L__BB4_107;
	mul.lo.s64 	%rd349, %rd642, %rd641;
	mul.hi.u64 	%rd350, %rd349, 8589934597;
	sub.s64 	%rd351, %rd349, %rd350;
	shr.u64 	%rd352, %rd351, 1;
	add.s64 	%rd353, %rd352, %rd350;
	shr.u64 	%rd354, %rd353, 30;
	mul.lo.s64 	%rd355, %rd354, 2147483647;
	sub.s64 	%rd642, %rd349, %rd355;
$L__BB4_107:
	shr.u64 	%rd133, %rd640, 1;
	mul.lo.s64 	%rd356, %rd641, %rd641;
	mul.hi.u64 	%rd357, %rd356, -9223372032559808509;
	shr.u64 	%rd358, %rd357, 30;
	mul.lo.s64 	%rd359, %rd358, 2147483647;
	sub.s64 	%rd641, %rd356, %rd359;
	setp.gt.u64 	%p86, %rd640, 1;
	mov.u64 	%rd640, %rd133;
	@%p86 bra 	$L__BB4_105;
	cvt.u32.u64 	%r411, %rd642;
	mul.hi.u32 	%r412, %r411, 3;
	sub.s32 	%r413, %r411, %r412;
	shr.u32 	%r414, %r413, 1;
	add.s32 	%r415, %r414, %r412;
	shr.u32 	%r416, %r415, 30;
	mul.lo.s32 	%r417, %r416, 2147483647;
	sub.s32 	%r747, %r411, %r417;
$L__BB4_109:
	mul.hi.u32 	%r419, %r747, -1131474031;
	shr.u32 	%r420, %r419, 15;
	mul.lo.s32 	%r421, %r420, 44488;
	sub.s32 	%r422, %r747, %r421;
	mul.lo.s32 	%r423, %r422, 48271;
	mul.lo.s32 	%r424, %r420, 3399;
	setp.lt.u32 	%p87, %r423, %r424;
	xor.b32  	%r425, %r424, 2147483647;
	neg.s32 	%r426, %r424;
	selp.b32 	%r427, %r425, %r426, %p87;
	add.s32 	%r428, %r427, %r423;
	cvt.rn.f32.u32 	%f49, %r428;
	mul.f32 	%f50, %f49, 0f30000000;
	mul.hi.u32 	%r429, %r428, -1131474031;
	shr.u32 	%r430, %r429, 15;
	mul.lo.s32 	%r431, %r430, 44488;
	sub.s32 	%r432, %r428, %r431;
	mul.lo.s32 	%r433, %r432, 48271;
	mul.lo.s32 	%r434, %r430, 3399;
	setp.lt.u32 	%p88, %r433, %r434;
	xor.b32  	%r435, %r434, 2147483647;
	neg.s32 	%r436, %r434;
	selp.b32 	%r437, %r435, %r436, %p88;
	add.s32 	%r438, %r437, %r433;
	cvt.rn.f32.u32 	%f51, %r438;
	mul.f32 	%f52, %f51, 0f30000000;
	cvt.f64.f32 	%fd74, %f50;
	add.f64 	%fd75, %fd74, 0dBFE0000000000000;
	cvt.f64.f32 	%fd76, %f52;
	add.f64 	%fd77, %fd76, 0dBFE0000000000000;
	mul.f64 	%fd78, %fd77, %fd77;
	fma.rn.f64 	%fd12, %fd75, %fd75, %fd78;
	add.s32 	%r56, %r41, 5120;
	setp.eq.s32 	%p89, %r56, 0;
	mov.b32 	%r748, 1;
	@%p89 bra 	$L__BB4_115;
	cvt.s64.s32 	%rd644, %r56;
	mov.b64 	%rd645, 48271;
	mov.b64 	%rd646, 1;
$L__BB4_111:
	and.b64  	%rd362, %rd644, 1;
	setp.eq.b64 	%p90, %rd362, 1;
	not.pred 	%p91, %p90;
	@%p91 bra 	$L__BB4_113;
	mul.lo.s64 	%rd363, %rd646, %rd645;
	mul.hi.u64 	%rd364, %rd363, 8589934597;
	sub.s64 	%rd365, %rd363, %rd364;
	shr.u64 	%rd366, %rd365, 1;
	add.s64 	%rd367, %rd366, %rd364;
	shr.u64 	%rd368, %rd367, 30;
	mul.lo.s64 	%rd369, %rd368, 2147483647;
	sub.s64 	%rd646, %rd363, %rd369;
$L__BB4_113:
	shr.u64 	%rd141, %rd644, 1;
	mul.lo.s64 	%rd370, %rd645, %rd645;
	mul.hi.u64 	%rd371, %rd370, -9223372032559808509;
	shr.u64 	%rd372, %rd371, 30;
	mul.lo.s64 	%rd373, %rd372, 2147483647;
	sub.s64 	%rd645, %rd370, %rd373;
	setp.gt.u64 	%p92, %rd644, 1;
	mov.u64 	%rd644, %rd141;
	@%p92 bra 	$L__BB4_111;
	cvt.u32.u64 	%r439, %rd646;
	mul.hi.u32 	%r440, %r439, 3;
	sub.s32 	%r441, %r439, %r440;
	shr.u32 	%r442, %r441, 1;
	add.s32 	%r443, %r442, %r440;
	shr.u32 	%r444, %r443, 30;
	mul.lo.s32 	%r445, %r444, 2147483647;
	sub.s32 	%r748, %r439, %r445;
$L__BB4_115:
	mul.hi.u32 	%r446, %r748, -1131474031;
	shr.u32 	%r447, %r446, 15;
	mul.lo.s32 	%r448, %r447, 44488;
	sub.s32 	%r449, %r748, %r448;
	mul.lo.s32 	%r450, %r449, 48271;
	mul.lo.s32 	%r451, %r447, 3399;
	setp.lt.u32 	%p93, %r450, %r451;
	xor.b32  	%r452, %r451, 2147483647;
	neg.s32 	%r453, %r451;
	selp.b32 	%r454, %r452, %r453, %p93;
	add.s32 	%r455, %r454, %r450;
	cvt.rn.f32.u32 	%f53, %r455;
	mul.f32 	%f54, %f53, 0f30000000;
	mul.hi.u32 	%r456, %r455, -1131474031;
	shr.u32 	%r457, %r456, 15;
	mul.lo.s32 	%r458, %r457, 44488;
	sub.s32 	%r459, %r455, %r458;
	mul.lo.s32 	%r460, %r459, 48271;
	mul.lo.s32 	%r461, %r457, 3399;
	setp.lt.u32 	%p94, %r460, %r461;
	xor.b32  	%r462, %r461, 2147483647;
	neg.s32 	%r463, %r461;
	selp.b32 	%r464, %r462, %r463, %p94;
	add.s32 	%r465, %r464, %r460;
	cvt.rn.f32.u32 	%f55, %r465;
	mul.f32 	%f56, %f55, 0f30000000;
	cvt.f64.f32 	%fd79, %f54;
	add.f64 	%fd80, %fd79, 0dBFE0000000000000;
	cvt.f64.f32 	%fd81, %f56;
	add.f64 	%fd82, %fd81, 0dBFE0000000000000;
	mul.f64 	%fd83, %fd82, %fd82;
	fma.rn.f64 	%fd84, %fd80, %fd80, %fd83;
	setp.lt.f64 	%p95, %fd84, 0d3FD0000000000000;
	selp.u64 	%rd374, 1, 0, %p95;
	setp.lt.f64 	%p96, %fd7, 0d3FD0000000000000;
	selp.u64 	%rd375, 1, 0, %p96;
	add.s64 	%rd376, %rd654, %rd375;
	setp.lt.f64 	%p97, %fd8, 0d3FD0000000000000;
	selp.u64 	%rd377, 1, 0, %p97;
	add.s64 	%rd378, %rd376, %rd377;
	setp.lt.f64 	%p98, %fd9, 0d3FD0000000000000;
	selp.u64 	%rd379, 1, 0, %p98;
	add.s64 	%rd380, %rd378, %rd379;
	setp.lt.f64 	%p99, %fd10, 0d3FD0000000000000;
	selp.u64 	%rd381, 1, 0, %p99;
	add.s64 	%rd382, %rd380, %rd381;
	setp.lt.f64 	%p100, %fd11, 0d3FD0000000000000;
	selp.u64 	%rd383, 1, 0, %p100;
	add.s64 	%rd384, %rd382, %rd383;
	setp.lt.f64 	%p101, %fd12, 0d3FD0000000000000;
	selp.u64 	%rd385, 1, 0, %p101;
	add.s64 	%rd386, %rd384, %rd385;
	add.s64 	%rd654, %rd386, %rd374;
	sub.s64 	%rd387, %rd161, %rd648;
	setp.lt.u64 	%p102, %rd387, 3584;
	@%p102 bra 	$L__BB4_127;
	add.s64 	%rd648, %rd648, 3584;
	setp.le.u64 	%p103, %rd648, %rd84;
	@%p103 bra 	$L__BB4_73;
$L__BB4_117:
	setp.le.u64 	%p104, %rd161, %rd648;
	@%p104 bra 	$L__BB4_127;
	cvt.u32.u64 	%r466, %rd648;
	cvt.u32.u64 	%r467, %rd161;
	sub.s32 	%r59, %r467, %r466;
	setp.ge.s32 	%p105, %r14, %r59;
	@%p105 bra 	$L__BB4_127;
	add.s32 	%r60, %r66, %r466;
	mov.u32 	%r749, %r14;
$L__BB4_120:
	add.s32 	%r62, %r60, %r749;
	setp.eq.s32 	%p106, %r62, 0;
	mov.b32 	%r750, 1;
	@%p106 bra 	$L__BB4_126;
	shl.b32 	%r470, %r62, 1;
	cvt.s64.s32 	%rd651, %r470;
	mov.b64 	%rd652, 48271;
	mov.b64 	%rd653, 1;
$L__BB4_122:
	and.b64  	%rd390, %rd651, 1;
	setp.eq.b64 	%p107, %rd390, 1;
	not.pred 	%p108, %p107;
	@%p108 bra 	$L__BB4_124;
	mul.lo.s64 	%rd391, %rd653, %rd652;
	mul.hi.u64 	%rd392, %rd391, 8589934597;
	sub.s64 	%rd393, %rd391, %rd392;
	shr.u64 	%rd394, %rd393, 1;
	add.s64 	%rd395, %rd394, %rd392;
	shr.u64 	%rd396, %rd395, 30;
	mul.lo.s64 	%rd397, %rd396, 2147483647;
	sub.s64 	%rd653, %rd391, %rd397;
$L__BB4_124:
	shr.u64 	%rd154, %rd651, 1;
	mul.lo.s64 	%rd398, %rd652, %rd652;
	mul.hi.u64 	%rd399, %rd398, -9223372032559808509;
	shr.u64 	%rd400, %rd399, 30;
	mul.lo.s64 	%rd401, %rd400, 2147483647;
	sub.s64 	%rd652, %rd398, %rd401;
	setp.gt.u64 	%p109, %rd651, 1;
	mov.u64 	%rd651, %rd154;
	@%p109 bra 	$L__BB4_122;
	cvt.u32.u64 	%r471, %rd653;
	mul.hi.u32 	%r472, %r471, 3;
	sub.s32 	%r473, %r471, %r472;
	shr.u32 	%r474, %r473, 1;
	add.s32 	%r475, %r474, %r472;
	shr.u32 	%r476, %r475, 30;
	mul.lo.s32 	%r477, %r476, 2147483647;
	sub.s32 	%r750, %r471, %r477;
$L__BB4_126:
	mul.hi.u32 	%r478, %r750, -1131474031;
	shr.u32 	%r479, %r478, 15;
	mul.lo.s32 	%r480, %r479, 44488;
	sub.s32 	%r481, %r750, %r480;
	mul.lo.s32 	%r482, %r481, 48271;
	mul.lo.s32 	%r483, %r479, 3399;
	setp.lt.u32 	%p110, %r482, %r483;
	xor.b32  	%r484, %r483, 2147483647;
	neg.s32 	%r485, %r483;
	selp.b32 	%r486, %r484, %r485, %p110;
	add.s32 	%r487, %r486, %r482;
	cvt.rn.f32.u32 	%f57, %r487;
	mul.f32 	%f58, %f57, 0f30000000;
	mul.hi.u32 	%r488, %r487, -1131474031;
	shr.u32 	%r489, %r488, 15;
	mul.lo.s32 	%r490, %r489, 44488;
	sub.s32 	%r491, %r487, %r490;
	mul.lo.s32 	%r492, %r491, 48271;
	mul.lo.s32 	%r493, %r489, 3399;
	setp.lt.u32 	%p111, %r492, %r493;
	xor.b32  	%r494, %r493, 2147483647;
	neg.s32 	%r495, %r493;
	selp.b32 	%r496, %r494, %r495, %p111;
	add.s32 	%r497, %r496, %r492;
	cvt.rn.f32.u32 	%f59, %r497;
	mul.f32 	%f60, %f59, 0f30000000;
	cvt.f64.f32 	%fd85, %f58;
	add.f64 	%fd86, %fd85, 0dBFE0000000000000;
	cvt.f64.f32 	%fd87, %f60;
	add.f64 	%fd88, %fd87, 0dBFE0000000000000;
	mul.f64 	%fd89, %fd88, %fd88;
	fma.rn.f64 	%fd90, %fd86, %fd86, %fd89;
	setp.lt.f64 	%p112, %fd90, 0d3FD0000000000000;
	selp.u64 	%rd402, 1, 0, %p112;
	add.s64 	%rd654, %rd654, %rd402;
	add.s32 	%r749, %r749, 512;
	setp.lt.s32 	%p113, %r749, %r59;
	@%p113 bra 	$L__BB4_120;
$L__BB4_127:
	// begin inline asm
	mov.u32 %r498, %laneid;
	// end inline asm
	mov.b64 	{%r500, %r505}, %rd654;
	mov.b32 	%r506, 1;
	mov.b32 	%r547, 31;
	mov.b32 	%r548, -1;
	// begin inline asm
	shfl.sync.down.b32 %r499, %r500, %r506, %r547, %r548;
	// end inline asm
	// begin inline asm
	shfl.sync.down.b32 %r504, %r505, %r506, %r547, %r548;
	// end inline asm
	mov.b64 	%rd403, {%r499, %r504};
	setp.gt.s32 	%p114, %r498, 30;
	selp.b64 	%rd404, 0, %rd403, %p114;
	add.s64 	%rd405, %rd404, %rd654;
	mov.b64 	{%r510, %r515}, %rd405;
	mov.b32 	%r516, 2;
	// begin inline asm
	shfl.sync.down.b32 %r509, %r510, %r516, %r547, %r548;
	// end inline asm
	// begin inline asm
	shfl.sync.down.b32 %r514, %r515, %r516, %r547, %r548;
	// end inline asm
	mov.b64 	%rd406, {%r509, %r514};
	setp.gt.s32 	%p115, %r498, 29;
	selp.b64 	%rd407, 0, %rd406, %p115;
	add.s64 	%rd408, %rd407, %rd405;
	mov.b64 	{%r520, %r525}, %rd408;
	mov.b32 	%r526, 4;
	// begin inline asm
	shfl.sync.down.b32 %r519, %r520, %r526, %r547, %r548;
	// end inline asm
	// begin inline asm
	shfl.sync.down.b32 %r524, %r525, %r526, %r547, %r548;
	// end inline asm
	mov.b64 	%rd409, {%r519, %r524};
	setp.gt.s32 	%p116, %r498, 27;
	selp.b64 	%rd410, 0, %rd409, %p116;
	add.s64 	%rd411, %rd410, %rd408;
	mov.b64 	{%r530, %r535}, %rd411;
	mov.b32 	%r536, 8;
	// begin inline asm
	shfl.sync.down.b32 %r529, %r530, %r536, %r547, %r548;
	// end inline asm
	// begin inline asm
	shfl.sync.down.b32 %r534, %r535, %r536, %r547, %r548;
	// end inline asm
	mov.b64 	%rd412, {%r529, %r534};
	setp.gt.s32 	%p117, %r498, 23;
	selp.b64 	%rd413, 0, %rd412, %p117;
	add.s64 	%rd414, %rd413, %rd411;
	mov.b64 	{%r540, %r545}, %rd414;
	mov.b32 	%r546, 16;
	// begin inline asm
	shfl.sync.down.b32 %r539, %r540, %r546, %r547, %r548;
	// end inline asm
	// begin inline asm
	shfl.sync.down.b32 %r544, %r545, %r546, %r547, %r548;
	// end inline asm
	mov.b64 	%rd415, {%r539, %r544};
	setp.gt.s32 	%p118, %r498, 15;
	selp.b64 	%rd416, 0, %rd415, %p118;
	add.s64 	%rd655, %rd416, %rd414;
	setp.ne.s32 	%p119, %r498, 0;
	@%p119 bra 	$L__BB4_129;
	shr.u32 	%r549, %r14, 2;
	and.b32  	%r550, %r549, 248;
	mov.u32 	%r551, _ZZN3cub18CUB_300001_SM_10006detail6reduce28DeviceReduceSingleTileKernelINS2_10policy_hubIlyN4cuda3std3__44plusIlEEE10Policy1000EN6thrust24THRUST_300001_SM_1000_NS18transform_iteratorI13inside_circleNSD_17counting_iteratorIiNSD_11use_defaultESH_SH_EEllEEPlyS9_llNS7_10__identityEEEvT0_T1_T2_T3_T4_T6_E12temp_storage;
	add.s32 	%r552, %r551, %r550;
	st.shared.u64 	[%r552+16], %rd655;
$L__BB4_129:
	bar.sync 	0;
	setp.ne.s32 	%p120, %r14, 0;
	@%p120 bra 	$L__BB4_131;
	ld.shared.u64 	%rd417, [_ZZN3cub18CUB_300001_SM_10006detail6reduce28DeviceReduceSingleTileKernelINS2_10policy_hubIlyN4cuda3std3__44plusIlEEE10Policy1000EN6thrust24THRUST_300001_SM_1000_NS18transform_iteratorI13inside_circleNSD_17counting_iteratorIiNSD_11use_defaultESH_SH_EEllEEPlyS9_llNS7_10__identityEEEvT0_T1_T2_T3_T4_T6_E12temp_storage+24];
	add.s64 	%rd418, %rd417, %rd655;
	ld.shared.u64 	%rd419, [_ZZN3cub18CUB_300001_SM_10006detail6reduce28DeviceReduceSingleTileKernelINS2_10policy_hubIlyN4cuda3std3__44plusIlEEE10Policy1000EN6thrust24THRUST_300001_SM_1000_NS18transform_iteratorI13inside_circleNSD_17counting_iteratorIiNSD_11use_defaultESH_SH_EEllEEPlyS9_llNS7_10__identityEEEvT0_T1_T2_T3_T4_T6_E12temp_storage+32];
	add.s64 	%rd420, %rd418, %rd419;
	ld.shared.u64 	%rd421, [_ZZN3cub18CUB_300001_SM_10006detail6reduce28DeviceReduceSingleTileKernelINS2_10policy_hubIlyN4cuda3std3__44plusIlEEE10Policy1000EN6thrust24THRUST_300001_SM_1000_NS18transform_iteratorI13inside_circleNSD_17counting_iteratorIiNSD_11use_defaultESH_SH_EEllEEPlyS9_llNS7_10__identityEEEvT0_T1_T2_T3_T4_T6_E12temp_storage+40];
	add.s64 	%rd422, %rd420, %rd421;
	ld.shared.u64 	%rd423, [_ZZN3cub18CUB_300001_SM_10006detail6reduce28DeviceReduceSingleTileKernelINS2_10policy_hubIlyN4cuda3std3__44plusIlEEE10Policy1000EN6thrust24THRUST_300001_SM_1000_NS18transform_iteratorI13inside_circleNSD_17counting_iteratorIiNSD_11use_defaultESH_SH_EEllEEPlyS9_llNS7_10__identityEEEvT0_T1_T2_T3_T4_T6_E12temp_storage+48];
	add.s64 	%rd424, %rd422, %rd423;
	ld.shared.u64 	%rd425, [_ZZN3cub18CUB_300001_SM_10006detail6reduce28DeviceReduceSingleTileKernelINS2_10policy_hubIlyN4cuda3std3__44plusIlEEE10Policy1000EN6thrust24THRUST_300001_SM_1000_NS18transform_iteratorI13inside_circleNSD_17counting_iteratorIiNSD_11use_defaultESH_SH_EEllEEPlyS9_llNS7_10__identityEEEvT0_T1_T2_T3_T4_T6_E12temp_storage+56];
	add.s64 	%rd426, %rd424, %rd425;
	ld.shared.u64 	%rd427, [_ZZN3cub18CUB_300001_SM_10006detail6reduce28DeviceReduceSingleTileKernelINS2_10policy_hubIlyN4cuda3std3__44plusIlEEE10Policy1000EN6thrust24THRUST_300001_SM_1000_NS18transform_iteratorI13inside_circleNSD_17counting_iteratorIiNSD_11use_defaultESH_SH_EEllEEPlyS9_llNS7_10__identityEEEvT0_T1_T2_T3_T4_T6_E12temp_storage+64];
	add.s64 	%rd428, %rd426, %rd427;
	ld.shared.u64 	%rd429, [_ZZN3cub18CUB_300001_SM_10006detail6reduce28DeviceReduceSingleTileKernelINS2_10policy_hubIlyN4cuda3std3__44plusIlEEE10Policy1000EN6thrust24THRUST_300001_SM_1000_NS18transform_iteratorI13inside_circleNSD_17counting_iteratorIiNSD_11use_defaultESH_SH_EEllEEPlyS9_llNS7_10__identityEEEvT0_T1_T2_T3_T4_T6_E12temp_storage+72];
	add.s64 	%rd430, %rd428, %rd429;
	ld.shared.u64 	%rd431, [_ZZN3cub18CUB_300001_SM_10006detail6reduce28DeviceReduceSingleTileKernelINS2_10policy_hubIlyN4cuda3std3__44plusIlEEE10Policy1000EN6thrust24THRUST_300001_SM_1000_NS18transform_iteratorI13inside_circleNSD_17counting_iteratorIiNSD_11use_defaultESH_SH_EEllEEPlyS9_llNS7_10__identityEEEvT0_T1_T2_T3_T4_T6_E12temp_storage+80];
	add.s64 	%rd432, %rd430, %rd431;
	ld.shared.u64 	%rd433, [_ZZN3cub18CUB_300001_SM_10006detail6reduce28DeviceReduceSingleTileKernelINS2_10policy_hubIlyN4cuda3std3__44plusIlEEE10Policy1000EN6thrust24THRUST_300001_SM_1000_NS18transform_iteratorI13inside_circleNSD_17counting_iteratorIiNSD_11use_defaultESH_SH_EEllEEPlyS9_llNS7_10__identityEEEvT0_T1_T2_T3_T4_T6_E12temp_storage+88];
	add.s64 	%rd434, %rd432, %rd433;
	ld.shared.u64 	%rd435, [_ZZN3cub18CUB_300001_SM_10006detail6reduce28DeviceReduceSingleTileKernelINS2_10policy_hubIlyN4cuda3std3__44plusIlEEE10Policy1000EN6thrust24THRUST_300001_SM_1000_NS18transform_iteratorI13inside_circleNSD_17counting_iteratorIiNSD_11use_defaultESH_SH_EEllEEPlyS9_llNS7_10__identityEEEvT0_T1_T2_T3_T4_T6_E12temp_storage+96];
	add.s64 	%rd436, %rd434, %rd435;
	ld.shared.u64 	%rd437, [_ZZN3cub18CUB_300001_SM_10006detail6reduce28DeviceReduceSingleTileKernelINS2_10policy_hubIlyN4cuda3std3__44plusIlEEE10Policy1000EN6thrust24THRUST_300001_SM_1000_NS18transform_iteratorI13inside_circleNSD_17counting_iteratorIiNSD_11use_defaultESH_SH_EEllEEPlyS9_llNS7_10__identityEEEvT0_T1_T2_T3_T4_T6_E12temp_storage+104];
	add.s64 	%rd438, %rd436, %rd437;
	ld.shared.u64 	%rd439, [_ZZN3cub18CUB_300001_SM_10006detail6reduce28DeviceReduceSingleTileKernelINS2_10policy_hubIlyN4cuda3std3__44plusIlEEE10Policy1000EN6thrust24THRUST_300001_SM_1000_NS18transform_iteratorI13inside_circleNSD_17counting_iteratorIiNSD_11use_defaultESH_SH_EEllEEPlyS9_llNS7_10__identityEEEvT0_T1_T2_T3_T4_T6_E12temp_storage+112];
	add.s64 	%rd440, %rd438, %rd439;
	ld.shared.u64 	%rd441, [_ZZN3cub18CUB_300001_SM_10006detail6reduce28DeviceReduceSingleTileKernelINS2_10policy_hubIlyN4cuda3std3__44plusIlEEE10Policy1000EN6thrust24THRUST_300001_SM_1000_NS18transform_iteratorI13inside_circleNSD_17counting_iteratorIiNSD_11use_defaultESH_SH_EEllEEPlyS9_llNS7_10__identityEEEvT0_T1_T2_T3_T4_T6_E12temp_storage+120];
	add.s64 	%rd442, %rd440, %rd441;
	ld.shared.u64 	%rd443, [_ZZN3cub18CUB_300001_SM_10006detail6reduce28DeviceReduceSingleTileKernelINS2_10policy_hubIlyN4cuda3std3__44plusIlEEE10Policy1000EN6thrust24THRUST_300001_SM_1000_NS18transform_iteratorI13inside_circleNSD_17counting_iteratorIiNSD_11use_defaultESH_SH_EEllEEPlyS9_llNS7_10__identityEEEvT0_T1_T2_T3_T4_T6_E12temp_storage+128];
	add.s64 	%rd444, %rd442, %rd443;
	ld.shared.u64 	%rd445, [_ZZN3cub18CUB_300001_SM_10006detail6reduce28DeviceReduceSingleTileKernelINS2_10policy_hubIlyN4cuda3std3__44plusIlEEE10Policy1000EN6thrust24THRUST_300001_SM_1000_NS18transform_iteratorI13inside_circleNSD_17counting_iteratorIiNSD_11use_defaultESH_SH_EEllEEPlyS9_llNS7_10__identityEEEvT0_T1_T2_T3_T4_T6_E12temp_storage+136];
	add.s64 	%rd655, %rd444, %rd445;
$L__BB4_131:
	mov.u32 	%r729, %tid.x;
	setp.ne.s32 	%p169, %r729, 0;
	@%p169 bra 	$L__BB4_133;
	add.s64 	%rd577, %rd655, %rd162;
	st.global.u64 	[%rd1], %rd577;
$L__BB4_133:
	ret;

}
	// .globl	_ZN3cub18CUB_300001_SM_10006detail6reduce18DeviceReduceKernelINS2_10policy_hubIlyN4cuda3std3__44plusIlEEE10Policy1000EN6thrust24THRUST_300001_SM_1000_NS18transform_iteratorI13inside_circleNSD_17counting_iteratorIiNSD_11use_defaultESH_SH_EEllEEyS9_lNS7_10__identityEEEvT0_PT3_T1_NS0_13GridEvenShareISO_EET2_T4_
.visible .entry _ZN3cub18CUB_300001_SM_10006detail6reduce18DeviceReduceKernelINS2_10policy_hubIlyN4cuda3std3__44plusIlEEE10Policy1000EN6thrust24THRUST_300001_SM_1000_NS18transform_iteratorI13inside_circleNSD_17counting_iteratorIiNSD_11use_defaultESH_SH_EEllEEyS9_lNS7_10__identityEEEvT0_PT3_T1_NS0_13GridEvenShareISO_EET2_T4_(
	.param .align 4 .b8 _ZN3cub18CUB_300001_SM_10006detail6reduce18DeviceReduceKernelINS2_10policy_hubIlyN4cuda3std3__44plusIlEEE10Policy1000EN6thrust24THRUST_300001_SM_1000_NS18transform_iteratorI13inside_circleNSD_17counting_iteratorIiNSD_11use_defaultESH_SH_EEllEEyS9_lNS7_10__identityEEEvT0_PT3_T1_NS0_13GridEvenShareISO_EET2_T4__param_0[8],
	.param .u64 .ptr .align 1 _ZN3cub18CUB_300001_SM_10006detail6reduce18DeviceReduceKernelINS2_10policy_hubIlyN4cuda3std3__44plusIlEEE10Policy1000EN6thrust24THRUST_300001_SM_1000_NS18transform_iteratorI13inside_circleNSD_17counting_iteratorIiNSD_11use_defaultESH_SH_EEllEEyS9_lNS7_10__identityEEEvT0_PT3_T1_NS0_13GridEvenShareISO_EET2_T4__param_1,
	.param .u64 _ZN3cub18CUB_300001_SM_10006detail6reduce18DeviceReduceKernelINS2_10policy_hubIlyN4cuda3std3__44plusIlEEE10Policy1000EN6thrust24THRUST_300001_SM_1000_NS18transform_iteratorI13inside_circleNSD_17counting_iteratorIiNSD_11use_defaultESH_SH_EEllEEyS9_lNS7_10__identityEEEvT0_PT3_T1_NS0_13GridEvenShareISO_EET2_T4__param_2,
	.param .align 8 .b8 _ZN3cub18CUB_300001_SM_10006detail6reduce18DeviceReduceKernelINS2_10policy_hubIlyN4cuda3std3__44plusIlEEE10Policy1000EN6thrust24THRUST_300001_SM_1000_NS18transform_iteratorI13inside_circleNSD_17counting_iteratorIiNSD_11use_defaultESH_SH_EEllEEyS9_lNS7_10__identityEEEvT0_PT3_T1_NS0_13GridEvenShareISO_EET2_T4__param_3[72],
	.param .align 1 .b8 _ZN3cub18CUB_300001_SM_10006detail6reduce18DeviceReduceKernelINS2_10policy_hubIlyN4cuda3std3__44plusIlEEE10Policy1000EN6thrust24THRUST_300001_SM_1000_NS18transform_iteratorI13inside_circleNSD_17counting_iteratorIiNSD_11use_defaultESH_SH_EEllEEyS9_lNS7_10__identityEEEvT0_PT3_T1_NS0_13GridEvenShareISO_EET2_T4__param_4[1],
	.param .align 1 .b8 _ZN3cub18CUB_300001_SM_10006detail6reduce18DeviceReduceKernelINS2_10policy_hubIlyN4cuda3std3__44plusIlEEE10Policy1000EN6thrust24THRUST_300001_SM_1000_NS18transform_iteratorI13inside_circleNSD_17counting_iteratorIiNSD_11use_defaultESH_SH_EEllEEyS9_lNS7_10__identityEEEvT0_PT3_T1_NS0_13GridEvenShareISO_EET2_T4__param_5[1]
)
.maxntid 512
{
	.reg .pred 	%p<169>;
	.reg .b32 	%r<760>;
	.reg .b32 	%f<69>;
	.reg .b64 	%rd<663>;
	.reg .b64 	%fd<103>;
	// demoted variable
	.shared .align 8 .b8 _ZZN3cub18CUB_300001_SM_10006detail6reduce18DeviceReduceKernelINS2_10policy_hubIlyN4cuda3std3__44plusIlEEE10Policy1000EN6thrust24THRUST_300001_SM_1000_NS18transform_iteratorI13inside_circleNSD_17counting_iteratorIiNSD_11use_defaultESH_SH_EEllEEyS9_lNS7_10__identityEEEvT0_PT3_T1_NS0_13GridEvenShareISO_EET2_T4_E12temp_storage[152];
	ld.param.u32 	%r68, [_ZN3cub18CUB_300001_SM_10006detail6reduce18DeviceReduceKernelINS2_10policy_hubIlyN4cuda3std3__44plusIlEEE10Policy1000EN6thrust24THRUST_300001_SM_1000_NS18transform_iteratorI13inside_circleNSD_17counting_iteratorIiNSD_11use_defaultESH_SH_EEllEEyS9_lNS7_10__identityEEEvT0_PT3_T1_NS0_13GridEvenShareISO_EET2_T4__param_3+40];
	ld.param.u32 	%r1, [_ZN3cub18CUB_300001_SM_10006detail6reduce18DeviceReduceKernelINS2_10policy_hubIlyN4cuda3std3__44plusIlEEE10Policy1000EN6thrust24THRUST_300001_SM_1000_NS18transform_iteratorI13inside_circleNSD_17counting_iteratorIiNSD_11use_defaultESH_SH_EEllEEyS9_lNS7_10__identityEEEvT0_PT3_T1_NS0_13GridEvenShareISO_EET2_T4__param_0];
	ld.param.u64 	%rd164, [_ZN3cub18CUB_300001_SM_10006detail6reduce18DeviceReduceKernelINS2_10policy_hubIlyN4cuda3std3__44plusIlEEE10Policy1000EN6thrust24THRUST_300001_SM_1000_NS18transform_iteratorI13inside_circleNSD_17counting_iteratorIiNSD_11use_defaultESH_SH_EEllEEyS9_lNS7_10__identityEEEvT0_PT3_T1_NS0_13GridEvenShareISO_EET2_T4__param_3+32];
	mov.u32 	%r2, %ctaid.x;
	mul.lo.s32 	%r69, %r2, 3584;
	cvt.u64.u32 	%rd627, %r69;
	sub.s64 	%rd3, %rd164, %rd627;
	setp.gt.u64 	%p1, %rd3, 3583;
	@%p1 bra 	$L__BB5_27;
	cvt.u32.u64 	%r558, %rd627;
	cvt.u32.u64 	%r559, %rd164;
	sub.s32 	%r3, %r559, %r558;
	mov.u32 	%r4, %tid.x;
	setp.ge.s32 	%p120, %r4, %r3;
	mov.b64 	%rd597, 0;
	mov.u32 	%r742, %r4;
	@%p120 bra 	$L__BB5_9;
	add.s32 	%r562, %r558, %r4;
	add.s32 	%r5, %r562, %r1;
	setp.eq.s32 	%p121, %r5, 0;
	mov.b32 	%r740, 1;
	@%p121 bra 	$L__BB5_8;
	shl.b32 	%r563, %r5, 1;
	cvt.s64.s32 	%rd588, %r563;
	mov.b64 	%rd589, 48271;
	mov.b64 	%rd590, 1;
$L__BB5_4:
	and.b64  	%rd455, %rd588, 1;
	setp.eq.b64 	%p122, %rd455, 1;
	not.pred 	%p123, %p122;
	@%p123 bra 	$L__BB5_6;
	mul.lo.s64 	%rd456, %rd590, %rd589;
	mul.hi.u64 	%rd457, %rd456, 8589934597;
	sub.s64 	%rd458, %rd456, %rd457;
	shr.u64 	%rd459, %rd458, 1;
	add.s64 	%rd460, %rd459, %rd457;
	shr.u64 	%rd461, %rd460, 30;
	mul.lo.s64 	%rd462, %rd461, 2147483647;
	sub.s64 	%rd590, %rd456, %rd462;
$L__BB5_6:
	shr.u64 	%rd10, %rd588, 1;
	mul.lo.s64 	%rd463, %rd589, %rd589;
	mul.hi.u64 	%rd464, %rd463, -9223372032559808509;
	shr.u64 	%rd465, %rd464, 30;
	mul.lo.s64 	%rd466, %rd465, 2147483647;
	sub.s64 	%rd589, %rd463, %rd466;
	setp.gt.u64 	%p124, %rd588, 1;
	mov.u64 	%rd588, %rd10;
	@%p124 bra 	$L__BB5_4;
	cvt.u32.u64 	%r564, %rd590;
	mul.hi.u32 	%r565, %r564, 3;
	sub.s32 	%r566, %r564, %r565;
	shr.u32 	%r567, %r566, 1;
	add.s32 	%r568, %r567, %r565;
	shr.u32 	%r569, %r568, 30;
	mul.lo.s32 	%r570, %r569, 2147483647;
	sub.s32 	%r740, %r564, %r570;
$L__BB5_8:
	mul.hi.u32 	%r571, %r740, -1131474031;
	shr.u32 	%r572, %r571, 15;
	mul.lo.s32 	%r573, %r572, 44488;
	sub.s32 	%r574, %r740, %r573;
	mul.lo.s32 	%r575, %r574, 48271;
	mul.lo.s32 	%r576, %r572, 3399;
	setp.lt.u32 	%p125, %r575, %r576;
	xor.b32  	%r577, %r576, 2147483647;
	neg.s32 	%r578, %r576;
	selp.b32 	%r579, %r577, %r578, %p125;
	add.s32 	%r580, %r579, %r575;
	cvt.rn.f32.u32 	%f61, %r580;
	mul.f32 	%f62, %f61, 0f30000000;
	mul.hi.u32 	%r581, %r580, -1131474031;
	shr.u32 	%r582, %r581, 15;
	mul.lo.s32 	%r583, %r582, 44488;
	sub.s32 	%r584, %r580, %r583;
	mul.lo.s32 	%r585, %r584, 48271;
	mul.lo.s32 	%r586, %r582, 3399;
	setp.lt.u32 	%p126, %r585, %r586;
	xor.b32  	%r587, %r586, 2147483647;
	neg.s32 	%r588, %r586;
	selp.b32 	%r589, %r587, %r588, %p126;
	add.s32 	%r590, %r589, %r585;
	cvt.rn.f32.u32 	%f63, %r590;
	mul.f32 	%f64, %f63, 0f30000000;
	cvt.f64.f32 	%fd91, %f62;
	add.f64 	%fd92, %fd91, 0dBFE0000000000000;
	cvt.f64.f32 	%fd93, %f64;
	add.f64 	%fd94, %fd93, 0dBFE0000000000000;
	mul.f64 	%fd95, %fd94, %fd94;
	fma.rn.f64 	%fd96, %fd92, %fd92, %fd95;
	setp.lt.f64 	%p127, %fd96, 0d3FD0000000000000;
	selp.u64 	%rd597, 1, 0, %p127;
	add.s32 	%r742, %r4, 512;
$L__BB5_9:
	setp.ge.s32 	%p128, %r742, %r3;
	@%p128 bra 	$L__BB5_18;
	add.s32 	%r10, %r1, %r558;
$L__BB5_11:
	add.s32 	%r12, %r10, %r742;
	setp.eq.s32 	%p129, %r12, 0;
	mov.b32 	%r743, 1;
	@%p129 bra 	$L__BB5_17;
	shl.b32 	%r593, %r12, 1;
	cvt.s64.s32 	%rd594, %r593;
	mov.b64 	%rd595, 48271;
	mov.b64 	%rd596, 1;
$L__BB5_13:
	and.b64  	%rd469, %rd594, 1;
	setp.eq.b64 	%p130, %rd469, 1;
	not.pred 	%p131, %p130;
	@%p131 bra 	$L__BB5_15;
	mul.lo.s64 	%rd470, %rd596, %rd595;
	mul.hi.u64 	%rd471, %rd470, 8589934597;
	sub.s64 	%rd472, %rd470, %rd471;
	shr.u64 	%rd473, %rd472, 1;
	add.s64 	%rd474, %rd473, %rd471;
	shr.u64 	%rd475, %rd474, 30;
	mul.lo.s64 	%rd476, %rd475, 2147483647;
	sub.s64 	%rd596, %rd470, %rd476;
$L__BB5_15:
	shr.u64 	%rd21, %rd594, 1;
	mul.lo.s64 	%rd477, %rd595, %rd595;
	mul.hi.u64 	%rd478, %rd477, -9223372032559808509;
	shr.u64 	%rd479, %rd478, 30;
	mul.lo.s64 	%rd480, %rd479, 2147483647;
	sub.s64 	%rd595, %rd477, %rd480;
	setp.gt.u64 	%p132, %rd594, 1;
	mov.u64 	%rd594, %rd21;
	@%p132 bra 	$L__BB5_13;
	cvt.u32.u64 	%r594, %rd596;
	mul.hi.u32 	%r595, %r594, 3;
	sub.s32 	%r596, %r594, %r595;
	shr.u32 	%r597, %r596, 1;
	add.s32 	%r598, %r597, %r595;
	shr.u32 	%r599, %r598, 30;
	mul.lo.s32 	%r600, %r599, 2147483647;
	sub.s32 	%r743, %r594, %r600;
$L__BB5_17:
	mul.hi.u32 	%r601, %r743, -1131474031;
	shr.u32 	%r602, %r601, 15;
	mul.lo.s32 	%r603, %r602, 44488;
	sub.s32 	%r604, %r743, %r603;
	mul.lo.s32 	%r605, %r604, 48271;
	mul.lo.s32 	%r606, %r602, 3399;
	setp.lt.u32 	%p133, %r605, %r606;
	xor.b32  	%r607, %r606, 2147483647;
	neg.s32 	%r608, %r606;
	selp.b32 	%r609, %r607, %r608, %p133;
	add.s32 	%r610, %r609, %r605;
	cvt.rn.f32.u32 	%f65, %r610;
	mul.f32 	%f66, %f65, 0f30000000;
	mul.hi.u32 	%r611, %r610, -1131474031;
	shr.u32 	%r612, %r611, 15;
	mul.lo.s32 	%r613, %r612, 44488;
	sub.s32 	%r614, %r610, %r613;
	mul.lo.s32 	%r615, %r614, 48271;
	mul.lo.s32 	%r616, %r612, 3399;
	setp.lt.u32 	%p134, %r615, %r616;
	xor.b32  	%r617, %r616, 2147483647;
	neg.s32 	%r618, %r616;
	selp.b32 	%r619, %r617, %r618, %p134;
	add.s32 	%r620, %r619, %r615;
	cvt.rn.f32.u32 	%f67, %r620;
	mul.f32 	%f68, %f67, 0f30000000;
	cvt.f64.f32 	%fd97, %f66;
	add.f64 	%fd98, %fd97, 0dBFE0000000000000;
	cvt.f64.f32 	%fd99, %f68;
	add.f64 	%fd100, %fd99, 0dBFE0000000000000;
	mul.f64 	%fd101, %fd100, %fd100;
	fma.rn.f64 	%fd102, %fd98, %fd98, %fd101;
	setp.lt.f64 	%p135, %fd102, 0d3FD0000000000000;
	selp.u64 	%rd481, 1, 0, %p135;
	add.s64 	%rd597, %rd597, %rd481;
	add.s32 	%r742, %r742, 512;
	setp.lt.s32 	%p136, %r742, %r3;
	@%p136 bra 	$L__BB5_11;
$L__BB5_18:
	setp.lt.s32 	%p137, %r3, 512;
	@%p137 bra 	$L__BB5_23;
	// begin inline asm
	mov.u32 %r684, %laneid;
	// end inline asm
	mov.b64 	{%r686, %r691}, %rd597;
	mov.b32 	%r692, 1;
	mov.b32 	%r733, 31;
	mov.b32 	%r734, -1;
	// begin inline asm
	shfl.sync.down.b32 %r685, %r686, %r692, %r733, %r734;
	// end inline asm
	// begin inline asm
	shfl.sync.down.b32 %r690, %r691, %r692, %r733, %r734;
	// end inline asm
	mov.b64 	%rd540, {%r685, %r690};
	setp.gt.s32 	%p161, %r684, 30;
	selp.b64 	%rd541, 0, %rd540, %p161;
	add.s64 	%rd542, %rd541, %rd597;
	mov.b64 	{%r696, %r701}, %rd542;
	mov.b32 	%r702, 2;
	// begin inline asm
	shfl.sync.down.b32 %r695, %r696, %r702, %r733, %r734;
	// end inline asm
	// begin inline asm
	shfl.sync.down.b32 %r700, %r701, %r702, %r733, %r734;
	// end inline asm
	mov.b64 	%rd543, {%r695, %r700};
	setp.gt.s32 	%p162, %r684, 29;
	selp.b64 	%rd544, 0, %rd543, %p162;
	add.s64 	%rd545, %rd544, %rd542;
	mov.b64 	{%r706, %r711}, %rd545;
	mov.b32 	%r712, 4;
	// begin inline asm
	shfl.sync.down.b32 %r705, %r706, %r712, %r733, %r734;
	// end inline asm
	// begin inline asm
	shfl.sync.down.b32 %r710, %r711, %r712, %r733, %r734;
	// end inline asm
	mov.b64 	%rd546, {%r705, %r710};
	setp.gt.s32 	%p163, %r684, 27;
	selp.b64 	%rd547, 0, %rd546, %p163;
	add.s64 	%rd548, %rd547, %rd545;
	mov.b64 	{%r716, %r721}, %rd548;
	mov.b32 	%r722, 8;
	// begin inline asm
	shfl.sync.down.b32 %r715, %r716, %r722, %r733, %r734;
	// end inline asm
	// begin inline asm
	shfl.sync.down.b32 %r720, %r721, %r722, %r733, %r734;
	// end inline asm
	mov.b64 	%rd549, {%r715, %r720};
	setp.gt.s32 	%p164, %r684, 23;
	selp.b64 	%rd550, 0, %rd549, %p164;
	add.s64 	%rd551, %rd550, %rd548;
	mov.b64 	{%r726, %r731}, %rd551;
	mov.b32 	%r732, 16;
	// begin inline asm
	shfl.sync.down.b32 %r725, %r726, %r732, %r733, %r734;
	// end inline asm
	// begin inline asm
	shfl.sync.down.b32 %r730, %r731, %r732, %r733, %r734;
	// end inline asm
	mov.b64 	%rd552, {%r725, %r730};
	setp.gt.s32 	%p165, %r684, 15;
	selp.b64 	%rd553, 0, %rd552, %p165;
	add.s64 	%rd662, %rd553, %rd551;
	setp.ne.s32 	%p166, %r684, 0;
	@%p166 bra 	$L__BB5_21;
	shr.u32 	%r735, %r4, 2;
	and.b32  	%r736, %r735, 248;
	mov.u32 	%r737, _ZZN3cub18CUB_300001_SM_10006detail6reduce18DeviceReduceKernelINS2_10policy_hubIlyN4cuda3std3__44plusIlEEE10Policy1000EN6thrust24THRUST_300001_SM_1000_NS18transform_iteratorI13inside_circleNSD_17counting_iteratorIiNSD_11use_defaultESH_SH_EEllEEyS9_lNS7_10__identityEEEvT0_PT3_T1_NS0_13GridEvenShareISO_EET2_T4_E12temp_storage;
	add.s32 	%r738, %r737, %r736;
	st.shared.u64 	[%r738+16], %rd662;
$L__BB5_21:
	bar.sync 	0;
	setp.ne.s32 	%p167, %r4, 0;
	@%p167 bra 	$L__BB5_129;
	ld.shared.u64 	%rd554, [_ZZN3cub18CUB_300001_SM_10006detail6reduce18DeviceReduceKernelINS2_10policy_hubIlyN4cuda3std3__44plusIlEEE10Policy1000EN6thrust24THRUST_300001_SM_1000_NS18transform_iteratorI13inside_circleNSD_17counting_iteratorIiNSD_11use_defaultESH_SH_EEllEEyS9_lNS7_10__identityEEEvT0_PT3_T1_NS0_13GridEvenShareISO_EET2_T4_E12temp_storage+24];
	add.s64 	%rd555, %rd554, %rd662;
	ld.shared.u64 	%rd556, [_ZZN3cub18CUB_300001_SM_10006detail6reduce18DeviceReduceKernelINS2_10policy_hubIlyN4cuda3std3__44plusIlEEE10Policy1000EN6thrust24THRUST_300001_SM_1000_NS18transform_iteratorI13inside_circleNSD_17counting_iteratorIiNSD_11use_defaultESH_SH_EEllEEyS9_lNS7_10__identityEEEvT0_PT3_T1_NS0_13GridEvenShareISO_EET2_T4_E12temp_storage+32];
	add.s64 	%rd557, %rd555, %rd556;
	ld.shared.u64 	%rd558, [_ZZN3cub18CUB_300001_SM_10006detail6reduce18DeviceReduceKernelINS2_10policy_hubIlyN4cuda3std3__44plusIlEEE10Policy1000EN6thrust24THRUST_300001_SM_1000_NS18transform_iteratorI13inside_circleNSD_17counting_iteratorIiNSD_11use_defaultESH_SH_EEllEEyS9_lNS7_10__identityEEEvT0_PT3_T1_NS0_13GridEvenShareISO_EET2_T4_E12temp_storage+40];
	add.s64 	%rd559, %rd557, %rd558;
	ld.shared.u64 	%rd560, [_ZZN3cub18CUB_300001_SM_10006detail6reduce18DeviceReduceKernelINS2_10policy_hubIlyN4cuda3std3__44plusIlEEE10Policy1000EN6thrust24THRUST_300001_SM_1000_NS18transform_iteratorI13inside_circleNSD_17counting_iteratorIiNSD_11use_defaultESH_SH_EEllEEyS9_lNS7_10__identityEEEvT0_PT3_T1_NS0_13GridEvenShareISO_EET2_T4_E12temp_storage+48];
	add.s64 	%rd561, %rd559, %rd560;
	ld.shared.u64 	%rd562, [_ZZN3cub18CUB_300001_SM_10006detail6reduce18DeviceReduceKernelINS2_10policy_hubIlyN4cuda3std3__44plusIlEEE10Policy1000EN6thrust24THRUST_300001_SM_1000_NS18transform_iteratorI13inside_circleNSD_17counting_iteratorIiNSD_11use_defaultESH_SH_EEllEEyS9_lNS7_10__identityEEEvT0_PT3_T1_NS0_13GridEvenShareISO_EET2_T4_E12temp_storage+56];
	add.s64 	%rd563, %rd561, %rd562;
	ld.shared.u64 	%rd564, [_ZZN3cub18CUB_300001_SM_10006detail6reduce18DeviceReduceKernelINS2_10policy_hubIlyN4cuda3std3__44plusIlEEE10Policy1000EN6thrust24THRUST_300001_SM_1000_NS18transform_iteratorI13inside_circleNSD_17counting_iteratorIiNSD_11use_defaultESH_SH_EEllEEyS9_lNS7_10__identityEEEvT0_PT3_T1_NS0_13GridEvenShareISO_EET2_T4_E12temp_storage+64];
	add.s64 	%rd565, %rd563, %rd564;
	ld.shared.u64 	%rd566, [_ZZN3cub18CUB_300001_SM_10006detail6reduce18DeviceReduceKernelINS2_10policy_hubIlyN4cuda3std3__44plusIlEEE10Policy1000EN6thrust24THRUST_300001_SM_1000_NS18transform_iteratorI13inside_circleNSD_17counting_iteratorIiNSD_11use_defaultESH_SH_EEllEEyS9_lNS7_10__identityEEEvT0_PT3_T1_NS0_13GridEvenShareISO_EET2_T4_E12temp_storage+72];
	add.s64 	%rd567, %rd565, %rd566;
	ld.shared.u64 	%rd568, [_ZZN3cub18CUB_300001_SM_10006detail6reduce18DeviceReduceKernelINS2_10policy_hubIlyN4cuda3std3__44plusIlEEE10Policy1000EN6thrust24THRUST_300001_SM_1000_NS18transform_iteratorI13inside_circleNSD_17counting_iteratorIiNSD_11use_defaultESH_SH_EEllEEyS9_lNS7_10__identityEEEvT0_PT3_T1_NS0_13GridEvenShareISO_EET2_T4_E12temp_storage+80];
	add.s64 	%rd569, %rd567, %rd568;
	ld.shared.u64 	%rd570, [_ZZN3cub18CUB_300001_SM_10006detail6reduce18DeviceReduceKernelINS2_10policy_hubIlyN4cuda3std3__44plusIlEEE10Policy1000EN6thrust24THRUST_300001_SM_1000_NS18transform_iteratorI13inside_circleNSD_17counting_iteratorIiNSD_11use_defaultESH_SH_EEllEEyS9_lNS7_10__identityEEEvT0_PT3_T1_NS0_13GridEvenShareISO_EET2_T4_E12temp_storage+88];
	add.s64 	%rd571, %rd569, %rd570;
	ld.shared.u64 	%rd572, [_ZZN3cub18CUB_300001_SM_10006detail6reduce18DeviceReduceKernelINS2_10policy_hubIlyN4cuda3std3__44plusIlEEE10Policy1000EN6thrust24THRUST_300001_SM_1000_NS18transform_iteratorI13inside_circleNSD_17counting_iteratorIiNSD_11use_defaultESH_SH_EEllEEyS9_lNS7_10__identityEEEvT0_PT3_T1_NS0_13GridEvenShareISO_EET2_T4_E12temp_storage+96];
	add.s64 	%rd573, %rd571, %rd572;
	ld.shared.u64 	%rd574, [_ZZN3cub18CUB_300001_SM_10006detail6reduce18DeviceReduceKernelINS2_10policy_hubIlyN4cuda3std3__44plusIlEEE10Policy1000EN6thrust24THRUST_300001_SM_1000_NS18transform_iteratorI13inside_circleNSD_17counting_iteratorIiNSD_11use_defaultESH_SH_EEllEEyS9_lNS7_10__identityEEEvT0_PT3_T1_NS0_13GridEvenShareISO_EET2_T4_E12temp_storage+104];
	add.s64 	%rd575, %rd573, %rd574;
	ld.shared.u64 	%rd576, [_ZZN3cub18CUB_300001_SM_10006detail6reduce18DeviceReduceKernelINS2_10policy_hubIlyN4cuda3std3__44plusIlEEE10Policy1000EN6thrust24THRUST_300001_SM_1000_NS18transform_iteratorI13inside_circleNSD_17counting_iteratorIiNSD_11use_defaultESH_SH_EEllEEyS9_lNS7_10__identityEEEvT0_PT3_T1_NS0_13GridEvenShareISO_EET2_T4_E12temp_storage+112];
	add.s64 	%rd577, %rd575, %rd576;
	ld.shared.u64 	%rd578, [_ZZN3cub18CUB_300001_SM_10006detail6reduce18DeviceReduceKernelINS2_10policy_hubIlyN4cuda3std3__44plusIlEEE10Policy1000EN6thrust24THRUST_300001_SM_1000_NS18transform_iteratorI13inside_circleNSD_17counting_iteratorIiNSD_11use_defaultESH_SH_EEllEEyS9_lNS7_10__identityEEEvT0_PT3_T1_NS0_13GridEvenShareISO_EET2_T4_E12temp_storage+120];
	add.s64 	%rd579, %rd577, %rd578;
	ld.shared.u64 	%rd580, [_ZZN3cub18CUB_300001_SM_10006detail6reduce18DeviceReduceKernelINS2_10policy_hubIlyN4cuda3std3__44plusIlEEE10Policy1000EN6thrust24THRUST_300001_SM_1000_NS18transform_iteratorI13inside_circleNSD_17counting_iteratorIiNSD_11use_defaultESH_SH_EEllEEyS9_lNS7_10__identityEEEvT0_PT3_T1_NS0_13GridEvenShareISO_EET2_T4_E12temp_storage+128];
	add.s64 	%rd581, %rd579, %rd580;
	ld.shared.u64 	%rd582, [_ZZN3cub18CUB_300001_SM_10006detail6reduce18DeviceReduceKernelINS2_10policy_hubIlyN4cuda3std3__44plusIlEEE10Policy1000EN6thrust24THRUST_300001_SM_1000_NS18transform_iteratorI13inside_circleNSD_17counting_iteratorIiNSD_11use_defaultESH_SH_EEllEEyS9_lNS7_10__identityEEEvT0_PT3_T1_NS0_13GridEvenShareISO_EET2_T4_E12temp_storage+136];
	add.s64 	%rd662, %rd581, %rd582;
	bra.uni 	$L__BB5_129;
$L__BB5_23:
	// begin inline asm
	mov.u32 %r621, %laneid;
	// end inline asm
	and.b32  	%r672, %r4, 992;
	add.s32 	%r673, %r672, 32;
	setp.gt.s32 	%p138, %r673, %r3;
	not.b32 	%r674, %r672;
	add.s32 	%r675, %r3, %r674;
	selp.b32 	%r670, %r675, 31, %p138;
	mov.b64 	{%r623, %r628}, %rd597;
	mov.b32 	%r629, 1;
	mov.b32 	%r671, -1;
	// begin inline asm
	shfl.sync.down.b32 %r622, %r623, %r629, %r670, %r671;
	// end inline asm
	// begin inline asm
	shfl.sync.down.b32 %r627, %r628, %r629, %r670, %r671;
	// end inline asm
	mov.b64 	%rd482, {%r622, %r627};
	setp.lt.s32 	%p139, %r621, %r670;
	selp.b64 	%rd483, %rd482, 0, %p139;
	add.s64 	%rd484, %rd483, %rd597;
	mov.b64 	{%r633, %r638}, %rd484;
	mov.b32 	%r639, 2;
	// begin inline asm
	shfl.sync.down.b32 %r632, %r633, %r639, %r670, %r671;
	// end inline asm
	// begin inline asm
	shfl.sync.down.b32 %r637, %r638, %r639, %r670, %r671;
	// end inline asm
	mov.b64 	%rd485, {%r632, %r637};
	add.s32 	%r676, %r621, 2;
	setp.gt.s32 	%p140, %r676, %r670;
	selp.b64 	%rd486, 0, %rd485, %p140;
	add.s64 	%rd487, %rd486, %rd484;
	mov.b64 	{%r643, %r648}, %rd487;
	mov.b32 	%r649, 4;
	// begin inline asm
	shfl.sync.down.b32 %r642, %r643, %r649, %r670, %r671;
	// end inline asm
	// begin inline asm
	shfl.sync.down.b32 %r647, %r648, %r649, %r670, %r671;
	// end inline asm
	mov.b64 	%rd488, {%r642, %r647};
	add.s32 	%r677, %r621, 4;
	setp.gt.s32 	%p141, %r677, %r670;
	selp.b64 	%rd489, 0, %rd488, %p141;
	add.s64 	%rd490, %rd489, %rd487;
	mov.b64 	{%r653, %r658}, %rd490;
	mov.b32 	%r659, 8;
	// begin inline asm
	shfl.sync.down.b32 %r652, %r653, %r659, %r670, %r671;
	// end inline asm
	// begin inline asm
	shfl.sync.down.b32 %r657, %r658, %r659, %r670, %r671;
	// end inline asm
	mov.b64 	%rd491, {%r652, %r657};
	add.s32 	%r678, %r621, 8;
	setp.gt.s32 	%p142, %r678, %r670;
	selp.b64 	%rd492, 0, %rd491, %p142;
	add.s64 	%rd493, %rd492, %rd490;
	mov.b64 	{%r663, %r668}, %rd493;
	mov.b32 	%r669, 16;
	// begin inline asm
	shfl.sync.down.b32 %r662, %r663, %r669, %r670, %r671;
	// end inline asm
	// begin inline asm
	shfl.sync.down.b32 %r667, %r668, %r669, %r670, %r671;
	// end inline asm
	mov.b64 	%rd494, {%r662, %r667};
	add.s32 	%r679, %r621, 16;
	setp.gt.s32 	%p143, %r679, %r670;
	selp.b64 	%rd495, 0, %rd494, %p143;
	add.s64 	%rd662, %rd495, %rd493;
	setp.ne.s32 	%p144, %r621, 0;
	@%p144 bra 	$L__BB5_25;
	shr.u32 	%r680, %r4, 2;
	and.b32  	%r681, %r680, 248;
	mov.u32 	%r682, _ZZN3cub18CUB_300001_SM_10006detail6reduce18DeviceReduceKernelINS2_10policy_hubIlyN4cuda3std3__44plusIlEEE10Policy1000EN6thrust24THRUST_300001_SM_1000_NS18transform_iteratorI13inside_circleNSD_17counting_iteratorIiNSD_11use_defaultESH_SH_EEllEEyS9_lNS7_10__identityEEEvT0_PT3_T1_NS0_13GridEvenShareISO_EET2_T4_E12temp_storage;
	add.s32 	%r683, %r682, %r681;
	st.shared.u64 	[%r683+16], %rd662;
$L__BB5_25:
	bar.sync 	0;
	setp.ne.s32 	%p145, %r4, 0;
	@%p145 bra 	$L__BB5_129;
	setp.gt.s32 	%p146, %r3, 32;
	ld.shared.u64 	%rd496, [_ZZN3cub18CUB_300001_SM_10006detail6reduce18DeviceReduceKernelINS2_10policy_hubIlyN4cuda3std3__44plusIlEEE10Policy1000EN6thrust24THRUST_300001_SM_1000_NS18transform_iteratorI13inside_circleNSD_17counting_iteratorIiNSD_11use_defaultESH_SH_EEllEEyS9_lNS7_10__identityEEEvT0_PT3_T1_NS0_13GridEvenShareISO_EET2_T4_E12temp_storage+24];
	selp.b64 	%rd497, %rd496, 0, %p146;
	add.s64 	%rd498, %rd497, %rd662;
	setp.gt.s32 	%p147, %r3, 64;
	ld.shared.u64 	%rd499, [_ZZN3cub18CUB_300001_SM_10006detail6reduce18DeviceReduceKernelINS2_10policy_hubIlyN4cuda3std3__44plusIlEEE10Policy1000EN6thrust24THRUST_300001_SM_1000_NS18transform_iteratorI13inside_circleNSD_17counting_iteratorIiNSD_11use_defaultESH_SH_EEllEEyS9_lNS7_10__identityEEEvT0_PT3_T1_NS0_13GridEvenShareISO_EET2_T4_E12temp_storage+32];
	selp.b64 	%rd500, %rd499, 0, %p147;
	add.s64 	%rd501, %rd498, %rd500;
	setp.gt.s32 	%p148, %r3, 96;
	ld.shared.u64 	%rd502, [_ZZN3cub18CUB_300001_SM_10006detail6reduce18DeviceReduceKernelINS2_10policy_hubIlyN4cuda3std3__44plusIlEEE10Policy1000EN6thrust24THRUST_300001_SM_1000_NS18transform_iteratorI13inside_circleNSD_17counting_iteratorIiNSD_11use_defaultESH_SH_EEllEEyS9_lNS7_10__identityEEEvT0_PT3_T1_NS0_13GridEvenShareISO_EET2_T4_E12temp_storage+40];
	selp.b64 	%rd503, %rd502, 0, %p148;
	add.s64 	%rd504, %rd501, %rd503;
	setp.gt.s32 	%p149, %r3, 128;
	ld.shared.u64 	%rd505, [_ZZN3cub18CUB_300001_SM_10006detail6reduce18DeviceReduceKernelINS2_10policy_hubIlyN4cuda3std3__44plusIlEEE10Policy1000EN6thrust24THRUST_300001_SM_1000_NS18transform_iteratorI13inside_circleNSD_17counting_iteratorIiNSD_11use_defaultESH_SH_EEllEEyS9_lNS7_10__identityEEEvT0_PT3_T1_NS0_13GridEvenShareISO_EET2_T4_E12temp_storage+48];
	selp.b64 	%rd506, %rd505, 0, %p149;
	add.s64 	%rd507, %rd504, %rd506;
	setp.gt.s32 	%p150, %r3, 160;
	ld.shared.u64 	%rd508, [_ZZN3cub18CUB_300001_SM_10006detail6reduce18DeviceReduceKernelINS2_10policy_hubIlyN4cuda3std3__44plusIlEEE10Policy1000EN6thrust24THRUST_300001_SM_1000_NS18transform_iteratorI13inside_circleNSD_17counting_iteratorIiNSD_11use_defaultESH_SH_EEllEEyS9_lNS7_10__identityEEEvT0_PT3_T1_NS0_13GridEvenShareISO_EET2_T4_E12temp_storage+56];
	selp.b64 	%rd509, %rd508, 0, %p150;
	add.s64 	%rd510, %rd507, %rd509;
	setp.gt.s32 	%p151, %r3, 192;
	ld.shared.u64 	%rd511, [_ZZN3cub18CUB_300001_SM_10006detail6reduce18DeviceReduceKernelINS2_10policy_hubIlyN4cuda3std3__44plusIlEEE10Policy1000EN6thrust24THRUST_300001_SM_1000_NS18transform_iteratorI13inside_circleNSD_17counting_iteratorIiNSD_11use_defaultESH_SH_EEllEEyS9_lNS7_10__identityEEEvT0_PT3_T1_NS0_13GridEvenShareISO_EET2_T4_E12temp_storage+64];
	selp.b64 	%rd512, %rd511, 0, %p151;
	add.s64 	%rd513, %rd510, %rd512;
	setp.gt.s32 	%p152, %r3, 224;
	ld.shared.u64 	%rd514, [_ZZN3cub18CUB_300001_SM_10006detail6reduce18DeviceReduceKernelINS2_10policy_hubIlyN4cuda3std3__44plusIlEEE10Policy1000EN6thrust24THRUST_300001_SM_1000_NS18transform_iteratorI13inside_circleNSD_17counting_iteratorIiNSD_11use_defaultESH_SH_EEllEEyS9_lNS7_10__identityEEEvT0_PT3_T1_NS0_13GridEvenShareISO_EET2_T4_E12temp_storage+72];
	selp.b64 	%rd515, %rd514, 0, %p152;
	add.s64 	%rd516, %rd513, %rd515;
	setp.gt.s32 	%p153, %r3, 256;
	ld.shared.u64 	%rd517, [_ZZN3cub18CUB_300001_SM_10006detail6reduce18DeviceReduceKernelINS2_10policy_hubIlyN4cuda3std3__44plusIlEEE10Policy1000EN6thrust24THRUST_300001_SM_1000_NS18transform_iteratorI13inside_circleNSD_17counting_iteratorIiNSD_11use_defaultESH_SH_EEllEEyS9_lNS7_10__identityEEEvT0_PT3_T1_NS0_13GridEvenShareISO_EET2_T4_E12temp_storage+80];
	selp.b64 	%rd518, %rd517, 0, %p153;
	add.s64 	%rd519, %rd516, %rd518;
	setp.gt.s32 	%p154, %r3, 288;
	ld.shared.u64 	%rd520, [_ZZN3cub18CUB_300001_SM_10006detail6reduce18DeviceReduceKernelINS2_10policy_hubIlyN4cuda3std3__44plusIlEEE10Policy1000EN6thrust24THRUST_300001_SM_1000_NS18transform_iteratorI13inside_circleNSD_17counting_iteratorIiNSD_11use_defaultESH_SH_EEllEEyS9_lNS7_10__identityEEEvT0_PT3_T1_NS0_13GridEvenShareISO_EET2_T4_E12temp_storage+88];
	selp.b64 	%rd521, %rd520, 0, %p154;
	add.s64 	%rd522, %rd519, %rd521;
	setp.gt.s32 	%p155, %r3, 320;
	ld.shared.u64 	%rd523, [_ZZN3cub18CUB_300001_SM_10006detail6reduce18DeviceReduceKernelINS2_10policy_hubIlyN4cuda3std3__44plusIlEEE10Policy1000EN6thrust24THRUST_300001_SM_1000_NS18transform_iteratorI13inside_circleNSD_17counting_iteratorIiNSD_11use_defaultESH_SH_EEllEEyS9_lNS7_10__identityEEEvT0_PT3_T1_NS0_13GridEvenShareISO_EET2_T4_E12temp_storage+96];
	selp.b64 	%rd524, %rd523, 0, %p155;
	add.s64 	%rd525, %rd522, %rd524;
	setp.gt.s32 	%p156, %r3, 352;
	ld.shared.u64 	%rd526, [_ZZN3cub18CUB_300001_SM_10006detail6reduce18DeviceReduceKernelINS2_10policy_hubIlyN4cuda3std3__44plusIlEEE10Policy1000EN6thrust24THRUST_300001_SM_1000_NS18transform_iteratorI13inside_circleNSD_17counting_iteratorIiNSD_11use_defaultESH_SH_EEllEEyS9_lNS7_10__identityEEEvT0_PT3_T1_NS0_13GridEvenShareISO_EET2_T4_E12temp_storage+104];
	selp.b64 	%rd527, %rd526, 0, %p156;
	add.s64 	%rd528, %rd525, %rd527;
	setp.gt.s32 	%p157, %r3, 384;
	ld.shared.u64 	%rd529, [_ZZN3cub18CUB_300001_SM_10006detail6reduce18DeviceReduceKernelINS2_10policy_hubIlyN4cuda3std3__44plusIlEEE10Policy1000EN6thrust24THRUST_300001_SM_1000_NS18transform_iteratorI13inside_circleNSD_17counting_iteratorIiNSD_11use_defaultESH_SH_EEllEEyS9_lNS7_10__identityEEEvT0_PT3_T1_NS0_13GridEvenShareISO_EET2_T4_E12temp_storage+112];
	selp.b64 	%rd530, %rd529, 0, %p157;
	add.s64 	%rd531, %rd528, %rd530;
	setp.gt.s32 	%p158, %r3, 416;
	ld.shared.u64 	%rd532, [_ZZN3cub18CUB_300001_SM_10006detail6reduce18DeviceReduceKernelINS2_10policy_hubIlyN4cuda3std3__44plusIlEEE10Policy1000EN6thrust24THRUST_300001_SM_1000_NS18transform_iteratorI13inside_circleNSD_17counting_iteratorIiNSD_11use_defaultESH_SH_EEllEEyS9_lNS7_10__identityEEEvT0_PT3_T1_NS0_13GridEvenShareISO_EET2_T4_E12temp_storage+120];
	selp.b64 	%rd533, %rd532, 0, %p158;
	add.s64 	%rd534, %rd531, %rd533;
	setp.gt.s32 	%p159, %r3, 448;
	ld.shared.u64 	%rd535, [_ZZN3cub18CUB_300001_SM_10006detail6reduce18DeviceReduceKernelINS2_10policy_hubIlyN4cuda3std3__44plusIlEEE10Policy1000EN6thrust24THRUST_300001_SM_1000_NS18transform_iteratorI13inside_circleNSD_17counting_iteratorIiNSD_11use_defaultESH_SH_EEllEEyS9_lNS7_10__identityEEEvT0_PT3_T1_NS0_13GridEvenShareISO_EET2_T4_E12temp_storage+128];
	selp.b64 	%rd536, %rd535, 0, %p159;
	add.s64 	%rd537, %rd534, %rd536;
	setp.gt.s32 	%p160, %r3, 480;
	ld.shared.u64 	%rd538, [_ZZN3cub18CUB_300001_SM_10006detail6reduce18DeviceReduceKernelINS2_10policy_hubIlyN4cuda3std3__44plusIlEEE10Policy1000EN6thrust24THRUST_300001_SM_1000_NS18transform_iteratorI13inside_circleNSD_17counting_iteratorIiNSD_11use_defaultESH_SH_EEllEEyS9_lNS7_10__identityEEEvT0_PT3_T1_NS0_13GridEvenShareISO_EET2_T4_E12temp_storage+136];
	selp.b64 	%rd539, %rd538, 0, %p160;
	add.s64 	%rd662, %rd537, %rd539;
	bra.uni 	$L__BB5_129;
$L__BB5_27:
	cvt.u32.u64 	%r71, %rd627;
	mov.u32 	%r16, %tid.x;
	add.s32 	%r72, %r71, %r16;
	add.s32 	%r73, %r72, %r1;
	shl.b32 	%r17, %r73, 1;
	setp.eq.s32 	%p2, %r17, 0;
	mov.b32 	%r744, 1;
	@%p2 bra 	$L__BB5_33;
	cvt.s64.s32 	%rd599, %r17;
	mov.b64 	%rd600, 48271;
	mov.b64 	%rd601, 1;
$L__BB5_29:
	and.b64  	%rd170, %rd599, 1;
	setp.eq.b64 	%p3, %rd170, 1;
	not.pred 	%p4, %p3;
	@%p4 bra 	$L__BB5_31;
	mul.lo.s64 	%rd171, %rd601, %rd600;
	mul.hi.u64 	%rd172, %rd171, 8589934597;
	sub.s64 	%rd173, %rd171, %rd172;
	shr.u64 	%rd174, %rd173, 1;
	add.s64 	%rd175, %rd174, %rd172;
	shr.u64 	%rd176, %rd175, 30;
	mul.lo.s64 	%rd177, %rd176, 2147483647;
	sub.s64 	%rd601, %rd171, %rd177;
$L__BB5_31:
	shr.u64 	%rd35, %rd599, 1;
	mul.lo.s64 	%rd178, %rd600, %rd600;
	mul.hi.u64 	%rd179, %rd178, -9223372032559808509;
	shr.u64 	%rd180, %rd179, 30;
	mul.lo.s64 	%rd181, %rd180, 2147483647;
	sub.s64 	%rd600, %rd178, %rd181;
	setp.gt.u64 	%p5, %rd599, 1;
	mov.u64 	%rd599, %rd35;
	@%p5 bra 	$L__BB5_29;
	cvt.u32.u64 	%r74, %rd601;
	mul.hi.u32 	%r75, %r74, 3;
	sub.s32 	%r76, %r74, %r75;
	shr.u32 	%r77, %r76, 1;
	add.s32 	%r78, %r77, %r75;
	shr.u32 	%r79, %r78, 30;
	mul.lo.s32 	%r80, %r79, 2147483647;
	sub.s32 	%r744, %r74, %r80;
$L__BB5_33:
	mul.hi.u32 	%r82, %r744, -1131474031;
	shr.u32 	%r83, %r82, 15;
	mul.lo.s32 	%r84, %r83, 44488;
	sub.s32 	%r85, %r744, %r84;
	mul.lo.s32 	%r86, %r85, 48271;
	mul.lo.s32 	%r87, %r83, 3399;
	setp.lt.u32 	%p6, %r86, %r87;
	xor.b32  	%r88, %r87, 2147483647;
	neg.s32 	%r89, %r87;
	selp.b32 	%r90, %r88, %r89, %p6;
	add.s32 	%r91, %r90, %r86;
	cvt.rn.f32.u32 	%f1, %r91;
	mul.f32 	%f2, %f1, 0f30000000;
	mul.hi.u32 	%r92, %r91, -1131474031;
	shr.u32 	%r93, %r92, 15;
	mul.lo.s32 	%r94, %r93, 44488;
	sub.s32 	%r95, %r91, %r94;
	mul.lo.s32 	%r96, %r95, 48271;
	mul.lo.s32 	%r97, %r93, 3399;
	setp.lt.u32 	%p7, %r96, %r97;
	xor.b32  	%r98, %r97, 2147483647;
	neg.s32 	%r99, %r97;
	selp.b32 	%r100, %r98, %r99, %p7;
	add.s32 	%r101, %r100, %r96;
	cvt.rn.f32.u32 	%f3, %r101;
	mul.f32 	%f4, %f3, 0f30000000;
	cvt.f64.f32 	%fd13, %f2;
	add.f64 	%fd14, %fd13, 0dBFE0000000000000;
	cvt.f64.f32 	%fd15, %f4;
	add.f64 	%fd16, %fd15, 0dBFE0000000000000;
	mul.f64 	%fd17, %fd16, %fd16;
	fma.rn.f64 	%fd1, %fd14, %fd14, %fd17;
	add.s32 	%r20, %r17, 1024;
	setp.eq.s32 	%p8, %r20, 0;
	mov.b32 	%r745, 1;
	@%p8 bra 	$L__BB5_39;
	cvt.s64.s32 	%rd603, %r20;
	mov.b64 	%rd604, 48271;
	mov.b64 	%rd605, 1;
$L__BB5_35:
	and.b64  	%rd184, %rd603, 1;
	setp.eq.b64 	%p9, %rd184, 1;
	not.pred 	%p10, %p9;
	@%p10 bra 	$L__BB5_37;
	mul.lo.s64 	%rd185, %rd605, %rd604;
	mul.hi.u64 	%rd186, %rd185, 8589934597;
	sub.s64 	%rd187, %rd185, %rd186;
	shr.u64 	%rd188, %rd187, 1;
	add.s64 	%rd189, %rd188, %rd186;
	shr.u64 	%rd190, %rd189, 30;
	mul.lo.s64 	%rd191, %rd190, 2147483647;
	sub.s64 	%rd605, %rd185, %rd191;
$L__BB5_37:
	shr.u64 	%rd43, %rd603, 1;
	mul.lo.s64 	%rd192, %rd604, %rd604;
	mul.hi.u64 	%rd193, %rd192, -9223372032559808509;
	shr.u64 	%rd194, %rd193, 30;
	mul.lo.s64 	%rd195, %rd194, 2147483647;
	sub.s64 	%rd604, %rd192, %rd195;
	setp.gt.u64 	%p11, %rd603, 1;
	mov.u64 	%rd603, %rd43;
	@%p11 bra 	$L__BB5_35;
	cvt.u32.u64 	%r102, %rd605;
	mul.hi.u32 	%r103, %r102, 3;
	sub.s32 	%r104, %r102, %r103;
	shr.u32 	%r105, %r104, 1;
	add.s32 	%r106, %r105, %r103;
	shr.u32 	%r107, %r106, 30;
	mul.lo.s32 	%r108, %r107, 2147483647;
	sub.s32 	%r745, %r102, %r108;
$L__BB5_39:
	mul.hi.u32 	%r110, %r745, -1131474031;
	shr.u32 	%r111, %r110, 15;
	mul.lo.s32 	%r112, %r111, 44488;
	sub.s32 	%r113, %r745, %r112;
	mul.lo.s32 	%r114, %r113, 48271;
	mul.lo.s32 	%r115, %r111, 3399;
	setp.lt.u32 	%p12, %r114, %r115;
	xor.b32  	%r116, %r115, 2147483647;
	neg.s32 	%r117, %r115;
	selp.b32 	%r118, %r116, %r117, %p12;
	add.s32 	%r119, %r118, %r114;
	cvt.rn.f32.u32 	%f5, %r119;
	mul.f32 	%f6, %f5, 0f30000000;
	mul.hi.u32 	%r120, %r119, -1131474031;
	shr.u32 	%r121, %r120, 15;
	mul.lo.s32 	%r122, %r121, 44488;
	sub.s32 	%r123, %r119, %r122;
	mul.lo.s32 	%r124, %r123, 48271;
	mul.lo.s32 	%r125, %r121, 3399;
	setp.lt.u32 	%p13, %r124, %r125;
	xor.b32  	%r126, %r125, 2147483647;
	neg.s32 	%r127, %r125;
	selp.b32 	%r128, %r126, %r127, %p13;
	add.s32 	%r129, %r128, %r124;
	cvt.rn.f32.u32 	%f7, %r129;
	mul.f32 	%f8, %f7, 0f30000000;
	cvt.f64.f32 	%fd18, %f6;
	add.f64 	%fd19, %fd18, 0dBFE0000000000000;
	cvt.f64.f32 	%fd20, %f8;
	add.f64 	%fd21, %fd20, 0dBFE0000000000000;
	mul.f64 	%fd22, %fd21, %fd21;
	fma.rn.f64 	%fd2, %fd19, %fd19, %fd22;
	add.s32 	%r23, %r17, 2048;
	setp.eq.s32 	%p14, %r23, 0;
	mov.b32 	%r746, 1;
	@%p14 bra 	$L__BB5_45;
	cvt.s64.s32 	%rd607, %r23;
	mov.b64 	%rd608, 48271;
	mov.b64 	%rd609, 1;
$L__BB5_41:
	and.b64  	%rd198, %rd607, 1;
	setp.eq.b64 	%p15, %rd198, 1;
	not.pred 	%p16, %p15;
	@%p16 bra 	$L__BB5_43;
	mul.lo.s64 	%rd199, %rd609, %rd608;
	mul.hi.u64 	%rd200, %rd199, 8589934597;
	sub.s64 	%rd201, %rd199, %rd200;
	shr.u64 	%rd202, %rd201, 1;
	add.s64 	%rd203, %rd202, %rd200;
	shr.u64 	%rd204, %rd203, 30;
	mul.lo.s64 	%rd205, %rd204, 2147483647;
	sub.s64 	%rd609, %rd199, %rd205;
$L__BB5_43:
	shr.u64 	%rd51, %rd607, 1;
	mul.lo.s64 	%rd206, %rd608, %rd608;
	mul.hi.u64 	%rd207, %rd206, -9223372032559808509;
	shr.u64 	%rd208, %rd207, 30;
	mul.lo.s64 	%rd209, %rd208, 2147483647;
	sub.s64 	%rd608, %rd206, %rd209;
	setp.gt.u64 	%p17, %rd607, 1;
	mov.u64 	%rd607, %rd51;
	@%p17 bra 	$L__BB5_41;
	cvt.u32.u64 	%r130, %rd609;
	mul.hi.u32 	%r131, %r130, 3;
	sub.s32 	%r132, %r130, %r131;
	shr.u32 	%r133, %r132, 1;
	add.s32 	%r134, %r133, %r131;
	shr.u32 	%r135, %r134, 30;
	mul.lo.s32 	%r136, %r135, 2147483647;
	sub.s32 	%r746, %r130, %r136;
$L__BB5_45:
	mul.hi.u32 	%r138, %r746, -1131474031;
	shr.u32 	%r139, %r138, 15;
	mul.lo.s32 	%r140, %r139, 44488;
	sub.s32 	%r141, %r746, %r140;
	mul.lo.s32 	%r142, %r141, 48271;
	mul.lo.s32 	%r143, %r139, 3399;
	setp.lt.u32 	%p18, %r142, %r143;
	xor.b32  	%r144, %r143, 2147483647;
	neg.s32 	%r145, %r143;
	selp.b32 	%r146, %r144, %r145, %p18;
	add.s32 	%r147, %r146, %r142;
	cvt.rn.f32.u32 	%f9, %r147;
	mul.f32 	%f10, %f9, 0f30000000;
	mul.hi.u32 	%r148, %r147, -1131474031;
	shr.u32 	%r149, %r148, 15;
	mul.lo.s32 	%r150, %r149, 44488;
	sub.s32 	%r151, %r147, %r150;
	mul.lo.s32 	%r152, %r151, 48271;
	mul.lo.s32 	%r153, %r149, 3399;
	setp.lt.u32 	%p19, %r152, %r153;
	xor.b32  	%r154, %r153, 2147483647;
	neg.s32 	%r155, %r153;
	selp.b32 	%r156, %r154, %r155, %p19;
	add.s32 	%r157, %r156, %r152;
	cvt.rn.f32.u32 	%f11, %r157;
	mul.f32 	%f12, %f11, 0f30000000;
	cvt.f64.f32 	%fd23, %f10;
	add.f64 	%fd24, %fd23, 0dBFE0000000000000;
	cvt.f64.f32 	%fd25, %f12;
	add.f64 	%fd26, %fd25, 0dBFE0000000000000;
	mul.f64 	%fd27, %fd26, %fd26;
	fma.rn.f64 	%fd3, %fd24, %fd24, %fd27;
	add.s32 	%r26, %r17, 3072;
	setp.eq.s32 	%p20, %r26, 0;
	mov.b32 	%r747, 1;
	@%p20 bra 	$L__BB5_51;
	cvt.s64.s32 	%rd611, %r26;
	mov.b64 	%rd612, 48271;
	mov.b64 	%rd613, 1;
$L__BB5_47:
	and.b64  	%rd212, %rd611, 1;
	setp.eq.b64 	%p21, %rd212, 1;
	not.pred 	%p22, %p21;
	@%p22 bra 	$L__BB5_49;
	mul.lo.s64 	%rd213, %rd613, %rd612;
	mul.hi.u64 	%rd214, %rd213, 8589934597;
	sub.s64 	%rd215, %rd213, %rd214;
	shr.u64 	%rd216, %rd215, 1;
	add.s64 	%rd217, %rd216, %rd214;
	shr.u64 	%rd218, %rd217, 30;
	mul.lo.s64 	%rd219, %rd218, 2147483647;
	sub.s64 	%rd613, %rd213, %rd219;
$L__BB5_49:
	shr.u64 	%rd59, %rd611, 1;
	mul.lo.s64 	%rd220, %rd612, %rd612;
	mul.hi.u64 	%rd221, %rd220, -9223372032559808509;
	shr.u64 	%rd222, %rd221, 30;
	mul.lo.s64 	%rd223, %rd222, 2147483647;
	sub.s64 	%rd612, %rd220, %rd223;
	setp.gt.u64 	%p23, %rd611, 1;
	mov.u64 	%rd611, %rd59;
	@%p23 bra 	$L__BB5_47;
	cvt.u32.u64 	%r158, %rd613;
	mul.hi.u32 	%r159, %r158, 3;
	sub.s32 	%r160, %r158, %r159;
	shr.u32 	%r161, %r160, 1;
	add.s32 	%r162, %r161, %r159;
	shr.u32 	%r163, %r162, 30;
	mul.lo.s32 	%r164, %r163, 2147483647;
	sub.s32 	%r747, %r158, %r164;
$L__BB5_51:
	mul.hi.u32 	%r166, %r747, -1131474031;
	shr.u32 	%r167, %r166, 15;
	mul.lo.s32 	%r168, %r167, 44488;
	sub.s32 	%r169, %r747, %r168;
	mul.lo.s32 	%r170, %r169, 48271;
	mul.lo.s32 	%r171, %r167, 3399;
	setp.lt.u32 	%p24, %r170, %r171;
	xor.b32  	%r172, %r171, 2147483647;
	neg.s32 	%r173, %r171;
	selp.b32 	%r174, %r172, %r173, %p24;
	add.s32 	%r175, %r174, %r170;
	cvt.rn.f32.u32 	%f13, %r175;
	mul.f32 	%f14, %f13, 0f30000000;
	mul.hi.u32 	%r176, %r175, -1131474031;
	shr.u32 	%r177, %r176, 15;
	mul.lo.s32 	%r178, %r177, 44488;
	sub.s32 	%r179, %r175, %r178;
	mul.lo.s32 	%r180, %r179, 48271;
	mul.lo.s32 	%r181, %r177, 3399;
	setp.lt.u32 	%p25, %r180, %r181;
	xor.b32  	%r182, %r181, 2147483647;
	neg.s32 	%r183, %r181;
	selp.b32 	%r184, %r182, %r183, %p25;
	add.s32 	%r185, %r184, %r180;
	cvt.rn.f32.u32 	%f15, %r185;
	mul.f32 	%f16, %f15, 0f30000000;
	cvt.f64.f32 	%fd28, %f14;
	add.f64 	%fd29, %fd28, 0dBFE0000000000000;
	cvt.f64.f32 	%fd30, %f16;
	add.f64 	%fd31, %fd30, 0dBFE0000000000000;
	mul.f64 	%fd32, %fd31, %fd31;
	fma.rn.f64 	%fd4, %fd29, %fd29, %fd32;
	add.s32 	%r29, %r17, 4096;
	setp.eq.s32 	%p26, %r29, 0;
	mov.b32 	%r748, 1;
	@%p26 bra 	$L__BB5_57;
	cvt.s64.s32 	%rd615, %r29;
	mov.b64 	%rd616, 48271;
	mov.b64 	%rd617, 1;
$L__BB5_53:
	and.b64  	%rd226, %rd615, 1;
	setp.eq.b64 	%p27, %rd226, 1;
	not.pred 	%p28, %p27;
	@%p28 bra 	$L__BB5_55;
	mul.lo.s64 	%rd227, %rd617, %rd616;
	mul.hi.u64 	%rd228, %rd227, 8589934597;
	sub.s64 	%rd229, %rd227, %rd228;
	shr.u64 	%rd230, %rd229, 1;
	add.s64 	%rd231, %rd230, %rd228;
	shr.u64 	%rd232, %rd231, 30;
	mul.lo.s64 	%rd233, %rd232, 2147483647;
	sub.s64 	%rd617, %rd227, %rd233;
$L__BB5_55:
	shr.u64 	%rd67, %rd615, 1;
	mul.lo.s64 	%rd234, %rd616, %rd616;
	mul.hi.u64 	%rd235, %rd234, -9223372032559808509;
	shr.u64 	%rd236, %rd235, 30;
	mul.lo.s64 	%rd237, %rd236, 2147483647;
	sub.s64 	%rd616, %rd234, %rd237;
	setp.gt.u64 	%p29, %rd615, 1;
	mov.u64 	%rd615, %rd67;
	@%p29 bra 	$L__BB5_53;
	cvt.u32.u64 	%r186, %rd617;
	mul.hi.u32 	%r187, %r186, 3;
	sub.s32 	%r188, %r186, %r187;
	shr.u32 	%r189, %r188, 1;
	add.s32 	%r190, %r189, %r187;
	shr.u32 	%r191, %r190, 30;
	mul.lo.s32 	%r192, %r191, 2147483647;
	sub.s32 	%r748, %r186, %r192;
$L__BB5_57:
	mul.hi.u32 	%r194, %r748, -1131474031;
	shr.u32 	%r195, %r194, 15;
	mul.lo.s32 	%r196, %r195, 44488;
	sub.s32 	%r197, %r748, %r196;
	mul.lo.s32 	%r198, %r197, 48271;
	mul.lo.s32 	%r199, %r195, 3399;
	setp.lt.u32 	%p30, %r198, %r199;
	xor.b32  	%r200, %r199, 2147483647;
	neg.s32 	%r201, %r199;
	selp.b32 	%r202, %r200, %r201, %p30;
	add.s32 	%r203, %r202, %r198;
	cvt.rn.f32.u32 	%f17, %r203;
	mul.f32 	%f18, %f17, 0f30000000;
	mul.hi.u32 	%r204, %r203, -1131474031;
	shr.u32 	%r205, %r204, 15;
	mul.lo.s32 	%r206, %r205, 44488;
	sub.s32 	%r207, %r203, %r206;
	mul.lo.s32 	%r208, %r207, 48271;
	mul.lo.s32 	%r209, %r205, 3399;
	setp.lt.u32 	%p31, %r208, %r209;
	xor.b32  	%r210, %r209, 2147483647;
	neg.s32 	%r211, %r209;
	selp.b32 	%r212, %r210, %r211, %p31;
	add.s32 	%r213, %r212, %r208;
	cvt.rn.f32.u32 	%f19, %r213;
	mul.f32 	%f20, %f19, 0f30000000;
	cvt.f64.f32 	%fd33, %f18;
	add.f64 	%fd34, %fd33, 0dBFE0000000000000;
	cvt.f64.f32 	%fd35, %f20;
	add.f64 	%fd36, %fd35, 0dBFE0000000000000;
	mul.f64 	%fd37, %fd36, %fd36;
	fma.rn.f64 	%fd5, %fd34, %fd34, %fd37;
	add.s32 	%r32, %r17, 5120;
	setp.eq.s32 	%p32, %r32, 0;
	mov.b32 	%r749, 1;
	@%p32 bra 	$L__BB5_63;
	cvt.s64.s32 	%rd619, %r32;
	mov.b64 	%rd620, 48271;
	mov.b64 	%rd621, 1;
$L__BB5_59:
	and.b64  	%rd240, %rd619, 1;
	setp.eq.b64 	%p33, %rd240, 1;
	not.pred 	%p34, %p33;
	@%p34 bra 	$L__BB5_61;
	mul.lo.s64 	%rd241, %rd621, %rd620;
	mul.hi.u64 	%rd242, %rd241, 8589934597;
	sub.s64 	%rd243, %rd241, %rd242;
	shr.u64 	%rd244, %rd243, 1;
	add.s64 	%rd245, %rd244, %rd242;
	shr.u64 	%rd246, %rd245, 30;
	mul.lo.s64 	%rd247, %rd246, 2147483647;
	sub.s64 	%rd621, %rd241, %rd247;
$L__BB5_61:
	shr.u64 	%rd75, %rd619, 1;
	mul.lo.s64 	%rd248, %rd620, %rd620;
	mul.hi.u64 	%rd249, %rd248, -9223372032559808509;
	shr.u64 	%rd250, %rd249, 30;
	mul.lo.s64 	%rd251, %rd250, 2147483647;
	sub.s64 	%rd620, %rd248, %rd251;
	setp.gt.u64 	%p35, %rd619, 1;
	mov.u64 	%rd619, %rd75;
	@%p35 bra 	$L__BB5_59;
	cvt.u32.u64 	%r214, %rd621;
	mul.hi.u32 	%r215, %r214, 3;
	sub.s32 	%r216, %r214, %r215;
	shr.u32 	%r217, %r216, 1;
	add.s32 	%r218, %r217, %r215;
	shr.u32 	%r219, %r218, 30;
	mul.lo.s32 	%r220, %r219, 2147483647;
	sub.s32 	%r749, %r214, %r220;
$L__BB5_63:
	mul.hi.u32 	%r222, %r749, -1131474031;
	shr.u32 	%r223, %r222, 15;
	mul.lo.s32 	%r224, %r223, 44488;
	sub.s32 	%r225, %r749, %r224;
	mul.lo.s32 	%r226, %r225, 48271;
	mul.lo.s32 	%r227, %r223, 3399;
	setp.lt.u32 	%p36, %r226, %r227;
	xor.b32  	%r228, %r227, 2147483647;
	neg.s32 	%r229, %r227;
	selp.b32 	%r230, %r228, %r229, %p36;
	add.s32 	%r231, %r230, %r226;
	cvt.rn.f32.u32 	%f21, %r231;
	mul.f32 	%f22, %f21, 0f30000000;
	mul.hi.u32 	%r232, %r231, -1131474031;
	shr.u32 	%r233, %r232, 15;
	mul.lo.s32 	%r234, %r233, 44488;
	sub.s32 	%r235, %r231, %r234;
	mul.lo.s32 	%r236, %r235, 48271;
	mul.lo.s32 	%r237, %r233, 3399;
	setp.lt.u32 	%p37, %r236, %r237;
	xor.b32  	%r238, %r237, 2147483647;
	neg.s32 	%r239, %r237;
	selp.b32 	%r240, %r238, %r239, %p37;
	add.s32 	%r241, %r240, %r236;
	cvt.rn.f32.u32 	%f23, %r241;
	mul.f32 	%f24, %f23, 0f30000000;
	cvt.f64.f32 	%fd38, %f22;
	add.f64 	%fd39, %fd38, 0dBFE0000000000000;
	cvt.f64.f32 	%fd40, %f24;
	add.f64 	%fd41, %fd40, 0dBFE0000000000000;
	mul.f64 	%fd42, %fd41, %fd41;
	fma.rn.f64 	%fd6, %fd39, %fd39, %fd42;
	add.s32 	%r35, %r17, 6144;
	setp.eq.s32 	%p38, %r35, 0;
	mov.b32 	%r750, 1;
	@%p38 bra 	$L__BB5_69;
	cvt.s64.s32 	%rd623, %r35;
	mov.b64 	%rd624, 48271;
	mov.b64 	%rd625, 1;
$L__BB5_65:
	and.b64  	%rd254, %rd623, 1;
	setp.eq.b64 	%p39, %rd254, 1;
	not.pred 	%p40, %p39;
	@%p40 bra 	$L__BB5_67;
	mul.lo.s64 	%rd255, %rd625, %rd624;
	mul.hi.u64 	%rd256, %rd255, 8589934597;
	sub.s64 	%rd257, %rd255, %rd256;
	shr.u64 	%rd258, %rd257, 1;
	add.s64 	%rd259, %rd258, %rd256;
	shr.u64 	%rd260, %rd259, 30;
	mul.lo.s64 	%rd261, %rd260, 2147483647;
	sub.s64 	%rd625, %rd255, %rd261;
$L__BB5_67:
	shr.u64 	%rd83, %rd623, 1;
	mul.lo.s64 	%rd262, %rd624, %rd624;
	mul.hi.u64 	%rd263, %rd262, -9223372032559808509;
	shr.u64 	%rd264, %rd263, 30;
	mul.lo.s64 	%rd265, %rd264, 2147483647;
	sub.s64 	%rd624, %rd262, %rd265;
	setp.gt.u64 	%p41, %rd623, 1;
	mov.u64 	%rd623, %rd83;
	@%p41 bra 	$L__BB5_65;
	cvt.u32.u64 	%r242, %rd625;
	mul.hi.u32 	%r243, %r242, 3;
	sub.s32 	%r244, %r242, %r243;
	shr.u32 	%r245, %r244, 1;
	add.s32 	%r246, %r245, %r243;
	shr.u32 	%r247, %r246, 30;
	mul.lo.s32 	%r248, %r247, 2147483647;
	sub.s32 	%r750, %r242, %r248;
$L__BB5_69:
	mul.hi.u32 	%r249, %r750, -1131474031;
	shr.u32 	%r250, %r249, 15;
	mul.lo.s32 	%r251, %r250, 44488;
	sub.s32 	%r252, %r750, %r251;
	mul.lo.s32 	%r253, %r252, 48271;
	mul.lo.s32 	%r254, %r250, 3399;
	setp.lt.u32 	%p42, %r253, %r254;
	xor.b32  	%r255, %r254, 2147483647;
	neg.s32 	%r256, %r254;
	selp.b32 	%r257, %r255, %r256, %p42;
	add.s32 	%r258, %r257, %r253;
	cvt.rn.f32.u32 	%f25, %r258;
	mul.f32 	%f26, %f25, 0f30000000;
	mul.hi.u32 	%r259, %r258, -1131474031;
	shr.u32 	%r260, %r259, 15;
	mul.lo.s32 	%r261, %r260, 44488;
	sub.s32 	%r262, %r258, %r261;
	mul.lo.s32 	%r263, %r262, 48271;
	mul.lo.s32 	%r264, %r260, 3399;
	setp.lt.u32 	%p43, %r263, %r264;
	xor.b32  	%r265, %r264, 2147483647;
	neg.s32 	%r266, %r264;
	selp.b32 	%r267, %r265, %r266, %p43;
	add.s32 	%r268, %r267, %r263;
	cvt.rn.f32.u32 	%f27, %r268;
	mul.f32 	%f28, %f27, 0f30000000;
	cvt.f64.f32 	%fd43, %f26;
	add.f64 	%fd44, %fd43, 0dBFE0000000000000;
	cvt.f64.f32 	%fd45, %f28;
	add.f64 	%fd46, %fd45, 0dBFE0000000000000;
	mul.f64 	%fd47, %fd46, %fd46;
	fma.rn.f64 	%fd48, %fd44, %fd44, %fd47;
	setp.lt.f64 	%p44, %fd48, 0d3FD0000000000000;
	selp.u64 	%rd266, 1, 0, %p44;
	setp.lt.f64 	%p45, %fd1, 0d3FD0000000000000;
	selp.u64 	%rd267, 1, 0, %p45;
	setp.lt.f64 	%p46, %fd2, 0d3FD0000000000000;
	selp.u64 	%rd268, 1, 0, %p46;
	add.s64 	%rd269, %rd268, %rd267;
	setp.lt.f64 	%p47, %fd3, 0d3FD0000000000000;
	selp.u64 	%rd270, 1, 0, %p47;
	add.s64 	%rd271, %rd269, %rd270;
	setp.lt.f64 	%p48, %fd4, 0d3FD0000000000000;
	selp.u64 	%rd272, 1, 0, %p48;
	add.s64 	%rd273, %rd271, %rd272;
	setp.lt.f64 	%p49, %fd5, 0d3FD0000000000000;
	selp.u64 	%rd274, 1, 0, %p49;
	add.s64 	%rd275, %rd273, %rd274;
	setp.lt.f64 	%p50, %fd6, 0d3FD0000000000000;
	selp.u64 	%rd276, 1, 0, %p50;
	add.s64 	%rd277, %rd275, %rd276;
	add.s64 	%rd661, %rd277, %rd266;
	mul.lo.s32 	%r269, %r68, 3584;
	cvt.s64.s32 	%rd278, %r269;
	setp.lt.u64 	%p51, %rd3, %rd278;
	@%p51 bra 	$L__BB5_125;
	add.s64 	%rd280, %rd164, -3584;
$L__BB5_71:
	cvt.s64.s32 	%rd279, %r269;
	add.s64 	%rd627, %rd627, %rd279;
	setp.gt.u64 	%p52, %rd627, %rd280;
	@%p52 bra 	$L__BB5_115;
	cvt.u32.u64 	%r272, %rd627;
	add.s32 	%r273, %r1, %r16;
	add.s32 	%r274, %r273, %r272;
	shl.b32 	%r38, %r274, 1;
	setp.eq.s32 	%p53, %r38, 0;
	mov.b32 	%r751, 1;
	@%p53 bra 	$L__BB5_78;
	cvt.s64.s32 	%rd629, %r38;
	mov.b64 	%rd630, 48271;
	mov.b64 	%rd631, 1;
$L__BB5_74:
	and.b64  	%rd283, %rd629, 1;
	setp.eq.b64 	%p54, %rd283, 1;
	not.pred 	%p55, %p54;
	@%p55 bra 	$L__BB5_76;
	mul.lo.s64 	%rd284, %rd631, %rd630;
	mul.hi.u64 	%rd285, %rd284, 8589934597;
	sub.s64 	%rd286, %rd284, %rd285;
	shr.u64 	%rd287, %rd286, 1;
	add.s64 	%rd288, %rd287, %rd285;
	shr.u64 	%rd289, %rd288, 30;
	mul.lo.s64 	%rd290, %rd289, 2147483647;
	sub.s64 	%rd631, %rd284, %rd290;
$L__BB5_76:
	shr.u64 	%rd95, %rd629, 1;
	mul.lo.s64 	%rd291, %rd630, %rd630;
	mul.hi.u64 	%rd292, %rd291, -9223372032559808509;
	shr.u64 	%rd293, %rd292, 30;
	mul.lo.s64 	%rd294, %rd293, 2147483647;
	sub.s64 	%rd630, %rd291, %rd294;
	setp.gt.u64 	%p56, %rd629, 1;
	mov.u64 	%rd629, %rd95;
	@%p56 bra 	$L__BB5_74;
	cvt.u32.u64 	%r275, %rd631;
	mul.hi.u32 	%r276, %r275, 3;
	sub.s32 	%r277, %r275, %r276;
	shr.u32 	%r278, %r277, 1;
	add.s32 	%r279, %r278, %r276;
	shr.u32 	%r280, %r279, 30;
	mul.lo.s32 	%r281, %r280, 2147483647;
	sub.s32 	%r751, %r275, %r281;
$L__BB5_78:
	mul.hi.u32 	%r283, %r751, -1131474031;
	shr.u32 	%r284, %r283, 15;
	mul.lo.s32 	%r285, %r284, 44488;
	sub.s32 	%r286, %r751, %r285;
	mul.lo.s32 	%r287, %r286, 48271;
	mul.lo.s32 	%r288, %r284, 3399;
	setp.lt.u32 	%p57, %r287, %r288;
	xor.b32  	%r289, %r288, 2147483647;
	neg.s32 	%r290, %r288;
	selp.b32 	%r291, %r289, %r290, %p57;
	add.s32 	%r292, %r291, %r287;
	cvt.rn.f32.u32 	%f29, %r292;
	mul.f32 	%f30, %f29, 0f30000000;
	mul.hi.u32 	%r293, %r292, -1131474031;
	shr.u32 	%r294, %r293, 15;
	mul.lo.s32 	%r295, %r294, 44488;
	sub.s32 	%r296, %r292, %r295;
	mul.lo.s32 	%r297, %r296, 48271;
	mul.lo.s32 	%r298, %r294, 3399;
	setp.lt.u32 	%p58, %r297, %r298;
	xor.b32  	%r299, %r298, 2147483647;
	neg.s32 	%r300, %r298;
	selp.b32 	%r301, %r299, %r300, %p58;
	add.s32 	%r302, %r301, %r297;
	cvt.rn.f32.u32 	%f31, %r302;
	mul.f32 	%f32, %f31, 0f30000000;
	cvt.f64.f32 	%fd49, %f30;
	add.f64 	%fd50, %fd49, 0dBFE0000000000000;
	cvt.f64.f32 	%fd51, %f32;
	add.f64 	%fd52, %fd51, 0dBFE0000000000000;
	mul.f64 	%fd53, %fd52, %fd52;
	fma.rn.f64 	%fd7, %fd50, %fd50, %fd53;
	add.s32 	%r41, %r38, 1024;
	setp.eq.s32 	%p59, %r41, 0;
	mov.b32 	%r752, 1;
	@%p59 bra 	$L__BB5_84;
	cvt.s64.s32 	%rd633, %r41;
	mov.b64 	%rd634, 48271;
	mov.b64 	%rd635, 1;
$L__BB5_80:
	and.b64  	%rd297, %rd633, 1;
	setp.eq.b64 	%p60, %rd297, 1;
	not.pred 	%p61, %p60;
	@%p61 bra 	$L__BB5_82;
	mul.lo.s64 	%rd298, %rd635, %rd634;
	mul.hi.u64 	%rd299, %rd298, 8589934597;
	sub.s64 	%rd300, %rd298, %rd299;
	shr.u64 	%rd301, %rd300, 1;
	add.s64 	%rd302, %rd301, %rd299;
	shr.u64 	%rd303, %rd302, 30;
	mul.lo.s64 	%rd304, %rd303, 2147483647;
	sub.s64 	%rd635, %rd298, %rd304;
$L__BB5_82:
	shr.u64 	%rd103, %rd633, 1;
	mul.lo.s64 	%rd305, %rd634, %rd634;
	mul.hi.u64 	%rd306, %rd305, -9223372032559808509;
	shr.u64 	%rd307, %rd306, 30;
	mul.lo.s64 	%rd308, %rd307, 2147483647;
	sub.s64 	%rd634, %rd305, %rd308;
	setp.gt.u64 	%p62, %rd633, 1;
	mov.u64 	%rd633, %rd103;
	@%p62 bra 	$L__BB5_80;
	cvt.u32.u64 	%r303, %rd635;
	mul.hi.u32 	%r304, %r303, 3;
	sub.s32 	%r305, %r303, %r304;
	shr.u32 	%r306, %r305, 1;
	add.s32 	%r307, %r306, %r304;
	shr.u32 	%r308, %r307, 30;
	mul.lo.s32 	%r309, %r308, 2147483647;
	sub.s32 	%r752, %r303, %r309;
$L__BB5_84:
	mul.hi.u32 	%r311, %r752, -1131474031;
	shr.u32 	%r312, %r311, 15;
	mul.lo.s32 	%r313, %r312, 44488;
	sub.s32 	%r314, %r752, %r313;
	mul.lo.s32 	%r315, %r314, 48271;
	mul.lo.s32 	%r316, %r312, 3399;
	setp.lt.u32 	%p63, %r315, %r316;
	xor.b32  	%r317, %r316, 2147483647;
	neg.s32 	%r318, %r316;
	selp.b32 	%r319, %r317, %r318, %p63;
	add.s32 	%r320, %r319, %r315;
	cvt.rn.f32.u32 	%f33, %r320;
	mul.f32 	%f34, %f33, 0f30000000;
	mul.hi.u32 	%r321, %r320, -1131474031;
	shr.u32 	%r322, %r321, 15;
	mul.lo.s32 	%r323, %r322, 44488;
	sub.s32 	%r324, %r320, %r323;
	mul.lo.s32 	%r325, %r324, 48271;
	mul.lo.s32 	%r326, %r322, 3399;
	setp.lt.u32 	%p64, %r325, %r326;
	xor.b32  	%r327, %r326, 2147483647;
	neg.s32 	%r328, %r326;
	selp.b32 	%r329, %r327, %r328, %p64;
	add.s32 	%r330, %r329, %r325;
	cvt.rn.f32.u32 	%f35, %r330;
	mul.f32 	%f36, %f35, 0f30000000;
	cvt.f64.f32 	%fd54, %f34;
	add.f64 	%fd55, %fd54, 0dBFE0000000000000;
	cvt.f64.f32 	%fd56, %f36;
	add.f64 	%fd57, %fd56, 0dBFE0000000000000;
	mul.f64 	%fd58, %fd57, %fd57;
	fma.rn.f64 	%fd8, %fd55, %fd55, %fd58;
	add.s32 	%r44, %r38, 2048;
	setp.eq.s32 	%p65, %r44, 0;
	mov.b32 	%r753, 1;
	@%p65 bra 	$L__BB5_90;
	cvt.s64.s32 	%rd637, %r44;
	mov.b64 	%rd638, 48271;
	mov.b64 	%rd639, 1;
$L__BB5_86:
	and.b64  	%rd311, %rd637, 1;
	setp.eq.b64 	%p66, %rd311, 1;
	not.pred 	%p67, %p66;
	@%p67 bra 	$L__BB5_88;
	mul.lo.s64 	%rd312, %rd639, %rd638;
	mul.hi.u64 	%rd313, %rd312, 8589934597;
	sub.s64 	%rd314, %rd312, %rd313;
	shr.u64 	%rd315, %rd314, 1;
	add.s64 	%rd316, %rd315, %rd313;
	shr.u64 	%rd317, %rd316, 30;
	mul.lo.s64 	%rd318, %rd317, 2147483647;
	sub.s64 	%rd639, %rd312, %rd318;
$L__BB5_88:
	shr.u64 	%rd111, %rd637, 1;
	mul.lo.s64 	%rd319, %rd638, %rd638;
	mul.hi.u64 	%rd320, %rd319, -9223372032559808509;
	shr.u64 	%rd321, %rd320, 30;
	mul.lo.s64 	%rd322, %rd321, 2147483647;
	sub.s64 	%rd638, %rd319, %rd322;
	setp.gt.u64 	%p68, %rd637, 1;
	mov.u64 	%rd637, %rd111;
	@%p68 bra 	$L__BB5_86;
	cvt.u32.u64 	%r331, %rd639;
	mul.hi.u32 	%r332, %r331, 3;
	sub.s32 	%r333, %r331, %r332;
	shr.u32 	%r334, %r333, 1;
	add.s32 	%r335, %r334, %r332;
	shr.u32 	%r336, %r335, 30;
	mul.lo.s32 	%r337, %r336, 2147483647;
	sub.s32 	%r753, %r331, %r337;
$L__BB5_90:
	mul.hi.u32 	%r339, %r753, -1131474031;
	shr.u32 	%r340, %r339, 15;
	mul.lo.s32 	%r341, %r340, 44488;
	sub.s32 	%r342, %r753, %r341;
	mul.lo.s32 	%r343, %r342, 48271;
	mul.lo.s32 	%r344, %r340, 3399;
	setp.lt.u32 	%p69, %r343, %r344;
	xor.b32  	%r345, %r344, 2147483647;
	neg.s32 	%r346, %r344;
	selp.b32 	%r347, %r345, %r346, %p69;
	add.s32 	%r348, %r347, %r343;
	cvt.rn.f32.u32 	%f37, %r348;
	mul.f32 	%f38, %f37, 0f30000000;
	mul.hi.u32 	%r349, %r348, -1131474031;
	shr.u32 	%r350, %r349, 15;
	mul.lo.s32 	%r351, %r350, 44488;
	sub.s32 	%r352, %r348, %r351;
	mul.lo.s32 	%r353, %r352, 48271;
	mul.lo.s32 	%r354, %r350, 3399;
	setp.lt.u32 	%p70, %r353, %r354;
	xor.b32  	%r355, %r354, 2147483647;
	neg.s32 	%r356, %r354;
	selp.b32 	%r357, %r355, %r356, %p70;
	add.s32 	%r358, %r357, %r353;
	cvt.rn.f32.u32 	%f39, %r358;
	mul.f32 	%f40, %f39, 0f30000000;
	cvt.f64.f32 	%fd59, %f38;
	add.f64 	%fd60, %fd59, 0dBFE0000000000000;
	cvt.f64.f32 	%fd61, %f40;
	add.f64 	%fd62, %fd61, 0dBFE0000000000000;
	mul.f64 	%fd63, %fd62, %fd62;
	fma.rn.f64 	%fd9, %fd60, %fd60, %fd63;
	add.s32 	%r47, %r38, 3072;
	setp.eq.s32 	%p71, %r47, 0;
	mov.b32 	%r754, 1;
	@%p71 bra 	$L__BB5_96;
	cvt.s64.s32 	%rd641, %r47;
	mov.b64 	%rd642, 48271;
	mov.b64 	%rd643, 1;
$L__BB5_92:
	and.b64  	%rd325, %rd641, 1;
	setp.eq.b64 	%p72, %rd325, 1;
	not.pred 	%p73, %p72;
	@%p73 bra 	$L__BB5_94;
	mul.lo.s64 	%rd326, %rd643, %rd642;
	mul.hi.u64 	%rd327, %rd326, 8589934597;
	sub.s64 	%rd328, %rd326, %rd327;
	shr.u64 	%rd329, %rd328, 1;
	add.s64 	%rd330, %rd329, %rd327;
	shr.u64 	%rd331, %rd330, 30;
	mul.lo.s64 	%rd332, %rd331, 2147483647;
	sub.s64 	%rd643, %rd326, %rd332;
$L__BB5_94:
	shr.u64 	%rd119, %rd641, 1;
	mul.lo.s64 	%rd333, %rd642, %rd642;
	mul.hi.u64 	%rd334, %rd333, -9223372032559808509;
	shr.u64 	%rd335, %rd334, 30;
	mul.lo.s64 	%rd336, %rd335, 2147483647;
	sub.s64 	%rd642, %rd333, %rd336;
	setp.gt.u64 	%p74, %rd641, 1;
	mov.u64 	%rd641, %rd119;
	@%p74 bra 	$L__BB5_92;
	cvt.u32.u64 	%r359, %rd643;
	mul.hi.u32 	%r360, %r359, 3;
	sub.s32 	%r361, %r359, %r360;
	shr.u32 	%r362, %r361, 1;
	add.s32 	%r363, %r362, %r360;
	shr.u32 	%r364, %r363, 30;
	mul.lo.s32 	%r365, %r364, 2147483647;
	sub.s32 	%r754, %r359, %r365;
$L__BB5_96:
	mul.hi.u32 	%r367, %r754, -1131474031;
	shr.u32 	%r368, %r367, 15;
	mul.lo.s32 	%r369, %r368, 44488;
	sub.s32 	%r370, %r754, %r369;
	mul.lo.s32 	%r371, %r370, 48271;
	mul.lo.s32 	%r372, %r368, 3399;
	setp.lt.u32 	%p75, %r371, %r372;
	xor.b32  	%r373, %r372, 2147483647;
	neg.s32 	%r374, %r372;
	selp.b32 	%r375, %r373, %r374, %p75;
	add.s32 	%r376, %r375, %r371;
	cvt.rn.f32.u32 	%f41, %r376;
	mul.f32 	%f42, %f41, 0f30000000;
	mul.hi.u32 	%r377, %r376, -1131474031;
	shr.u32 	%r378, %r377, 15;
	mul.lo.s32 	%r379, %r378, 44488;
	sub.s32 	%r380, %r376, %r379;
	mul.lo.s32 	%r381, %r380, 48271;
	mul.lo.s32 	%r382, %r378, 3399;
	setp.lt.u32 	%p76, %r381, %r382;
	xor.b32  	%r383, %r382, 2147483647;
	neg.s32 	%r384, %r382;
	selp.b32 	%r385, %r383, %r384, %p76;
	add.s32 	%r386, %r385, %r381;
	cvt.rn.f32.u32 	%f43, %r386;
	mul.f32 	%f44, %f43, 0f30000000;
	cvt.f64.f32 	%fd64, %f42;
	add.f64 	%fd65, %fd64, 0dBFE0000000000000;
	cvt.f64.f32 	%fd66, %f44;
	add.f64 	%fd67, %fd66, 0dBFE0000000000000;
	mul.f64 	%fd68, %fd67, %fd67;
	fma.rn.f64 	%fd10, %fd65, %fd65, %fd68;
	add.s32 	%r50, %r38, 4096;
	setp.eq.s32 	%p77, %r50, 0;
	mov.b32 	%r755, 1;
	@%p77 bra 	$L__BB5_102;
	cvt.s64.s32 	%rd645, %r50;
	mov.b64 	%rd646, 48271;
	mov.b64 	%rd647, 1;
$L__BB5_98:
	and.b64  	%rd339, %rd645, 1;
	setp.eq.b64 	%p78, %rd339, 1;
	not.pred 	%p79, %p78;
	@%p79 bra 	$L__BB5_100;
	mul.lo.s64 	%rd340, %rd647, %rd646;
	mul.hi.u64 	%rd341, %rd340, 8589934597;
	sub.s64 	%rd342, %rd340, %rd341;
	shr.u64 	%rd343, %rd342, 1;
	add.s64 	%rd344, %rd343, %rd341;
	shr.u64 	%rd345, %rd344, 30;
	mul.lo.s64 	%rd346, %rd345, 2147483647;
	sub.s64 	%rd647, %rd340, %rd346;
$L__BB5_100:
	shr.u64 	%rd127, %rd645, 1;
	mul.lo.s64 	%rd347, %rd646, %rd646;
	mul.hi.u64 	%rd348, %rd347, -9223372032559808509;
	shr.u64 	%rd349, %rd348, 30;
	mul.lo.s64 	%rd350, %rd349, 2147483647;
	sub.s64 	%rd646, %rd347, %rd350;
	setp.gt.u64 	%p80, %rd645, 1;
	mov.u64 	%rd645, %rd127;
	@%p80 bra 	$L__BB5_98;
	cvt.u32.u64 	%r387, %rd647;
	mul.hi.u32 	%r388, %r387, 3;
	sub.s32 	%r389, %r387, %r388;
	shr.u32 	%r390, %r389, 1;
	add.s32 	%r391, %r390, %r388;
	shr.u32 	%r392, %r391, 30;
	mul.lo.s32 	%r393, %r392, 2147483647;
	sub.s32 	%r755, %r387, %r393;
$L__BB5_102:
	mul.hi.u32 	%r395, %r755, -1131474031;
	shr.u32 	%r396, %r395, 15;
	mul.lo.s32 	%r397, %r396, 44488;
	sub.s32 	%r398, %r755, %r397;
	mul.lo.s32 	%r399, %r398, 48271;
	mul.lo.s32 	%r400, %r396, 3399;
	setp.lt.u32 	%p81, %r399, %r400;
	xor.b32  	%r401, %r400, 2147483647;
	neg.s32 	%r402, %r400;
	selp.b32 	%r403, %r401, %r402, %p81;
	add.s32 	%r404, %r403, %r399;
	cvt.rn.f32.u32 	%f45, %r404;
	mul.f32 	%f46, %f45, 0f30000000;
	mul.hi.u32 	%r405, %r404, -1131474031;
	shr.u32 	%r406, %r405, 15;
	mul.lo.s32 	%r407, %r406, 44488;
	sub.s32 	%r408, %r404, %r407;
	mul.lo.s32 	%r409, %r408, 48271;
	mul.lo.s32 	%r410, %r406, 3399;
	setp.lt.u32 	%p82, %r409, %r410;
	xor.b32  	%r411, %r410, 2147483647;
	neg.s32 	%r412, %r410;
	selp.b32 	%r413, %r411, %r412, %p82;
	add.s32 	%r414, %r413, %r409;
	cvt.rn.f32.u32 	%f47, %r414;
	mul.f32 	%f48, %f47, 0f30000000;
	cvt.f64.f32 	%fd69, %f46;
	add.f64 	%fd70, %fd69, 0dBFE0000000000000;
	cvt.f64.f32 	%fd71, %f48;
	add.f64 	%fd72, %fd71, 0dBFE0000000000000;
	mul.f64 	%fd73, %fd72, %fd72;
	fma.rn.f64 	%fd11, %fd70, %fd70, %fd73;
	add.s32 	%r53, %r38, 5120;
	setp.eq.s32 	%p83, %r53, 0;
	mov.b32 	%r756, 1;
	@%p83 bra 	$L__BB5_108;
	cvt.s64.s32 	%rd649, %r53;
	mov.b64 	%rd650, 48271;
	mov.b64 	%rd651, 1;
$L__BB5_104:
	and.b64  	%rd353, %rd649, 1;
	setp.eq.b64 	%p84, %rd353, 1;
	not.pred 	%p85, %p84;
	@%p85 bra 	$L__BB5_106;
	mul.lo.s64 	%rd354, %rd651, %rd650;
	mul.hi.u64 	%rd355, %rd354, 8589934597;
	sub.s64 	%rd356, %rd354, %rd355;
	shr.u64 	%rd357, %rd356, 1;
	add.s64 	%rd358, %rd357, %rd355;
	shr.u64 	%rd359, %rd358, 30;
	mul.lo.s64 	%rd360, %rd359, 2147483647;
	sub.s64 	%rd651, %rd354, %rd360;
$L__BB5_106:
	shr.u64 	%rd135, %rd649, 1;
	mul.lo.s64 	%rd361, %rd650, %rd650;
	mul.hi.u64 	%rd362, %rd361, -9223372032559808509;
	shr.u64 	%rd363, %rd362, 30;
	mul.lo.s64 	%rd364, %rd363, 2147483647;
	sub.s64 	%rd650, %rd361, %rd364;
	setp.gt.u64 	%p86, %rd649, 1;
	mov.u64 	%rd649, %rd135;
	@%p86 bra 	$L__BB5_104;
	cvt.u32.u64 	%r415, %rd651;
	mul.hi.u32 	%r416, %r415, 3;
	sub.s32 	%r417, %r415, %r416;
	shr.u32 	%r418, %r417, 1;
	add.s32 	%r419, %r418, %r416;
	shr.u32 	%r420, %r419, 30;
	mul.lo.s32 	%r421, %r420, 2147483647;
	sub.s32 	%r756, %r415, %r421;
$L__BB5_108:
	mul.hi.u32 	%r423, %r756, -1131474031;
	shr.u32 	%r424, %r423, 15;
	mul.lo.s32 	%r425, %r424, 44488;
	sub.s32 	%r426, %r756, %r425;
	mul.lo.s32 	%r427, %r426, 48271;
	mul.lo.s32 	%r428, %r424, 3399;
	setp.lt.u32 	%p87, %r427, %r428;
	xor.b32  	%r429, %r428, 2147483647;
	neg.s32 	%r430, %r428;
	selp.b32 	%r431, %r429, %r430, %p87;
	add.s32 	%r432, %r431, %r427;
	cvt.rn.f32.u32 	%f49, %r432;
	mul.f32 	%f50, %f49, 0f30000000;
	mul.hi.u32 	%r433, %r432, -1131474031;
	shr.u32 	%r434, %r433, 15;
	mul.lo.s32 	%r435, %r434, 44488;
	sub.s32 	%r436, %r432, %r435;
	mul.lo.s32 	%r437, %r436, 48271;
	mul.lo.s32 	%r438, %r434, 3399;
	setp.lt.u32 	%p88, %r437, %r438;
	xor.b32  	%r439, %r438, 2147483647;
	neg.s32 	%r440, %r438;
	selp.b32 	%r441, %r439, %r440, %p88;
	add.s32 	%r442, %r441, %r437;
	cvt.rn.f32.u32 	%f51, %r442;
	mul.f32 	%f52, %f51, 0f30000000;
	cvt.f64.f32 	%fd74, %f50;
	add.f64 	%fd75, %fd74, 0dBFE0000000000000;
	cvt.f64.f32 	%fd76, %f52;
	add.f64 	%fd77, %fd76, 0dBFE0000000000000;
	mul.f64 	%fd78, %fd77, %fd77;
	fma.rn.f64 	%fd12, %fd75, %fd75, %fd78;
	add.s32 	%r56, %r38, 6144;
	setp.eq.s32 	%p89, %r56, 0;
	mov.b32 	%r757, 1;
	@%p89 bra 	$L__BB5_114;
	cvt.s64.s32 	%rd653, %r56;
	mov.b64 	%rd654, 48271;
	mov.b64 	%rd655, 1;
$L__BB5_110:
	and.b64  	%rd367, %rd653, 1;
	setp.eq.b64 	%p90, %rd367, 1;
	not.pred 	%p91, %p90;
	@%p91 bra 	$L__BB5_112;
	mul.lo.s64 	%rd368, %rd655, %rd654;
	mul.hi.u64 	%rd369, %rd368, 8589934597;
	sub.s64 	%rd370, %rd368, %rd369;
	shr.u64 	%rd371, %rd370, 1;
	add.s64 	%rd372, %rd371, %rd369;
	shr.u64 	%rd373, %rd372, 30;
	mul.lo.s64 	%rd374, %rd373, 2147483647;
	sub.s64 	%rd655, %rd368, %rd374;
$L__BB5_112:
	shr.u64 	%rd143, %rd653, 1;
	mul.lo.s64 	%rd375, %rd654, %rd654;
	mul.hi.u64 	%rd376, %rd375, -9223372032559808509;
	shr.u64 	%rd377, %rd376, 30;
	mul.lo.s64 	%rd378, %rd377, 2147483647;
	sub.s64 	%rd654, %rd375, %rd378;
	setp.gt.u64 	%p92, %rd653, 1;
	mov.u64 	%rd653, %rd143;
	@%p92 bra 	$L__BB5_110;
	cvt.u32.u64 	%r443, %rd655;
	mul.hi.u32 	%r444, %r443, 3;
	sub.s32 	%r445, %r443, %r444;
	shr.u32 	%r446, %r445, 1;
	add.s32 	%r447, %r446, %r444;
	shr.u32 	%r448, %r447, 30;
	mul.lo.s32 	%r449, %r448, 2147483647;
	sub.s32 	%r757, %r443, %r449;
$L__BB5_114:
	mul.hi.u32 	%r450, %r757, -1131474031;
	shr.u32 	%r451, %r450, 15;
	mul.lo.s32 	%r452, %r451, 44488;
	sub.s32 	%r453, %r757, %r452;
	mul.lo.s32 	%r454, %r453, 48271;
	mul.lo.s32 	%r455, %r451, 3399;
	setp.lt.u32 	%p93, %r454, %r455;
	xor.b32  	%r456, %r455, 2147483647;
	neg.s32 	%r457, %r455;
	selp.b32 	%r458, %r456, %r457, %p93;
	add.s32 	%r459, %r458, %r454;
	cvt.rn.f32.u32 	%f53, %r459;
	mul.f32 	%f54, %f53, 0f30000000;
	mul.hi.u32 	%r460, %r459, -1131474031;
	shr.u32 	%r461, %r460, 15;
	mul.lo.s32 	%r462, %r461, 44488;
	sub.s32 	%r463, %r459, %r462;
	mul.lo.s32 	%r464, %r463, 48271;
	mul.lo.s32 	%r465, %r461, 3399;
	setp.lt.u32 	%p94, %r464, %r465;
	xor.b32  	%r466, %r465, 2147483647;
	neg.s32 	%r467, %r465;
	selp.b32 	%r468, %r466, %r467, %p94;
	add.s32 	%r469, %r468, %r464;
	cvt.rn.f32.u32 	%f55, %r469;
	mul.f32 	%f56, %f55, 0f30000000;
	cvt.f64.f32 	%fd79, %f54;
	add.f64 	%fd80, %fd79, 0dBFE0000000000000;
	cvt.f64.f32 	%fd81, %f56;
	add.f64 	%fd82, %fd81, 0dBFE0000000000000;
	mul.f64 	%fd83, %fd82, %fd82;
	fma.rn.f64 	%fd84, %fd80, %fd80, %fd83;
	setp.lt.f64 	%p95, %fd84, 0d3FD0000000000000;
	selp.u64 	%rd379, 1, 0, %p95;
	setp.lt.f64 	%p96, %fd7, 0d3FD0000000000000;
	selp.u64 	%rd380, 1, 0, %p96;
	add.s64 	%rd381, %rd661, %rd380;
	setp.lt.f64 	%p97, %fd8, 0d3FD0000000000000;
	selp.u64 	%rd382, 1, 0, %p97;
	add.s64 	%rd383, %rd381, %rd382;
	setp.lt.f64 	%p98, %fd9, 0d3FD0000000000000;
	selp.u64 	%rd384, 1, 0, %p98;
	add.s64 	%rd385, %rd383, %rd384;
	setp.lt.f64 	%p99, %fd10, 0d3FD0000000000000;
	selp.u64 	%rd386, 1, 0, %p99;
	add.s64 	%rd387, %rd385, %rd386;
	setp.lt.f64 	%p100, %fd11, 0d3FD0000000000000;
	selp.u64 	%rd388, 1, 0, %p100;
	add.s64 	%rd389, %rd387, %rd388;
	setp.lt.f64 	%p101, %fd12, 0d3FD0000000000000;
	selp.u64 	%rd390, 1, 0, %p101;
	add.s64 	%rd391, %rd389, %rd390;
	add.s64 	%rd661, %rd391, %rd379;
	sub.s64 	%rd392, %rd164, %rd627;
	cvt.s64.s32 	%rd393, %r269;
	setp.lt.u64 	%p102, %rd392, %rd393;
	@%p102 bra 	$L__BB5_125;
	bra.uni 	$L__BB5_71;
$L__BB5_115:
	setp.le.u64 	%p103, %rd164, %rd627;
	@%p103 bra 	$L__BB5_125;
	cvt.u32.u64 	%r471, %rd627;
	cvt.u32.u64 	%r472, %rd164;
	sub.s32 	%r59, %r472, %r471;
	setp.ge.s32 	%p104, %r16, %r59;
	@%p104 bra 	$L__BB5_125;
	add.s32 	%r60, %r1, %r471;
	mov.u32 	%r758, %r16;
$L__BB5_118:
	add.s32 	%r62, %r60, %r758;
	setp.eq.s32 	%p105, %r62, 0;
	mov.b32 	%r759, 1;
	@%p105 bra 	$L__BB5_124;
	shl.b32 	%r475, %r62, 1;
	cvt.s64.s32 	%rd658, %r475;
	mov.b64 	%rd659, 48271;
	mov.b64 	%rd660, 1;
$L__BB5_120:
	and.b64  	%rd396, %rd658, 1;
	setp.eq.b64 	%p106, %rd396, 1;
	not.pred 	%p107, %p106;
	@%p107 bra 	$L__BB5_122;
	mul.lo.s64 	%rd397, %rd660, %rd659;
	mul.hi.u64 	%rd398, %rd397, 8589934597;
	sub.s64 	%rd399, %rd397, %rd398;
	shr.u64 	%rd400, %rd399, 1;
	add.s64 	%rd401, %rd400, %rd398;
	shr.u64 	%rd402, %rd401, 30;
	mul.lo.s64 	%rd403, %rd402, 2147483647;
	sub.s64 	%rd660, %rd397, %rd403;
$L__BB5_122:
	shr.u64 	%rd153, %rd658, 1;
	mul.lo.s64 	%rd404, %rd659, %rd659;
	mul.hi.u64 	%rd405, %rd404, -9223372032559808509;
	shr.u64 	%rd406, %rd405, 30;
	mul.lo.s64 	%rd407, %rd406, 2147483647;
	sub.s64 	%rd659, %rd404, %rd407;
	setp.gt.u64 	%p108, %rd658, 1;
	mov.u64 	%rd658, %rd153;
	@%p108 bra 	$L__BB5_120;
	cvt.u32.u64 	%r476, %rd660;
	mul.hi.u32 	%r477, %r476, 3;
	sub.s32 	%r478, %r476, %r477;
	shr.u32 	%r479, %r478, 1;
	add.s32 	%r480, %r479, %r477;
	shr.u32 	%r481, %r480, 30;
	mul.lo.s32 	%r482, %r481, 2147483647;
	sub.s32 	%r759, %r476, %r482;
$L__BB5_124:
	mul.hi.u32 	%r483, %r759, -1131474031;
	shr.u32 	%r484, %r483, 15;
	mul.lo.s32 	%r485, %r484, 44488;
	sub.s32 	%r486, %r759, %r485;
	mul.lo.s32 	%r487, %r486, 48271;
	mul.lo.s32 	%r488, %r484, 3399;
	setp.lt.u32 	%p109, %r487, %r488;
	xor.b32  	%r489, %r488, 2147483647;
	neg.s32 	%r490, %r488;
	selp.b32 	%r491, %r489, %r490, %p109;
	add.s32 	%r492, %r491, %r487;
	cvt.rn.f32.u32 	%f57, %r492;
	mul.f32 	%f58, %f57, 0f30000000;
	mul.hi.u32 	%r493, %r492, -1131474031;
	shr.u32 	%r494, %r493, 15;
	mul.lo.s32 	%r495, %r494, 44488;
	sub.s32 	%r496, %r492, %r495;
	mul.lo.s32 	%r497, %r496, 48271;
	mul.lo.s32 	%r498, %r494, 3399;
	setp.lt.u32 	%p110, %r497, %r498;
	xor.b32  	%r499, %r498, 2147483647;
	neg.s32 	%r500, %r498;
	selp.b32 	%r501, %r499, %r500, %p110;
	add.s32 	%r502, %r501, %r497;
	cvt.rn.f32.u32 	%f59, %r502;
	mul.f32 	%f60, %f59, 0f30000000;
	cvt.f64.f32 	%fd85, %f58;
	add.f64 	%fd86, %fd85, 0dBFE0000000000000;
	cvt.f64.f32 	%fd87, %f60;
	add.f64 	%fd88, %fd87, 0dBFE0000000000000;
	mul.f64 	%fd89, %fd88, %fd88;
	fma.rn.f64 	%fd90, %fd86, %fd86, %fd89;
	setp.lt.f64 	%p111, %fd90, 0d3FD0000000000000;
	selp.u64 	%rd408, 1, 0, %p111;
	add.s64 	%rd661, %rd661, %rd408;
	add.s32 	%r758, %r758, 512;
	setp.lt.s32 	%p112, %r758, %r59;
	@%p112 bra 	$L__BB5_118;
$L__BB5_125:
	// begin inline asm
	mov.u32 %r503, %laneid;
	// end inline asm
	mov.b64 	{%r505, %r510}, %rd661;
	mov.b32 	%r511, 1;
	mov.b32 	%r552, 31;
	mov.b32 	%r553, -1;
	// begin inline asm
	shfl.sync.down.b32 %r504, %r505, %r511, %r552, %r553;
	// end inline asm
	// begin inline asm
	shfl.sync.down.b32 %r509, %r510, %r511, %r552, %r553;
	// end inline asm
	mov.b64 	%rd409, {%r504, %r509};
	setp.gt.s32 	%p113, %r503, 30;
	selp.b64 	%rd410, 0, %rd409, %p113;
	add.s64 	%rd411, %rd410, %rd661;
	mov.b64 	{%r515, %r520}, %rd411;
	mov.b32 	%r521, 2;
	// begin inline asm
	shfl.sync.down.b32 %r514, %r515, %r521, %r552, %r553;
	// end inline asm
	// begin inline asm
	shfl.sync.down.b32 %r519, %r520, %r521, %r552, %r553;
	// end inline asm
	mov.b64 	%rd412, {%r514, %r519};
	setp.gt.s32 	%p114, %r503, 29;
	selp.b64 	%rd413, 0, %rd412, %p114;
	add.s64 	%rd414, %rd413, %rd411;
	mov.b64 	{%r525, %r530}, %rd414;
	mov.b32 	%r531, 4;
	// begin inline asm
	shfl.sync.down.b32 %r524, %r525, %r531, %r552, %r553;
	// end inline asm
	// begin inline asm
	shfl.sync.down.b32 %r529, %r530, %r531, %r552, %r553;
	// end inline asm
	mov.b64 	%rd415, {%r524, %r529};
	setp.gt.s32 	%p115, %r503, 27;
	selp.b64 	%rd416, 0, %rd415, %p115;
	add.s64 	%rd417, %rd416, %rd414;
	mov.b64 	{%r535, %r540}, %rd417;
	mov.b32 	%r541, 8;
	// begin inline asm
	shfl.sync.down.b32 %r534, %r535, %r541, %r552, %r553;
	// end inline asm
	// begin inline asm
	shfl.sync.down.b32 %r539, %r540, %r541, %r552, %r553;
	// end inline asm
	mov.b64 	%rd418, {%r534, %r539};
	setp.gt.s32 	%p116, %r503, 23;
	selp.b64 	%rd419, 0, %rd418, %p116;
	add.s64 	%rd420, %rd419, %rd417;
	mov.b64 	{%r545, %r550}, %rd420;
	mov.b32 	%r551, 16;
	// begin inline asm
	shfl.sync.down.b32 %r544, %r545, %r551, %r552, %r553;
	// end inline asm
	// begin inline asm
	shfl.sync.down.b32 %r549, %r550, %r551, %r552, %r553;
	// end inline asm
	mov.b64 	%rd421, {%r544, %r549};
	setp.gt.s32 	%p117, %r503, 15;
	selp.b64 	%rd422, 0, %rd421, %p117;
	add.s64 	%rd662, %rd422, %rd420;
	setp.ne.s32 	%p118, %r503, 0;
	@%p118 bra 	$L__BB5_127;
	shr.u32 	%r554, %r16, 2;
	and.b32  	%r555, %r554, 248;
	mov.u32 	%r556, _ZZN3cub18CUB_300001_SM_10006detail6reduce18DeviceReduceKernelINS2_10policy_hubIlyN4cuda3std3__44plusIlEEE10Policy1000EN6thrust24THRUST_300001_SM_1000_NS18transform_iteratorI13inside_circleNSD_17counting_iteratorIiNSD_11use_defaultESH_SH_EEllEEyS9_lNS7_10__identityEEEvT0_PT3_T1_NS0_13GridEvenShareISO_EET2_T4_E12temp_storage;
	add.s32 	%r557, %r556, %r555;
	st.shared.u64 	[%r557+16], %rd662;
$L__BB5_127:
	bar.sync 	0;
	setp.ne.s32 	%p119, %r16, 0;
	@%p119 bra 	$L__BB5_129;
	ld.shared.u64 	%rd423, [_ZZN3cub18CUB_300001_SM_10006detail6reduce18DeviceReduceKernelINS2_10policy_hubIlyN4cuda3std3__44plusIlEEE10Policy1000EN6thrust24THRUST_300001_SM_1000_NS18transform_iteratorI13inside_circleNSD_17counting_iteratorIiNSD_11use_defaultESH_SH_EEllEEyS9_lNS7_10__identityEEEvT0_PT3_T1_NS0_13GridEvenShareISO_EET2_T4_E12temp_storage+24];
	add.s64 	%rd424, %rd423, %rd662;
	ld.shared.u64 	%rd425, [_ZZN3cub18CUB_300001_SM_10006detail6reduce18DeviceReduceKernelINS2_10policy_hubIlyN4cuda3std3__44plusIlEEE10Policy1000EN6thrust24THRUST_300001_SM_1000_NS18transform_iteratorI13inside_circleNSD_17counting_iteratorIiNSD_11use_defaultESH_SH_EEllEEyS9_lNS7_10__identityEEEvT0_PT3_T1_NS0_13GridEvenShareISO_EET2_T4_E12temp_storage+32];
	add.s64 	%rd426, %rd424, %rd425;
	ld.shared.u64 	%rd427, [_ZZN3cub18CUB_300001_SM_10006detail6reduce18DeviceReduceKernelINS2_10policy_hubIlyN4cuda3std3__44plusIlEEE10Policy1000EN6thrust24THRUST_300001_SM_1000_NS18transform_iteratorI13inside_circleNSD_17counting_iteratorIiNSD_11use_defaultESH_SH_EEllEEyS9_lNS7_10__identityEEEvT0_PT3_T1_NS0_13GridEvenShareISO_EET2_T4_E12temp_storage+40];
	add.s64 	%rd428, %rd426, %rd427;
	ld.shared.u64 	%rd429, [_ZZN3cub18CUB_300001_SM_10006detail6reduce18DeviceReduceKernelINS2_10policy_hubIlyN4cuda3std3__44plusIlEEE10Policy1000EN6thrust24THRUST_300001_SM_1000_NS18transform_iteratorI13inside_circleNSD_17counting_iteratorIiNSD_11use_defaultESH_SH_EEllEEyS9_lNS7_10__identityEEEvT0_PT3_T1_NS0_13GridEvenShareISO_EET2_T4_E12temp_storage+48];
	add.s64 	%rd430, %rd428, %rd429;
	ld.shared.u64 	%rd431, [_ZZN3cub18CUB_300001_SM_10006detail6reduce18DeviceReduceKernelINS2_10policy_hubIlyN4cuda3std3__44plusIlEEE10Policy1000EN6thrust24THRUST_300001_SM_1000_NS18transform_iteratorI13inside_circleNSD_17counting_iteratorIiNSD_11use_defaultESH_SH_EEllEEyS9_lNS7_10__identityEEEvT0_PT3_T1_NS0_13GridEvenShareISO_EET2_T4_E12temp_storage+56];
	add.s64 	%rd432, %rd430, %rd431;
	ld.shared.u64 	%rd433, [_ZZN3cub18CUB_300001_SM_10006detail6reduce18DeviceReduceKernelINS2_10policy_hubIlyN4cuda3std3__44plusIlEEE10Policy1000EN6thrust24THRUST_300001_SM_1000_NS18transform_iteratorI13inside_circleNSD_17counting_iteratorIiNSD_11use_defaultESH_SH_EEllEEyS9_lNS7_10__identityEEEvT0_PT3_T1_NS0_13GridEvenShareISO_EET2_T4_E12temp_storage+64];
	add.s64 	%rd434, %rd432, %rd433;
	ld.shared.u64 	%rd435, [_ZZN3cub18CUB_300001_SM_10006detail6reduce18DeviceReduceKernelINS2_10policy_hubIlyN4cuda3std3__44plusIlEEE10Policy1000EN6thrust24THRUST_300001_SM_1000_NS18transform_iteratorI13inside_circleNSD_17counting_iteratorIiNSD_11use_defaultESH_SH_EEllEEyS9_lNS7_10__identityEEEvT0_PT3_T1_NS0_13GridEvenShareISO_EET2_T4_E12temp_storage+72];
	add.s64 	%rd436, %rd434, %rd435;
	ld.shared.u64 	%rd437, [_ZZN3cub18CUB_300001_SM_10006detail6reduce18DeviceReduceKernelINS2_10policy_hubIlyN4cuda3std3__44plusIlEEE10Policy1000EN6thrust24THRUST_300001_SM_1000_NS18transform_iteratorI13inside_circleNSD_17counting_iteratorIiNSD_11use_defaultESH_SH_EEllEEyS9_lNS7_10__identityEEEvT0_PT3_T1_NS0_13GridEvenShareISO_EET2_T4_E12temp_storage+80];
	add.s64 	%rd438, %rd436, %rd437;
	ld.shared.u64 	%rd439, [_ZZN3cub18CUB_300001_SM_10006detail6reduce18DeviceReduceKernelINS2_10policy_hubIlyN4cuda3std3__44plusIlEEE10Policy1000EN6thrust24THRUST_300001_SM_1000_NS18transform_iteratorI13inside_circleNSD_17counting_iteratorIiNSD_11use_defaultESH_SH_EEllEEyS9_lNS7_10__identityEEEvT0_PT3_T1_NS0_13GridEvenShareISO_EET2_T4_E12temp_storage+88];
	add.s64 	%rd440, %rd438, %rd439;
	ld.shared.u64 	%rd441, [_ZZN3cub18CUB_300001_SM_10006detail6reduce18DeviceReduceKernelINS2_10policy_hubIlyN4cuda3std3__44plusIlEEE10Policy1000EN6thrust24THRUST_300001_SM_1000_NS18transform_iteratorI13inside_circleNSD_17counting_iteratorIiNSD_11use_defaultESH_SH_EEllEEyS9_lNS7_10__identityEEEvT0_PT3_T1_NS0_13GridEvenShareISO_EET2_T4_E12temp_storage+96];
	add.s64 	%rd442, %rd440, %rd441;
	ld.shared.u64 	%rd443, [_ZZN3cub18CUB_300001_SM_10006detail6reduce18DeviceReduceKernelINS2_10policy_hubIlyN4cuda3std3__44plusIlEEE10Policy1000EN6thrust24THRUST_300001_SM_1000_NS18transform_iteratorI13inside_circleNSD_17counting_iteratorIiNSD_11use_defaultESH_SH_EEllEEyS9_lNS7_10__identityEEEvT0_PT3_T1_NS0_13GridEvenShareISO_EET2_T4_E12temp_storage+104];
	add.s64 	%rd444, %rd442, %rd443;
	ld.shared.u64 	%rd445, [_ZZN3cub18CUB_300001_SM_10006detail6reduce18DeviceReduceKernelINS2_10policy_hubIlyN4cuda3std3__44plusIlEEE10Policy1000EN6thrust24THRUST_300001_SM_1000_NS18transform_iteratorI13inside_circleNSD_17counting_iteratorIiNSD_11use_defaultESH_SH_EEllEEyS9_lNS7_10__identityEEEvT0_PT3_T1_NS0_13GridEvenShareISO_EET2_T4_E12temp_storage+112];
	add.s64 	%rd446, %rd444, %rd445;
	ld.shared.u64 	%rd447, [_ZZN3cub18CUB_300001_SM_10006detail6reduce18DeviceReduceKernelINS2_10policy_hubIlyN4cuda3std3__44plusIlEEE10Policy1000EN6thrust24THRUST_300001_SM_1000_NS18transform_iteratorI13inside_circleNSD_17counting_iteratorIiNSD_11use_defaultESH_SH_EEllEEyS9_lNS7_10__identityEEEvT0_PT3_T1_NS0_13GridEvenShareISO_EET2_T4_E12temp_storage+120];
	add.s64 	%rd448, %rd446, %rd447;
	ld.shared.u64 	%rd449, [_ZZN3cub18CUB_300001_SM_10006detail6reduce18DeviceReduceKernelINS2_10policy_hubIlyN4cuda3std3__44plusIlEEE10Policy1000EN6thrust24THRUST_300001_SM_1000_NS18transform_iteratorI13inside_circleNSD_17counting_iteratorIiNSD_11use_defaultESH_SH_EEllEEyS9_lNS7_10__identityEEEvT0_PT3_T1_NS0_13GridEvenShareISO_EET2_T4_E12temp_storage+128];
	add.s64 	%rd450, %rd448, %rd449;
	ld.shared.u64 	%rd451, [_ZZN3cub18CUB_300001_SM_10006detail6reduce18DeviceReduceKernelINS2_10policy_hubIlyN4cuda3std3__44plusIlEEE10Policy1000EN6thrust24THRUST_300001_SM_1000_NS18transform_iteratorI13inside_circleNSD_17counting_iteratorIiNSD_11use_defaultESH_SH_EEllEEyS9_lNS7_10__identityEEEvT0_PT3_T1_NS0_13GridEvenShareISO_EET2_T4_E12temp_storage+136];
	add.s64 	%rd662, %rd450, %rd451;
$L__BB5_129:
	mov.u32 	%r739, %tid.x;
	setp.ne.s32 	%p168, %r739, 0;
	@%p168 bra 	$L__BB5_131;
	ld.param.u64 	%rd586, [_ZN3cub18CUB_300001_SM_10006detail6reduce18DeviceReduceKernelINS2_10policy_hubIlyN4cuda3std3__44plusIlEEE10Policy1000EN6thrust24THRUST_300001_SM_1000_NS18transform_iteratorI13inside_circleNSD_17counting_iteratorIiNSD_11use_defaultESH_SH_EEllEEyS9_lNS7_10__identityEEEvT0_PT3_T1_NS0_13GridEvenShareISO_EET2_T4__param_1];
	cvta.to.global.u64 	%rd583, %rd586;
	mul.wide.u32 	%rd584, %r2, 8;
	add.s64 	%rd585, %rd583, %rd584;
	st.global.u64 	[%rd585], %rd662;
$L__BB5_131:
	ret;

}
	// .globl	_ZN3cub18CUB_300001_SM_10006detail6reduce28DeviceReduceSingleTileKernelINS2_10policy_hubIlyN4cuda3std3__44plusIlEEE10Policy1000EPlSC_iS9_llNS7_10__identityEEEvT0_T1_T2_T3_T4_T6_
.visible .entry _ZN3cub18CUB_300001_SM_10006detail6reduce28DeviceReduceSingleTileKernelINS2_10policy_hubIlyN4cuda3std3__44plusIlEEE10Policy1000EPlSC_iS9_llNS7_10__identityEEEvT0_T1_T2_T3_T4_T6_(
	.param .u64 .ptr .align 1 _ZN3cub18CUB_300001_SM_10006detail6reduce28DeviceReduceSingleTileKernelINS2_10policy_hubIlyN4cuda3std3__44plusIlEEE10Policy1000EPlSC_iS9_llNS7_10__identityEEEvT0_T1_T2_T3_T4_T6__param_0,
	.param .u64 .ptr .align 1 _ZN3cub18CUB_300001_SM_10006detail6reduce28DeviceReduceSingleTileKernelINS2_10policy_hubIlyN4cuda3std3__44plusIlEEE10Policy1000EPlSC_iS9_llNS7_10__identityEEEvT0_T1_T2_T3_T4_T6__param_1,
	.param .u32 _ZN3cub18CUB_300001_SM_10006detail6reduce28DeviceReduceSingleTileKernelINS2_10policy_hubIlyN4cuda3std3__44plusIlEEE10Policy1000EPlSC_iS9_llNS7_10__identityEEEvT0_T1_T2_T3_T4_T6__param_2,
	.param .align 1 .b8 _ZN3cub18CUB_300001_SM_10006detail6reduce28DeviceReduceSingleTileKernelINS2_10policy_hubIlyN4cuda3std3__44plusIlEEE10Policy1000EPlSC_iS9_llNS7_10__identityEEEvT0_T1_T2_T3_T4_T6__param_3[1],
	.param .u64 _ZN3cub18CUB_300001_SM_10006detail6reduce28DeviceReduceSingleTileKernelINS2_10policy_hubIlyN4cuda3std3__44plusIlEEE10Policy1000EPlSC_iS9_llNS7_10__identityEEEvT0_T1_T2_T3_T4_T6__param_4,
	.param .align 1 .b8 _ZN3cub18CUB_300001_SM_10006detail6reduce28DeviceReduceSingleTileKernelINS2_10policy_hubIlyN4cuda3std3__44plusIlEEE10Policy1000EPlSC_iS9_llNS7_10__identityEEEvT0_T1_T2_T3_T4_T6__param_5[1]
)
.maxntid 512
.minnctapersm 1
{
	.reg .pred 	%p<58>;
	.reg .b32 	%r<238>;
	.reg .b64 	%rd<281>;
	// demoted variable
	.shared .align 8 .b8 _ZZN3cub18CUB_300001_SM_10006detail6reduce28DeviceReduceSingleTileKernelINS2_10policy_hubIlyN4cuda3std3__44plusIlEEE10Policy1000EPlSC_iS9_llNS7_10__identityEEEvT0_T1_T2_T3_T4_T6_E12temp_storage[152];
	ld.param.u64 	%rd35, [_ZN3cub18CUB_300001_SM_10006detail6reduce28DeviceReduceSingleTileKernelINS2_10policy_hubIlyN4cuda3std3__44plusIlEEE10Policy1000EPlSC_iS9_llNS7_10__identityEEEvT0_T1_T2_T3_T4_T6__param_0];
	ld.param.u64 	%rd37, [_ZN3cub18CUB_300001_SM_10006detail6reduce28DeviceReduceSingleTileKernelINS2_10policy_hubIlyN4cuda3std3__44plusIlEEE10Policy1000EPlSC_iS9_llNS7_10__identityEEEvT0_T1_T2_T3_T4_T6__param_1];
	ld.param.u32 	%r34, [_ZN3cub18CUB_300001_SM_10006detail6reduce28DeviceReduceSingleTileKernelINS2_10policy_hubIlyN4cuda3std3__44plusIlEEE10Policy1000EPlSC_iS9_llNS7_10__identityEEEvT0_T1_T2_T3_T4_T6__param_2];
	ld.param.u64 	%rd36, [_ZN3cub18CUB_300001_SM_10006detail6reduce28DeviceReduceSingleTileKernelINS2_10policy_hubIlyN4cuda3std3__44plusIlEEE10Policy1000EPlSC_iS9_llNS7_10__identityEEEvT0_T1_T2_T3_T4_T6__param_4];
	cvta.to.global.u64 	%rd1, %rd37;
	setp.ne.s32 	%p1, %r34, 0;
	@%p1 bra 	$L__BB6_3;
	mov.u32 	%r224, %tid.x;
	setp.ne.s32 	%p57, %r224, 0;
	@%p57 bra 	$L__BB6_39;
	st.global.u64 	[%rd1], %rd36;
	bra.uni 	$L__BB6_39;
$L__BB6_3:
	setp.gt.s32 	%p2, %r34, 3583;
	@%p2 bra 	$L__BB6_21;
	mov.u32 	%r1, %tid.x;
	setp.ge.s32 	%p19, %r1, %r34;
	mov.b64 	%rd271, 0;
	mov.u32 	%r228, %r1;
	@%p19 bra 	$L__BB6_6;
	mul.wide.u32 	%rd146, %r1, 8;
	add.s64 	%rd145, %rd35, %rd146;
	// begin inline asm
	ld.global.nc.u64 %rd271, [%rd145];
	// end inline asm
	add.s32 	%r228, %r1, 512;
$L__BB6_6:
	setp.ge.s32 	%p20, %r228, %r34;
	@%p20 bra 	$L__BB6_12;
	not.b32 	%r100, %r228;
	add.s32 	%r4, %r34, %r100;
	and.b32  	%r101, %r4, 1536;
	setp.eq.s32 	%p21, %r101, 1536;
	@%p21 bra 	$L__BB6_10;
	mul.wide.u32 	%rd148, %r228, 8;
	add.s64 	%rd266, %rd35, %rd148;
	shr.u32 	%r102, %r4, 9;
	add.s32 	%r103, %r102, 1;
	and.b32  	%r104, %r103, 3;
	neg.s32 	%r226, %r104;
$L__BB6_9:
	.pragma "nounroll";
	// begin inline asm
	ld.global.nc.u64 %rd149, [%rd266];
	// end inline asm
	add.s64 	%rd271, %rd149, %rd271;
	add.s32 	%r228, %r228, 512;
	add.s64 	%rd266, %rd266, 4096;
	add.s32 	%r226, %r226, 1;
	setp.ne.s32 	%p22, %r226, 0;
	@%p22 bra 	$L__BB6_9;
$L__BB6_10:
	setp.lt.u32 	%p23, %r4, 1536;
	@%p23 bra 	$L__BB6_12;
$L__BB6_11:
	mul.wide.s32 	%rd159, %r228, 8;
	add.s64 	%rd152, %rd35, %rd159;
	// begin inline asm
	ld.global.nc.u64 %rd151, [%rd152];
	// end inline asm
	add.s64 	%rd160, %rd151, %rd271;
	add.s64 	%rd154, %rd152, 4096;
	// begin inline asm
	ld.global.nc.u64 %rd153, [%rd154];
	// end inline asm
	add.s64 	%rd161, %rd153, %rd160;
	add.s64 	%rd156, %rd152, 8192;
	// begin inline asm
	ld.global.nc.u64 %rd155, [%rd156];
	// end inline asm
	add.s64 	%rd162, %rd155, %rd161;
	add.s64 	%rd158, %rd152, 12288;
	// begin inline asm
	ld.global.nc.u64 %rd157, [%rd158];
	// end inline asm
	add.s64 	%rd271, %rd157, %rd162;
	add.s32 	%r228, %r228, 2048;
	setp.lt.s32 	%p24, %r228, %r34;
	@%p24 bra 	$L__BB6_11;
$L__BB6_12:
	setp.lt.s32 	%p25, %r34, 512;
	@%p25 bra 	$L__BB6_17;
	// begin inline asm
	mov.u32 %r168, %laneid;
	// end inline asm
	mov.b64 	{%r170, %r175}, %rd271;
	mov.b32 	%r176, 1;
	mov.b32 	%r217, 31;
	mov.b32 	%r218, -1;
	// begin inline asm
	shfl.sync.down.b32 %r169, %r170, %r176, %r217, %r218;
	// end inline asm
	// begin inline asm
	shfl.sync.down.b32 %r174, %r175, %r176, %r217, %r218;
	// end inline asm
	mov.b64 	%rd221, {%r169, %r174};
	setp.gt.s32 	%p49, %r168, 30;
	selp.b64 	%rd222, 0, %rd221, %p49;
	add.s64 	%rd223, %rd222, %rd271;
	mov.b64 	{%r180, %r185}, %rd223;
	mov.b32 	%r186, 2;
	// begin inline asm
	shfl.sync.down.b32 %r179, %r180, %r186, %r217, %r218;
	// end inline asm
	// begin inline asm
	shfl.sync.down.b32 %r184, %r185, %r186, %r217, %r218;
	// end inline asm
	mov.b64 	%rd224, {%r179, %r184};
	setp.gt.s32 	%p50, %r168, 29;
	selp.b64 	%rd225, 0, %rd224, %p50;
	add.s64 	%rd226, %rd225, %rd223;
	mov.b64 	{%r190, %r195}, %rd226;
	mov.b32 	%r196, 4;
	// begin inline asm
	shfl.sync.down.b32 %r189, %r190, %r196, %r217, %r218;
	// end inline asm
	// begin inline asm
	shfl.sync.down.b32 %r194, %r195, %r196, %r217, %r218;
	// end inline asm
	mov.b64 	%rd227, {%r189, %r194};
	setp.gt.s32 	%p51, %r168, 27;
	selp.b64 	%rd228, 0, %rd227, %p51;
	add.s64 	%rd229, %rd228, %rd226;
	mov.b64 	{%r200, %r205}, %rd229;
	mov.b32 	%r206, 8;
	// begin inline asm
	shfl.sync.down.b32 %r199, %r200, %r206, %r217, %r218;
	// end inline asm
	// begin inline asm
	shfl.sync.down.b32 %r204, %r205, %r206, %r217, %r218;
	// end inline asm
	mov.b64 	%rd230, {%r199, %r204};
	setp.gt.s32 	%p52, %r168, 23;
	selp.b64 	%rd231, 0, %rd230, %p52;
	add.s64 	%rd232, %rd231, %rd229;
	mov.b64 	{%r210, %r215}, %rd232;
	mov.b32 	%r216, 16;
	// begin inline asm
	shfl.sync.down.b32 %r209, %r210, %r216, %r217, %r218;
	// end inline asm
	// begin inline asm
	shfl.sync.down.b32 %r214, %r215, %r216, %r217, %r218;
	// end inline asm
	mov.b64 	%rd233, {%r209, %r214};
	setp.gt.s32 	%p53, %r168, 15;
	selp.b64 	%rd234, 0, %rd233, %p53;
	add.s64 	%rd280, %rd234, %rd232;
	setp.ne.s32 	%p54, %r168, 0;
	@%p54 bra 	$L__BB6_15;
	shr.u32 	%r219, %r1, 2;
	and.b32  	%r220, %r219, 248;
	mov.u32 	%r221, _ZZN3cub18CUB_300001_SM_10006detail6reduce28DeviceReduceSingleTileKernelINS2_10policy_hubIlyN4cuda3std3__44plusIlEEE10Policy1000EPlSC_iS9_llNS7_10__identityEEEvT0_T1_T2_T3_T4_T6_E12temp_storage;
	add.s32 	%r222, %r221, %r220;
	st.shared.u64 	[%r222+16], %rd280;
$L__BB6_15:
	bar.sync 	0;
	setp.ne.s32 	%p55, %r1, 0;
	@%p55 bra 	$L__BB6_37;
	ld.shared.u64 	%rd235, [_ZZN3cub18CUB_300001_SM_10006detail6reduce28DeviceReduceSingleTileKernelINS2_10policy_hubIlyN4cuda3std3__44plusIlEEE10Policy1000EPlSC_iS9_llNS7_10__identityEEEvT0_T1_T2_T3_T4_T6_E12temp_storage+24];
	add.s64 	%rd236, %rd235, %rd280;
	ld.shared.u64 	%rd237, [_ZZN3cub18CUB_300001_SM_10006detail6reduce28DeviceReduceSingleTileKernelINS2_10policy_hubIlyN4cuda3std3__44plusIlEEE10Policy1000EPlSC_iS9_llNS7_10__identityEEEvT0_T1_T2_T3_T4_T6_E12temp_storage+32];
	add.s64 	%rd238, %rd236, %rd237;
	ld.shared.u64 	%rd239, [_ZZN3cub18CUB_300001_SM_10006detail6reduce28DeviceReduceSingleTileKernelINS2_10policy_hubIlyN4cuda3std3__44plusIlEEE10Policy1000EPlSC_iS9_llNS7_10__identityEEEvT0_T1_T2_T3_T4_T6_E12temp_storage+40];
	add.s64 	%rd240, %rd238, %rd239;
	ld.shared.u64 	%rd241, [_ZZN3cub18CUB_300001_SM_10006detail6reduce28DeviceReduceSingleTileKernelINS2_10policy_hubIlyN4cuda3std3__44plusIlEEE10Policy1000EPlSC_iS9_llNS7_10__identityEEEvT0_T1_T2_T3_T4_T6_E12temp_storage+48];
	add.s64 	%rd242, %rd240, %rd241;
	ld.shared.u64 	%rd243, [_ZZN3cub18CUB_300001_SM_10006detail6reduce28DeviceReduceSingleTileKernelINS2_10policy_hubIlyN4cuda3std3__44plusIlEEE10Policy1000EPlSC_iS9_llNS7_10__identityEEEvT0_T1_T2_T3_T4_T6_E12temp_storage+56];
	add.s64 	%rd244, %rd242, %rd243;
	ld.shared.u64 	%rd245, [_ZZN3cub18CUB_300001_SM_10006detail6reduce28DeviceReduceSingleTileKernelINS2_10policy_hubIlyN4cuda3std3__44plusIlEEE10Policy1000EPlSC_iS9_llNS7_10__identityEEEvT0_T1_T2_T3_T4_T6_E12temp_storage+64];
	add.s64 	%rd246, %rd244, %rd245;
	ld.shared.u64 	%rd247, [_ZZN3cub18CUB_300001_SM_10006detail6reduce28DeviceReduceSingleTileKernelINS2_10policy_hubIlyN4cuda3std3__44plusIlEEE10Policy1000EPlSC_iS9_llNS7_10__identityEEEvT0_T1_T2_T3_T4_T6_E12temp_storage+72];
	add.s64 	%rd248, %rd246, %rd247;
	ld.shared.u64 	%rd249, [_ZZN3cub18CUB_300001_SM_10006detail6reduce28DeviceReduceSingleTileKernelINS2_10policy_hubIlyN4cuda3std3__44plusIlEEE10Policy1000EPlSC_iS9_llNS7_10__identityEEEvT0_T1_T2_T3_T4_T6_E12temp_storage+80];
	add.s64 	%rd250, %rd248, %rd249;
	ld.shared.u64 	%rd251, [_ZZN3cub18CUB_300001_SM_10006detail6reduce28DeviceReduceSingleTileKernelINS2_10policy_hubIlyN4cuda3std3__44plusIlEEE10Policy1000EPlSC_iS9_llNS7_10__identityEEEvT0_T1_T2_T3_T4_T6_E12temp_storage+88];
	add.s64 	%rd252, %rd250, %rd251;
	ld.shared.u64 	%rd253, [_ZZN3cub18CUB_300001_SM_10006detail6reduce28DeviceReduceSingleTileKernelINS2_10policy_hubIlyN4cuda3std3__44plusIlEEE10Policy1000EPlSC_iS9_llNS7_10__identityEEEvT0_T1_T2_T3_T4_T6_E12temp_storage+96];
	add.s64 	%rd254, %rd252, %rd253;
	ld.shared.u64 	%rd255, [_ZZN3cub18CUB_300001_SM_10006detail6reduce28DeviceReduceSingleTileKernelINS2_10policy_hubIlyN4cuda3std3__44plusIlEEE10Policy1000EPlSC_iS9_llNS7_10__identityEEEvT0_T1_T2_T3_T4_T6_E12temp_storage+104];
	add.s64 	%rd256, %rd254, %rd255;
	ld.shared.u64 	%rd257, [_ZZN3cub18CUB_300001_SM_10006detail6reduce28DeviceReduceSingleTileKernelINS2_10policy_hubIlyN4cuda3std3__44plusIlEEE10Policy1000EPlSC_iS9_llNS7_10__identityEEEvT0_T1_T2_T3_T4_T6_E12temp_storage+112];
	add.s64 	%rd258, %rd256, %rd257;
	ld.shared.u64 	%rd259, [_ZZN3cub18CUB_300001_SM_10006detail6reduce28DeviceReduceSingleTileKernelINS2_10policy_hubIlyN4cuda3std3__44plusIlEEE10Policy1000EPlSC_iS9_llNS7_10__identityEEEvT0_T1_T2_T3_T4_T6_E12temp_storage+120];
	add.s64 	%rd260, %rd258, %rd259;
	ld.shared.u64 	%rd261, [_ZZN3cub18CUB_300001_SM_10006detail6reduce28DeviceReduceSingleTileKernelINS2_10policy_hubIlyN4cuda3std3__44plusIlEEE10Policy1000EPlSC_iS9_llNS7_10__identityEEEvT0_T1_T2_T3_T4_T6_E12temp_storage+128];
	add.s64 	%rd262, %rd260, %rd261;
	ld.shared.u64 	%rd263, [_ZZN3cub18CUB_300001_SM_10006detail6reduce28DeviceReduceSingleTileKernelINS2_10policy_hubIlyN4cuda3std3__44plusIlEEE10Policy1000EPlSC_iS9_llNS7_10__identityEEEvT0_T1_T2_T3_T4_T6_E12temp_storage+136];
	add.s64 	%rd280, %rd262, %rd263;
	bra.uni 	$L__BB6_37;
$L__BB6_17:
	// begin inline asm
	mov.u32 %r105, %laneid;
	// end inline asm
	and.b32  	%r156, %r1, 992;
	add.s32 	%r157, %r156, 32;
	setp.gt.s32 	%p26, %r157, %r34;
	not.b32 	%r158, %r156;
	add.s32 	%r159, %r34, %r158;
	selp.b32 	%r154, %r159, 31, %p26;
	mov.b64 	{%r107, %r112}, %rd271;
	mov.b32 	%r113, 1;
	mov.b32 	%r155, -1;
	// begin inline asm
	shfl.sync.down.b32 %r106, %r107, %r113, %r154, %r155;
	// end inline asm
	// begin inline asm
	shfl.sync.down.b32 %r111, %r112, %r113, %r154, %r155;
	// end inline asm
	mov.b64 	%rd163, {%r106, %r111};
	setp.lt.s32 	%p27, %r105, %r154;
	selp.b64 	%rd164, %rd163, 0, %p27;
	add.s64 	%rd165, %rd164, %rd271;
	mov.b64 	{%r117, %r122}, %rd165;
	mov.b32 	%r123, 2;
	// begin inline asm
	shfl.sync.down.b32 %r116, %r117, %r123, %r154, %r155;
	// end inline asm
	// begin inline asm
	shfl.sync.down.b32 %r121, %r122, %r123, %r154, %r155;
	// end inline asm
	mov.b64 	%rd166, {%r116, %r121};
	add.s32 	%r160, %r105, 2;
	setp.gt.s32 	%p28, %r160, %r154;
	selp.b64 	%rd167, 0, %rd166, %p28;
	add.s64 	%rd168, %rd167, %rd165;
	mov.b64 	{%r127, %r132}, %rd168;
	mov.b32 	%r133, 4;
	// begin inline asm
	shfl.sync.down.b32 %r126, %r127, %r133, %r154, %r155;
	// end inline asm
	// begin inline asm
	shfl.sync.down.b32 %r131, %r132, %r133, %r154, %r155;
	// end inline asm
	mov.b64 	%rd169, {%r126, %r131};
	add.s32 	%r161, %r105, 4;
	setp.gt.s32 	%p29, %r161, %r154;
	selp.b64 	%rd170, 0, %rd169, %p29;
	add.s64 	%rd171, %rd170, %rd168;
	mov.b64 	{%r137, %r142}, %rd171;
	mov.b32 	%r143, 8;
	// begin inline asm
	shfl.sync.down.b32 %r136, %r137, %r143, %r154, %r155;
	// end inline asm
	// begin inline asm
	shfl.sync.down.b32 %r141, %r142, %r143, %r154, %r155;
	// end inline asm
	mov.b64 	%rd172, {%r136, %r141};
	add.s32 	%r162, %r105, 8;
	setp.gt.s32 	%p30, %r162, %r154;
	selp.b64 	%rd173, 0, %rd172, %p30;
	add.s64 	%rd174, %rd173, %rd171;
	mov.b64 	{%r147, %r152}, %rd174;
	mov.b32 	%r153, 16;
	// begin inline asm
	shfl.sync.down.b32 %r146, %r147, %r153, %r154, %r155;
	// end inline asm
	// begin inline asm
	shfl.sync.down.b32 %r151, %r152, %r153, %r154, %r155;
	// end inline asm
	mov.b64 	%rd175, {%r146, %r151};
	add.s32 	%r163, %r105, 16;
	setp.gt.s32 	%p31, %r163, %r154;
	selp.b64 	%rd176, 0, %rd175, %p31;
	add.s64 	%rd280, %rd176, %rd174;
	setp.ne.s32 	%p32, %r105, 0;
	@%p32 bra 	$L__BB6_19;
	shr.u32 	%r164, %r1, 2;
	and.b32  	%r165, %r164, 248;
	mov.u32 	%r166, _ZZN3cub18CUB_300001_SM_10006detail6reduce28DeviceReduceSingleTileKernelINS2_10policy_hubIlyN4cuda3std3__44plusIlEEE10Policy1000EPlSC_iS9_llNS7_10__identityEEEvT0_T1_T2_T3_T4_T6_E12temp_storage;
	add.s32 	%r167, %r166, %r165;
	st.shared.u64 	[%r167+16], %rd280;
$L__BB6_19:
	bar.sync 	0;
	setp.ne.s32 	%p33, %r1, 0;
	@%p33 bra 	$L__BB6_37;
	setp.gt.s32 	%p34, %r34, 32;
	ld.shared.u64 	%rd177, [_ZZN3cub18CUB_300001_SM_10006detail6reduce28DeviceReduceSingleTileKernelINS2_10policy_hubIlyN4cuda3std3__44plusIlEEE10Policy1000EPlSC_iS9_llNS7_10__identityEEEvT0_T1_T2_T3_T4_T6_E12temp_storage+24];
	selp.b64 	%rd178, %rd177, 0, %p34;
	add.s64 	%rd179, %rd178, %rd280;
	setp.gt.s32 	%p35, %r34, 64;
	ld.shared.u64 	%rd180, [_ZZN3cub18CUB_300001_SM_10006detail6reduce28DeviceReduceSingleTileKernelINS2_10policy_hubIlyN4cuda3std3__44plusIlEEE10Policy1000EPlSC_iS9_llNS7_10__identityEEEvT0_T1_T2_T3_T4_T6_E12temp_storage+32];
	selp.b64 	%rd181, %rd180, 0, %p35;
	add.s64 	%rd182, %rd179, %rd181;
	setp.gt.s32 	%p36, %r34, 96;
	ld.shared.u64 	%rd183, [_ZZN3cub18CUB_300001_SM_10006detail6reduce28DeviceReduceSingleTileKernelINS2_10policy_hubIlyN4cuda3std3__44plusIlEEE10Policy1000EPlSC_iS9_llNS7_10__identityEEEvT0_T1_T2_T3_T4_T6_E12temp_storage+40];
	selp.b64 	%rd184, %rd183, 0, %p36;
	add.s64 	%rd185, %rd182, %rd184;
	setp.gt.s32 	%p37, %r34, 128;
	ld.shared.u64 	%rd186, [_ZZN3cub18CUB_300001_SM_10006detail6reduce28DeviceReduceSingleTileKernelINS2_10policy_hubIlyN4cuda3std3__44plusIlEEE10Policy1000EPlSC_iS9_llNS7_10__identityEEEvT0_T1_T2_T3_T4_T6_E12temp_storage+48];
	selp.b64 	%rd187, %rd186, 0, %p37;
	add.s64 	%rd188, %rd185, %rd187;
	setp.gt.s32 	%p38, %r34, 160;
	ld.shared.u64 	%rd189, [_ZZN3cub18CUB_300001_SM_10006detail6reduce28DeviceReduceSingleTileKernelINS2_10policy_hubIlyN4cuda3std3__44plusIlEEE10Policy1000EPlSC_iS9_llNS7_10__identityEEEvT0_T1_T2_T3_T4_T6_E12temp_storage+56];
	selp.b64 	%rd190, %rd189, 0, %p38;
	add.s64 	%rd191, %rd188, %rd190;
	setp.gt.s32 	%p39, %r34, 192;
	ld.shared.u64 	%rd192, [_ZZN3cub18CUB_300001_SM_10006detail6reduce28DeviceReduceSingleTileKernelINS2_10policy_hubIlyN4cuda3std3__44plusIlEEE10Policy1000EPlSC_iS9_llNS7_10__identityEEEvT0_T1_T2_T3_T4_T6_E12temp_storage+64];
	selp.b64 	%rd193, %rd192, 0, %p39;
	add.s64 	%rd194, %rd191, %rd193;
	setp.gt.s32 	%p40, %r34, 224;
	ld.shared.u64 	%rd195, [_ZZN3cub18CUB_300001_SM_10006detail6reduce28DeviceReduceSingleTileKernelINS2_10policy_hubIlyN4cuda3std3__44plusIlEEE10Policy1000EPlSC_iS9_llNS7_10__identityEEEvT0_T1_T2_T3_T4_T6_E12temp_storage+72];
	selp.b64 	%rd196, %rd195, 0, %p40;
	add.s64 	%rd197, %rd194, %rd196;
	setp.gt.s32 	%p41, %r34, 256;
	ld.shared.u64 	%rd198, [_ZZN3cub18CUB_300001_SM_10006detail6reduce28DeviceReduceSingleTileKernelINS2_10policy_hubIlyN4cuda3std3__44plusIlEEE10Policy1000EPlSC_iS9_llNS7_10__identityEEEvT0_T1_T2_T3_T4_T6_E12temp_storage+80];
	selp.b64 	%rd199, %rd198, 0, %p41;
	add.s64 	%rd200, %rd197, %rd199;
	setp.gt.s32 	%p42, %r34, 288;
	ld.shared.u64 	%rd201, [_ZZN3cub18CUB_300001_SM_10006detail6reduce28DeviceReduceSingleTileKernelINS2_10policy_hubIlyN4cuda3std3__44plusIlEEE10Policy1000EPlSC_iS9_llNS7_10__identityEEEvT0_T1_T2_T3_T4_T6_E12temp_storage+88];
	selp.b64 	%rd202, %rd201, 0, %p42;
	add.s64 	%rd203, %rd200, %rd202;
	setp.gt.s32 	%p43, %r34, 320;
	ld.shared.u64 	%rd204, [_ZZN3cub18CUB_300001_SM_10006detail6reduce28DeviceReduceSingleTileKernelINS2_10policy_hubIlyN4cuda3std3__44plusIlEEE10Policy1000EPlSC_iS9_llNS7_10__identityEEEvT0_T1_T2_T3_T4_T6_E12temp_storage+96];
	selp.b64 	%rd205, %rd204, 0, %p43;
	add.s64 	%rd206, %rd203, %rd205;
	setp.gt.s32 	%p44, %r34, 352;
	ld.shared.u64 	%rd207, [_ZZN3cub18CUB_300001_SM_10006detail6reduce28DeviceReduceSingleTileKernelINS2_10policy_hubIlyN4cuda3std3__44plusIlEEE10Policy1000EPlSC_iS9_llNS7_10__identityEEEvT0_T1_T2_T3_T4_T6_E12temp_storage+104];
	selp.b64 	%rd208, %rd207, 0, %p44;
	add.s64 	%rd209, %rd206, %rd208;
	setp.gt.s32 	%p45, %r34, 384;
	ld.shared.u64 	%rd210, [_ZZN3cub18CUB_300001_SM_10006detail6reduce28DeviceReduceSingleTileKernelINS2_10policy_hubIlyN4cuda3std3__44plusIlEEE10Policy1000EPlSC_iS9_llNS7_10__identityEEEvT0_T1_T2_T3_T4_T6_E12temp_storage+112];
	selp.b64 	%rd211, %rd210, 0, %p45;
	add.s64 	%rd212, %rd209, %rd211;
	setp.gt.s32 	%p46, %r34, 416;
	ld.shared.u64 	%rd213, [_ZZN3cub18CUB_300001_SM_10006detail6reduce28DeviceReduceSingleTileKernelINS2_10policy_hubIlyN4cuda3std3__44plusIlEEE10Policy1000EPlSC_iS9_llNS7_10__identityEEEvT0_T1_T2_T3_T4_T6_E12temp_storage+120];
	selp.b64 	%rd214, %rd213, 0, %p46;
	add.s64 	%rd215, %rd212, %rd214;
	setp.gt.s32 	%p47, %r34, 448;
	ld.shared.u64 	%rd216, [_ZZN3cub18CUB_300001_SM_10006detail6reduce28DeviceReduceSingleTileKernelINS2_10policy_hubIlyN4cuda3std3__44plusIlEEE10Policy1000EPlSC_iS9_llNS7_10__identityEEEvT0_T1_T2_T3_T4_T6_E12temp_storage+128];
	selp.b64 	%rd217, %rd216, 0, %p47;
	add.s64 	%rd218, %rd215, %rd217;
	setp.gt.s32 	%p48, %r34, 480;
	ld.shared.u64 	%rd219, [_ZZN3cub18CUB_300001_SM_10006detail6reduce28DeviceReduceSingleTileKernelINS2_10policy_hubIlyN4cuda3std3__44plusIlEEE10Policy1000EPlSC_iS9_llNS7_10__identityEEEvT0_T1_T2_T3_T4_T6_E12temp_storage+136];
	selp.b64 	%rd220, %rd219, 0, %p48;
	add.s64 	%rd280, %rd218, %rd220;
	bra.uni 	$L__BB6_37;
$L__BB6_21:
	mov.u32 	%r13, %tid.x;
	mul.wide.u32 	%rd52, %r13, 8;
	add.s64 	%rd39, %rd35, %rd52;
	// begin inline asm
	ld.global.nc.u64 %rd38, [%rd39];
	// end inline asm
	add.s64 	%rd41, %rd39, 4096;
	// begin inline asm
	ld.global.nc.u64 %rd40, [%rd41];
	// end inline asm
	add.s64 	%rd43, %rd39, 8192;
	// begin inline asm
	ld.global.nc.u64 %rd42, [%rd43];
	// end inline asm
	add.s64 	%rd45, %rd39, 12288;
	// begin inline asm
	ld.global.nc.u64 %rd44, [%rd45];
	// end inline asm
	add.s64 	%rd47, %rd39, 16384;
	// begin inline asm
	ld.global.nc.u64 %rd46, [%rd47];
	// end inline asm
	add.s64 	%rd49, %rd39, 20480;
	// begin inline asm
	ld.global.nc.u64 %rd48, [%rd49];
	// end inline asm
	add.s64 	%rd51, %rd39, 24576;
	// begin inline asm
	ld.global.nc.u64 %rd50, [%rd51];
	// end inline asm
	add.s64 	%rd53, %rd40, %rd38;
	add.s64 	%rd54, %rd42, %rd53;
	add.s64 	%rd55, %rd44, %rd54;
	add.s64 	%rd56, %rd46, %rd55;
	add.s64 	%rd57, %rd48, %rd56;
	add.s64 	%rd279, %rd50, %rd57;
	setp.lt.u32 	%p3, %r34, 7168;
	mov.b32 	%r231, 3584;
	@%p3 bra 	$L__BB6_25;
	add.s32 	%r14, %r34, -3584;
	mov.b32 	%r231, 3584;
$L__BB6_23:
	add.s32 	%r37, %r231, %r13;
	mul.wide.u32 	%rd72, %r37, 8;
	add.s64 	%rd59, %rd35, %rd72;
	// begin inline asm
	ld.global.nc.u64 %rd58, [%rd59];
	// end inline asm
	add.s64 	%rd61, %rd59, 4096;
	// begin inline asm
	ld.global.nc.u64 %rd60, [%rd61];
	// end inline asm
	add.s64 	%rd63, %rd59, 8192;
	// begin inline asm
	ld.global.nc.u64 %rd62, [%rd63];
	// end inline asm
	add.s64 	%rd65, %rd59, 12288;
	// begin inline asm
	ld.global.nc.u64 %rd64, [%rd65];
	// end inline asm
	add.s64 	%rd67, %rd59, 16384;
	// begin inline asm
	ld.global.nc.u64 %rd66, [%rd67];
	// end inline asm
	add.s64 	%rd69, %rd59, 20480;
	// begin inline asm
	ld.global.nc.u64 %rd68, [%rd69];
	// end inline asm
	add.s64 	%rd71, %rd59, 24576;
	// begin inline asm
	ld.global.nc.u64 %rd70, [%rd71];
	// end inline asm
	add.s64 	%rd73, %rd58, %rd279;
	add.s64 	%rd74, %rd60, %rd73;
	add.s64 	%rd75, %rd62, %rd74;
	add.s64 	%rd76, %rd64, %rd75;
	add.s64 	%rd77, %rd66, %rd76;
	add.s64 	%rd78, %rd68, %rd77;
	add.s64 	%rd279, %rd70, %rd78;
	sub.s32 	%r38, %r34, %r231;
	setp.lt.s32 	%p4, %r38, 3584;
	@%p4 bra 	$L__BB6_33;
	add.s32 	%r231, %r231, 3584;
	setp.le.s32 	%p5, %r231, %r14;
	@%p5 bra 	$L__BB6_23;
$L__BB6_25:
	setp.le.s32 	%p6, %r34, %r231;
	@%p6 bra 	$L__BB6_33;
	sub.s32 	%r18, %r34, %r231;
	setp.ge.s32 	%p7, %r13, %r18;
	@%p7 bra 	$L__BB6_33;
	not.b32 	%r39, %r13;
	add.s32 	%r40, %r34, %r39;
	sub.s32 	%r19, %r40, %r231;
	and.b32  	%r41, %r19, 1536;
	setp.eq.s32 	%p8, %r41, 1536;
	mov.u32 	%r235, %r13;
	@%p8 bra 	$L__BB6_30;
	add.s32 	%r233, %r13, %r231;
	shr.u32 	%r42, %r19, 9;
	add.s32 	%r43, %r42, 1;
	and.b32  	%r44, %r43, 3;
	neg.s32 	%r232, %r44;
	mov.u32 	%r235, %r13;
$L__BB6_29:
	.pragma "nounroll";
	mul.wide.u32 	%rd82, %r233, 8;
	add.s64 	%rd81, %rd35, %rd82;
	// begin inline asm
	ld.global.nc.u64 %rd80, [%rd81];
	// end inline asm
	add.s64 	%rd279, %rd80, %rd279;
	add.s32 	%r235, %r235, 512;
	add.s32 	%r233, %r233, 512;
	add.s32 	%r232, %r232, 1;
	setp.ne.s32 	%p9, %r232, 0;
	@%p9 bra 	$L__BB6_29;
$L__BB6_30:
	setp.lt.u32 	%p10, %r19, 1536;
	@%p10 bra 	$L__BB6_33;
	cvt.u64.u32 	%rd83, %r235;
	cvt.u64.u32 	%rd84, %r231;
	add.s64 	%rd85, %rd83, %rd84;
	shl.b64 	%rd86, %rd85, 3;
	add.s64 	%rd87, %rd86, %rd35;
	add.s64 	%rd277, %rd87, 8192;
	add.s32 	%r236, %r235, %r231;
$L__BB6_32:
	mul.wide.u32 	%rd96, %r236, 8;
	add.s64 	%rd89, %rd35, %rd96;
	// begin inline asm
	ld.global.nc.u64 %rd88, [%rd89];
	// end inline asm
	add.s64 	%rd97, %rd88, %rd279;
	add.s64 	%rd91, %rd277, -4096;
	// begin inline asm
	ld.global.nc.u64 %rd90, [%rd91];
	// end inline asm
	add.s64 	%rd98, %rd90, %rd97;
	// begin inline asm
	ld.global.nc.u64 %rd92, [%rd277];
	// end inline asm
	add.s64 	%rd99, %rd92, %rd98;
	add.s64 	%rd95, %rd277, 4096;
	// begin inline asm
	ld.global.nc.u64 %rd94, [%rd95];
	// end inline asm
	add.s64 	%rd279, %rd94, %rd99;
	add.s32 	%r235, %r235, 2048;
	add.s64 	%rd277, %rd277, 16384;
	add.s32 	%r236, %r236, 2048;
	setp.lt.s32 	%p11, %r235, %r18;
	@%p11 bra 	$L__BB6_32;
$L__BB6_33:
	// begin inline asm
	mov.u32 %r45, %laneid;
	// end inline asm
	mov.b64 	{%r47, %r52}, %rd279;
	mov.b32 	%r53, 1;
	mov.b32 	%r94, 31;
	mov.b32 	%r95, -1;
	// begin inline asm
	shfl.sync.down.b32 %r46, %r47, %r53, %r94, %r95;
	// end inline asm
	// begin inline asm
	shfl.sync.down.b32 %r51, %r52, %r53, %r94, %r95;
	// end inline asm
	mov.b64 	%rd100, {%r46, %r51};
	setp.gt.s32 	%p12, %r45, 30;
	selp.b64 	%rd101, 0, %rd100, %p12;
	add.s64 	%rd102, %rd101, %rd279;
	mov.b64 	{%r57, %r62}, %rd102;
	mov.b32 	%r63, 2;
	// begin inline asm
	shfl.sync.down.b32 %r56, %r57, %r63, %r94, %r95;
	// end inline asm
	// begin inline asm
	shfl.sync.down.b32 %r61, %r62, %r63, %r94, %r95;
	// end inline asm
	mov.b64 	%rd103, {%r56, %r61};
	setp.gt.s32 	%p13, %r45, 29;
	selp.b64 	%rd104, 0, %rd103, %p13;
	add.s64 	%rd105, %rd104, %rd102;
	mov.b64 	{%r67, %r72}, %rd105;
	mov.b32 	%r73, 4;
	// begin inline asm
	shfl.sync.down.b32 %r66, %r67, %r73, %r94, %r95;
	// end inline asm
	// begin inline asm
	shfl.sync.down.b32 %r71, %r72, %r73, %r94, %r95;
	// end inline asm
	mov.b64 	%rd106, {%r66, %r71};
	setp.gt.s32 	%p14, %r45, 27;
	selp.b64 	%rd107, 0, %rd106, %p14;
	add.s64 	%rd108, %rd107, %rd105;
	mov.b64 	{%r77, %r82}, %rd108;
	mov.b32 	%r83, 8;
	// begin inline asm
	shfl.sync.down.b32 %r76, %r77, %r83, %r94, %r95;
	// end inline asm
	// begin inline asm
	shfl.sync.down.b32 %r81, %r82, %r83, %r94, %r95;
	// end inline asm
	mov.b64 	%rd109, {%r76, %r81};
	setp.gt.s32 	%p15, %r45, 23;
	selp.b64 	%rd110, 0, %rd109, %p15;
	add.s64 	%rd111, %rd110, %rd108;
	mov.b64 	{%r87, %r92}, %rd111;
	mov.b32 	%r93, 16;
	// begin inline asm
	shfl.sync.down.b32 %r86, %r87, %r93, %r94, %r95;
	// end inline asm
	// begin inline asm
	shfl.sync.down.b32 %r91, %r92, %r93, %r94, %r95;
	// end inline asm
	mov.b64 	%rd112, {%r86, %r91};
	setp.gt.s32 	%p16, %r45, 15;
	selp.b64 	%rd113, 0, %rd112, %p16;
	add.s64 	%rd280, %rd113, %rd111;
	setp.ne.s32 	%p17, %r45, 0;
	@%p17 bra 	$L__BB6_35;
	shr.u32 	%r96, %r13, 2;
	and.b32  	%r97, %r96, 248;
	mov.u32 	%r98, _ZZN3cub18CUB_300001_SM_10006detail6reduce28DeviceReduceSingleTileKernelINS2_10policy_hubIlyN4cuda3std3__44plusIlEEE10Policy1000EPlSC_iS9_llNS7_10__identityEEEvT0_T1_T2_T3_T4_T6_E12temp_storage;
	add.s32 	%r99, %r98, %r97;
	st.shared.u64 	[%r99+16], %rd280;
$L__BB6_35:
	bar.sync 	0;
	setp.ne.s32 	%p18, %r13, 0;
	@%p18 bra 	$L__BB6_37;
	ld.shared.u64 	%rd114, [_ZZN3cub18CUB_300001_SM_10006detail6reduce28DeviceReduceSingleTileKernelINS2_10policy_hubIlyN4cuda3std3__44plusIlEEE10Policy1000EPlSC_iS9_llNS7_10__identityEEEvT0_T1_T2_T3_T4_T6_E12temp_storage+24];
	add.s64 	%rd115, %rd114, %rd280;
	ld.shared.u64 	%rd116, [_ZZN3cub18CUB_300001_SM_10006detail6reduce28DeviceReduceSingleTileKernelINS2_10policy_hubIlyN4cuda3std3__44plusIlEEE10Policy1000EPlSC_iS9_llNS7_10__identityEEEvT0_T1_T2_T3_T4_T6_E12temp_storage+32];
	add.s64 	%rd117, %rd115, %rd116;
	ld.shared.u64 	%rd118, [_ZZN3cub18CUB_300001_SM_10006detail6reduce28DeviceReduceSingleTileKernelINS2_10policy_hubIlyN4cuda3std3__44plusIlEEE10Policy1000EPlSC_iS9_llNS7_10__identityEEEvT0_T1_T2_T3_T4_T6_E12temp_storage+40];
	add.s64 	%rd119, %rd117, %rd118;
	ld.shared.u64 	%rd120, [_ZZN3cub18CUB_300001_SM_10006detail6reduce28DeviceReduceSingleTileKernelINS2_10policy_hubIlyN4cuda3std3__44plusIlEEE10Policy1000EPlSC_iS9_llNS7_10__identityEEEvT0_T1_T2_T3_T4_T6_E12temp_storage+48];
	add.s64 	%rd121, %rd119, %rd120;
	ld.shared.u64 	%rd122, [_ZZN3cub18CUB_300001_SM_10006detail6reduce28DeviceReduceSingleTileKernelINS2_10policy_hubIlyN4cuda3std3__44plusIlEEE10Policy1000EPlSC_iS9_llNS7_10__identityEEEvT0_T1_T2_T3_T4_T6_E12temp_storage+56];
	add.s64 	%rd123, %rd121, %rd122;
	ld.shared.u64 	%rd124, [_ZZN3cub18CUB_300001_SM_10006detail6reduce28DeviceReduceSingleTileKernelINS2_10policy_hubIlyN4cuda3std3__44plusIlEEE10Policy1000EPlSC_iS9_llNS7_10__identityEEEvT0_T1_T2_T3_T4_T6_E12temp_storage+64];
	add.s64 	%rd125, %rd123, %rd124;
	ld.shared.u64 	%rd126, [_ZZN3cub18CUB_300001_SM_10006detail6reduce28DeviceReduceSingleTileKernelINS2_10policy_hubIlyN4cuda3std3__44plusIlEEE10Policy1000EPlSC_iS9_llNS7_10__identityEEEvT0_T1_T2_T3_T4_T6_E12temp_storage+72];
	add.s64 	%rd127, %rd125, %rd126;
	ld.shared.u64 	%rd128, [_ZZN3cub18CUB_300001_SM_10006detail6reduce28DeviceReduceSingleTileKernelINS2_10policy_hubIlyN4cuda3std3__44plusIlEEE10Policy1000EPlSC_iS9_llNS7_10__identityEEEvT0_T1_T2_T3_T4_T6_E12temp_storage+80];
	add.s64 	%rd129, %rd127, %rd128;
	ld.shared.u64 	%rd130, [_ZZN3cub18CUB_300001_SM_10006detail6reduce28DeviceReduceSingleTileKernelINS2_10policy_hubIlyN4cuda3std3__44plusIlEEE10Policy1000EPlSC_iS9_llNS7_10__identityEEEvT0_T1_T2_T3_T4_T6_E12temp_storage+88];
	add.s64 	%rd131, %rd129, %rd130;
	ld.shared.u64 	%rd132, [_ZZN3cub18CUB_300001_SM_10006detail6reduce28DeviceReduceSingleTileKernelINS2_10policy_hubIlyN4cuda3std3__44plusIlEEE10Policy1000EPlSC_iS9_llNS7_10__identityEEEvT0_T1_T2_T3_T4_T6_E12temp_storage+96];
	add.s64 	%rd133, %rd131, %rd132;
	ld.shared.u64 	%rd134, [_ZZN3cub18CUB_300001_SM_10006detail6reduce28DeviceReduceSingleTileKernelINS2_10policy_hubIlyN4cuda3std3__44plusIlEEE10Policy1000EPlSC_iS9_llNS7_10__identityEEEvT0_T1_T2_T3_T4_T6_E12temp_storage+104];
	add.s64 	%rd135, %rd133, %rd134;
	ld.shared.u64 	%rd136, [_ZZN3cub18CUB_300001_SM_10006detail6reduce28DeviceReduceSingleTileKernelINS2_10policy_hubIlyN4cuda3std3__44plusIlEEE10Policy1000EPlSC_iS9_llNS7_10__identityEEEvT0_T1_T2_T3_T4_T6_E12temp_storage+112];
	add.s64 	%rd137, %rd135, %rd136;
	ld.shared.u64 	%rd138, [_ZZN3cub18CUB_300001_SM_10006detail6reduce28DeviceReduceSingleTileKernelINS2_10policy_hubIlyN4cuda3std3__44plusIlEEE10Policy1000EPlSC_iS9_llNS7_10__identityEEEvT0_T1_T2_T3_T4_T6_E12temp_storage+120];
	add.s64 	%rd139, %rd137, %rd138;
	ld.shared.u64 	%rd140, [_ZZN3cub18CUB_300001_SM_10006detail6reduce28DeviceReduceSingleTileKernelINS2_10policy_hubIlyN4cuda3std3__44plusIlEEE10Policy1000EPlSC_iS9_llNS7_10__identityEEEvT0_T1_T2_T3_T4_T6_E12temp_storage+128];
	add.s64 	%rd141, %rd139, %rd140;
	ld.shared.u64 	%rd142, [_ZZN3cub18CUB_300001_SM_10006detail6reduce28DeviceReduceSingleTileKernelINS2_10policy_hubIlyN4cuda3std3__44plusIlEEE10Policy1000EPlSC_iS9_llNS7_10__identityEEEvT0_T1_T2_T3_T4_T6_E12temp_storage+136];
	add.s64 	%rd280, %rd141, %rd142;
$L__BB6_37:
	mov.u32 	%r223, %tid.x;
	setp.ne.s32 	%p56, %r223, 0;
	@%p56 bra 	$L__BB6_39;
	add.s64 	%rd264, %rd280, %rd36;
	st.global.u64 	[%rd1], %rd264;
$L__BB6_39:
	ret;

}


// ===== COMPILED SASS (sm_100) =====

	.target	sm_100

	.elftype	@"ET_EXEC"


//--------------------- .note.nv.tkinfo           --------------------------
	.section	.note.nv.tkinfo,"",@"SHT_NOTE"
	.sectionflags	@"SHF_NOTE_NV_TKINFO"
	.tkinfo
        /*0018*/ 	.word	0x00000002
        /*0030*/ 	.string	""
        /*0030*/ 	.string	"ptxas"
        /*0030*/ 	.string	"Cuda compilation tools, release 13.0, V13.0.88"
        /*0030*/ 	.string	"Build cuda_13.0.r13.0/compiler.36424714_0"
        /*0030*/ 	.string	"-arch sm_100 -m 64 "



//--------------------- .note.nv.cuinfo           --------------------------
	.section	.note.nv.cuinfo,"",@"SHT_NOTE"
	.sectionflags	@"SHF_NOTE_NV_CUINFO"
        /*0018*/ 	.short	0x0002
        /*001a*/ 	.short	0x0064
        /*001c*/ 	.short	0x0082
	.zero		2


//--------------------- .nv.info                  --------------------------
	.section	.nv.info,"",@"SHT_CUDA_INFO"
	.align	4


	//----- nvinfo : EIATTR_REGCOUNT
	.align		4
        /*0000*/ 	.byte	0x04, 0x2f
        /*0002*/ 	.short	(.L_44 - .L_43)
	.align		4
.L_43:
        /*0004*/ 	.word	index@(_ZN3cub18CUB_300001_SM_10006detail11EmptyKernelIvEEvv)
        /*0008*/ 	.word	0x00000004


	//----- nvinfo : EIATTR_FRAME_SIZE
	.align		4
.L_44:
        /*000c*/ 	.byte	0x04, 0x11
        /*000e*/ 	.short	(.L_46 - .L_45)
	.align		4
.L_45:
        /*0010*/ 	.word	index@(_ZN3cub18CUB_300001_SM_10006detail11EmptyKernelIvEEvv)
        /*0014*/ 	.word	0x00000000


	//----- nvinfo : EIATTR_REGCOUNT
	.align		4
.L_46:
        /*0018*/ 	.byte	0x04, 0x2f
        /*001a*/ 	.short	(.L_48 - .L_47)
	.align		4
.L_47:
        /*001c*/ 	.word	index@(_ZN3cub18CUB_300001_SM_10006detail6reduce28DeviceReduceSingleTileKernelINS2_10policy_hubIljN4cuda3std3__44plusIlEEE10Policy1000EN6thrust24THRUST_300001_SM_1000_NS18transform_iteratorI13inside_circleNSD_17counting_iteratorIiNSD_11use_defaultESH_SH_EEllEEPljS9_llNS7_10__identityEEEvT0_T1_T2_T3_T4_T6_)
        /*0020*/ 	.word	0x00000026


	//----- nvinfo : EIATTR_FRAME_SIZE
	.align		4
.L_48:
        /*0024*/ 	.byte	0x04, 0x11
        /*0026*/ 	.short	(.L_50 - .L_49)
	.align		4
.L_49:
        /*0028*/ 	.word	index@(_ZN3cub18CUB_300001_SM_10006detail6reduce28DeviceReduceSingleTileKernelINS2_10policy_hubIljN4cuda3std3__44plusIlEEE10Policy1000EN6thrust24THRUST_300001_SM_1000_NS18transform_iteratorI13inside_circleNSD_17counting_iteratorIiNSD_11use_defaultESH_SH_EEllEEPljS9_llNS7_10__identityEEEvT0_T1_T2_T3_T4_T6_)
        /*002c*/ 	.word	0x00000000


	//----- nvinfo : EIATTR_REGCOUNT
	.align		4
.L_50:
        /*0030*/ 	.byte	0x04, 0x2f
        /*0032*/ 	.short	(.L_52 - .L_51)
	.align		4
.L_51:
        /*0034*/ 	.word	index@(_ZN3cub18CUB_300001_SM_10006detail6reduce18DeviceReduceKernelINS2_10policy_hubIljN4cuda3std3__44plusIlEEE10Policy1000EN6thrust24THRUST_300001_SM_1000_NS18transform_iteratorI13inside_circleNSD_17counting_iteratorIiNSD_11use_defaultESH_SH_EEllEEjS9_lNS7_10__identityEEEvT0_PT3_T1_NS0_13GridEvenShareISO_EET2_T4_)
        /*0038*/ 	.word	0x00000020


	//----- nvinfo : EIATTR_FRAME_SIZE
	.align		4
.L_52:
        /*003c*/ 	.byte	0x04, 0x11
        /*003e*/ 	.short	(.L_54 - .L_53)
	.align		4
.L_53:
        /*0040*/ 	.word	index@(_ZN3cub18CUB_300001_SM_10006detail6reduce18DeviceReduceKernelINS2_10policy_hubIljN4cuda3std3__44plusIlEEE10Policy1000EN6thrust24THRUST_300001_SM_1000_NS18transform_iteratorI13inside_circleNSD_17counting_iteratorIiNSD_11use_defaultESH_SH_EEllEEjS9_lNS7_10__identityEEEvT0_PT3_T1_NS0_13GridEvenShareISO_EET2_T4_)
        /*0044*/ 	.word	0x00000000


	//----- nvinfo : EIATTR_REGCOUNT
	.align		4
.L_54:
        /*0048*/ 	.byte	0x04, 0x2f
        /*004a*/ 	.short	(.L_56 - .L_55)
	.align		4
.L_55:
        /*004c*/ 	.word	index@(_ZN3cub18CUB_300001_SM_10006detail6reduce28DeviceReduceSingleTileKernelINS2_10policy_hubIljN4cuda3std3__44plusIlEEE10Policy1000EPlSC_iS9_llNS7_10__identityEEEvT0_T1_T2_T3_T4_T6_)
        /*0050*/ 	.word	0x00000030


	//----- nvinfo : EIATTR_FRAME_SIZE
	.align		4
.L_56:
        /*0054*/ 	.byte	0x04, 0x11
        /*0056*/ 	.short	(.L_58 - .L_57)
	.align		4
.L_57:
        /*0058*/ 	.word	index@(_ZN3cub18CUB_300001_SM_10006detail6reduce28DeviceReduceSingleTileKernelINS2_10policy_hubIljN4cuda3std3__44plusIlEEE10Policy1000EPlSC_iS9_llNS7_10__identityEEEvT0_T1_T2_T3_T4_T6_)
        /*005c*/ 	.word	0x00000000


	//----- nvinfo : EIATTR_REGCOUNT
	.align		4
.L_58:
        /*0060*/ 	.byte	0x04, 0x2f
        /*0062*/ 	.short	(.L_60 - .L_59)
	.align		4
.L_59:
        /*0064*/ 	.word	index@(_ZN3cub18CUB_300001_SM_10006detail6reduce28DeviceReduceSingleTileKernelINS2_10policy_hubIlyN4cuda3std3__44plusIlEEE10Policy1000EN6thrust24THRUST_300001_SM_1000_NS18transform_iteratorI13inside_circleNSD_17counting_iteratorIiNSD_11use_defaultESH_SH_EEllEEPlyS9_llNS7_10__identityEEEvT0_T1_T2_T3_T4_T6_)
        /*0068*/ 	.word	0x00000026


	//----- nvinfo : EIATTR_FRAME_SIZE
	.align		4
.L_60:
        /*006c*/ 	.byte	0x04, 0x11
        /*006e*/ 	.short	(.L_62 - .L_61)
	.align		4
.L_61:
        /*0070*/ 	.word	index@(_ZN3cub18CUB_300001_SM_10006detail6reduce28DeviceReduceSingleTileKernelINS2_10policy_hubIlyN4cuda3std3__44plusIlEEE10Policy1000EN6thrust24THRUST_300001_SM_1000_NS18transform_iteratorI13inside_circleNSD_17counting_iteratorIiNSD_11use_defaultESH_SH_EEllEEPlyS9_llNS7_10__identityEEEvT0_T1_T2_T3_T4_T6_)
        /*0074*/ 	.word	0x00000000


	//----- nvinfo : EIATTR_REGCOUNT
	.align		4
.L_62:
        /*0078*/ 	.byte	0x04, 0x2f
        /*007a*/ 	.short	(.L_64 - .L_63)
	.align		4
.L_63:
        /*007c*/ 	.word	index@(_ZN3cub18CUB_300001_SM_10006detail6reduce18DeviceReduceKernelINS2_10policy_hubIlyN4cuda3std3__44plusIlEEE10Policy1000EN6thrust24THRUST_300001_SM_1000_NS18transform_iteratorI13inside_circleNSD_17counting_iteratorIiNSD_11use_defaultESH_SH_EEllEEyS9_lNS7_10__identityEEEvT0_PT3_T1_NS0_13GridEvenShareISO_EET2_T4_)
        /*0080*/ 	.word	0x00000022


	//----- nvinfo : EIATTR_FRAME_SIZE
	.align		4
.L_64:
        /*0084*/ 	.byte	0x04, 0x11
        /*0086*/ 	.short	(.L_66 - .L_65)
	.align		4
.L_65:
        /*0088*/ 	.word	index@(_ZN3cub18CUB_300001_SM_10006detail6reduce18DeviceReduceKernelINS2_10policy_hubIlyN4cuda3std3__44plusIlEEE10Policy1000EN6thrust24THRUST_300001_SM_1000_NS18transform_iteratorI13inside_circleNSD_17counting_iteratorIiNSD_11use_defaultESH_SH_EEllEEyS9_lNS7_10__identityEEEvT0_PT3_T1_NS0_13GridEvenShareISO_EET2_T4_)
        /*008c*/ 	.word	0x00000000


	//----- nvinfo : EIATTR_REGCOUNT
	.align		4
.L_66:
        /*0090*/ 	.byte	0x04, 0x2f
        /*0092*/ 	.short	(.L_68 - .L_67)
	.align		4
.L_67:
        /*0094*/ 	.word	index@(_ZN3cub18CUB_300001_SM_10006detail6reduce28DeviceReduceSingleTileKernelINS2_10policy_hubIlyN4cuda3std3__44plusIlEEE10Policy1000EPlSC_iS9_llNS7_10__identityEEEvT0_T1_T2_T3_T4_T6_)
        /*0098*/ 	.word	0x00000030


	//----- nvinfo : EIATTR_FRAME_SIZE
	.align		4
.L_68:
        /*009c*/ 	.byte	0x04, 0x11
        /*009e*/ 	.short	(.L_70 - .L_69)
	.align		4
.L_69:
        /*00a0*/ 	.word	index@(_ZN3cub18CUB_300001_SM_10006detail6reduce28DeviceReduceSingleTileKernelINS2_10policy_hubIlyN4cuda3std3__44plusIlEEE10Policy1000EPlSC_iS9_llNS7_10__identityEEEvT0_T1_T2_T3_T4_T6_)
        /*00a4*/ 	.word	0x00000000


	//----- nvinfo : EIATTR_MIN_STACK_SIZE
	.align		4
.L_70:
        /*00a8*/ 	.byte	0x04, 0x12
        /*00aa*/ 	.short	(.L_72 - .L_71)
	.align		4
.L_71:
        /*00ac*/ 	.word	index@(_ZN3cub18CUB_300001_SM_10006detail6reduce28DeviceReduceSingleTileKernelINS2_10policy_hubIlyN4cuda3std3__44plusIlEEE10Policy1000EPlSC_iS9_llNS7_10__identityEEEvT0_T1_T2_T3_T4_T6_)
        /*00b0*/ 	.word	0x00000000


	//----- nvinfo : EIATTR_MIN_STACK_SIZE
	.align		4
.L_72:
        /*00b4*/ 	.byte	0x04, 0x12
        /*00b6*/ 	.short	(.L_74 - .L_73)
	.align		4
.L_73:
        /*00b8*/ 	.word	index@(_ZN3cub18CUB_300001_SM_10006detail6reduce18DeviceReduceKernelINS2_10policy_hubIlyN4cuda3std3__44plusIlEEE10Policy1000EN6thrust24THRUST_300001_SM_1000_NS18transform_iteratorI13inside_circleNSD_17counting_iteratorIiNSD_11use_defaultESH_SH_EEllEEyS9_lNS7_10__identityEEEvT0_PT3_T1_NS0_13GridEvenShareISO_EET2_T4_)
        /*00bc*/ 	.word	0x00000000


	//----- nvinfo : EIATTR_MIN_STACK_SIZE
	.align		4
.L_74:
        /*00c0*/ 	.byte	0x04, 0x12
        /*00c2*/ 	.short	(.L_76 - .L_75)
	.align		4
.L_75:
        /*00c4*/ 	.word	index@(_ZN3cub18CUB_300001_SM_10006detail6reduce28DeviceReduceSingleTileKernelINS2_10policy_hubIlyN4cuda3std3__44plusIlEEE10Policy1000EN6thrust24THRUST_300001_SM_1000_NS18transform_iteratorI13inside_circleNSD_17counting_iteratorIiNSD_11use_defaultESH_SH_EEllEEPlyS9_llNS7_10__identityEEEvT0_T1_T2_T3_T4_T6_)
        /*00c8*/ 	.word	0x00000000


	//----- nvinfo : EIATTR_MIN_STACK_SIZE
	.align		4
.L_76:
        /*00cc*/ 	.byte	0x04, 0x12
        /*00ce*/ 	.short	(.L_78 - .L_77)
	.align		4
.L_77:
        /*00d0*/ 	.word	index@(_ZN3cub18CUB_300001_SM_10006detail6reduce28DeviceReduceSingleTileKernelINS2_10policy_hubIljN4cuda3std3__44plusIlEEE10Policy1000EPlSC_iS9_llNS7_10__identityEEEvT0_T1_T2_T3_T4_T6_)
        /*00d4*/ 	.word	0x00000000


	//----- nvinfo : EIATTR_MIN_STACK_SIZE
	.align		4
.L_78:
        /*00d8*/ 	.byte	0x04, 0x12
        /*00da*/ 	.short	(.L_80 - .L_79)
	.align		4
.L_79:
        /*00dc*/ 	.word	index@(_ZN3cub18CUB_300001_SM_10006detail6reduce18DeviceReduceKernelINS2_10policy_hubIljN4cuda3std3__44plusIlEEE10Policy1000EN6thrust24THRUST_300001_SM_1000_NS18transform_iteratorI13inside_circleNSD_17counting_iteratorIiNSD_11use_defaultESH_SH_EEllEEjS9_lNS7_10__identityEEEvT0_PT3_T1_NS0_13GridEvenShareISO_EET2_T4_)
        /*00e0*/ 	.word	0x00000000


	//----- nvinfo : EIATTR_MIN_STACK_SIZE
	.align		4
.L_80:
        /*00e4*/ 	.byte	0x04, 0x12
        /*00e6*/ 	.short	(.L_82 - .L_81)
	.align		4
.L_81:
        /*00e8*/ 	.word	index@(_ZN3cub18CUB_300001_SM_10006detail6reduce28DeviceReduceSingleTileKernelINS2_10policy_hubIljN4cuda3std3__44plusIlEEE10Policy1000EN6thrust24THRUST_300001_SM_1000_NS18transform_iteratorI13inside_circleNSD_17counting_iteratorIiNSD_11use_defaultESH_SH_EEllEEPljS9_llNS7_10__identityEEEvT0_T1_T2_T3_T4_T6_)
        /*00ec*/ 	.word	0x00000000


	//----- nvinfo : EIATTR_MIN_STACK_SIZE
	.align		4
.L_82:
        /*00f0*/ 	.byte	0x04, 0x12
        /*00f2*/ 	.short	(.L_84 - .L_83)
	.align		4
.L_83:
        /*00f4*/ 	.word	index@(_ZN3cub18CUB_300001_SM_10006detail11EmptyKernelIvEEvv)
        /*00f8*/ 	.word	0x00000000
.L_84:


//--------------------- .nv.compat                --------------------------
	.section	.nv.compat,"",@"SHT_CUDA_COMPAT_INFO"
	.align	4
        /*0000*/ 	.byte	0x02, 0x09, 0x00, 0x00, 0x02, 0x02, 0x01, 0x00, 0x02, 0x05, 0x05, 0x00, 0x03, 0x07, 0x01, 0x01
        /*0010*/ 	.byte	0x02, 0x03, 0x00, 0x00, 0x02, 0x06, 0x01, 0x00, 0x04, 0x0b, 0x08, 0x00, 0x01, 0x00, 0x00, 0x00
        /*0020*/ 	.byte	0x00, 0x00, 0x00, 0x00


//--------------------- .nv.info._ZN3cub18CUB_300001_SM_10006detail6reduce28DeviceReduceSingleTileKernelINS2_10policy_hubIlyN4cuda3std3__44plusIlEEE10Policy1000EPlSC_iS9_llNS7_10__identityEEEvT0_T1_T2_T3_T4_T6_ --------------------------
	.section	.nv.info._ZN3cub18CUB_300001_SM_10006detail6reduce28DeviceReduceSingleTileKernelINS2_10policy_hubIlyN4cuda3std3__44plusIlEEE10Policy1000EPlSC_iS9_llNS7_10__identityEEEvT0_T1_T2_T3_T4_T6_,"",@"SHT_CUDA_INFO"
	.sectionflags	@""
	.align	4


	//----- nvinfo : EIATTR_CUDA_API_VERSION
	.align		4
        /*0000*/ 	.byte	0x04, 0x37
        /*0002*/ 	.short	(.L_86 - .L_85)
.L_85:
        /*0004*/ 	.word	0x00000082


	//----- nvinfo : EIATTR_KPARAM_INFO
	.align		4
.L_86:
        /*0008*/ 	.byte	0x04, 0x17
        /*000a*/ 	.short	(.L_88 - .L_87)
.L_87:
        /*000c*/ 	.word	0x00000000
        /*0010*/ 	.short	0x0005
        /*0012*/ 	.short	0x0020
        /*0014*/ 	.byte	0x00, 0xf0, 0x05, 0x00


	//----- nvinfo : EIATTR_KPARAM_INFO
	.align		4
.L_88:
        /*0018*/ 	.byte	0x04, 0x17
        /*001a*/ 	.short	(.L_90 - .L_89)
.L_89:
        /*001c*/ 	.word	0x00000000
        /*0020*/ 	.short	0x0004
        /*0022*/ 	.short	0x0018
        /*0024*/ 	.byte	0x00, 0xf0, 0x21, 0x00


	//----- nvinfo : EIATTR_KPARAM_INFO
	.align		4
.L_90:
        /*0028*/ 	.byte	0x04, 0x17
        /*002a*/ 	.short	(.L_92 - .L_91)
.L_91:
        /*002c*/ 	.word	0x00000000
        /*0030*/ 	.short	0x0003
        /*0032*/ 	.short	0x0014
        /*0034*/ 	.byte	0x00, 0xf0, 0x05, 0x00


	//----- nvinfo : EIATTR_KPARAM_INFO
	.align		4
.L_92:
        /*0038*/ 	.byte	0x04, 0x17
        /*003a*/ 	.short	(.L_94 - .L_93)
.L_93:
        /*003c*/ 	.word	0x00000000
        /*0040*/ 	.short	0x0002
        /*0042*/ 	.short	0x0010
        /*0044*/ 	.byte	0x00, 0xf0, 0x11, 0x00


	//----- nvinfo : EIATTR_KPARAM_INFO
	.align		4
.L_94:
        /*0048*/ 	.byte	0x04, 0x17
        /*004a*/ 	.short	(.L_96 - .L_95)
.L_95:
        /*004c*/ 	.word	0x00000000
        /*0050*/ 	.short	0x0001
        /*0052*/ 	.short	0x0008
        /*0054*/ 	.byte	0x00, 0xf5, 0x21, 0x00


	//----- nvinfo : EIATTR_KPARAM_INFO
	.align		4
.L_96:
        /*0058*/ 	.byte	0x04, 0x17
        /*005a*/ 	.short	(.L_98 - .L_97)
.L_97:
        /*005c*/ 	.word	0x00000000
        /*0060*/ 	.short	0x0000
        /*0062*/ 	.short	0x0000
        /*0064*/ 	.byte	0x00, 0xf5, 0x21, 0x00


	//----- nvinfo : EIATTR_SPARSE_MMA_MASK
	.align		4
.L_98:
        /*0068*/ 	.byte	0x03, 0x50
        /*006a*/ 	.short	0x0000


	//----- nvinfo : EIATTR_MAXREG_COUNT
	.align		4
        /*006c*/ 	.byte	0x03, 0x1b
        /*006e*/ 	.short	0x0080


	//----- nvinfo : EIATTR_NUM_BARRIERS
	.align		4
        /*0070*/ 	.byte	0x02, 0x4c
        /*0072*/ 	.byte	0x01
	.zero		1


	//----- nvinfo : EIATTR_MERCURY_ISA_VERSION
	.align		4
        /*0074*/ 	.byte	0x03, 0x5f
        /*0076*/ 	.short	0x0101


	//----- nvinfo : EIATTR_COOP_GROUP_MASK_REGIDS
	.align		4
        /*0078*/ 	.byte	0x04, 0x29
        /*007a*/ 	.short	(.L_100 - .L_99)


	//   ....[0]....
.L_99:
        /*007c*/ 	.word	0xffffffff


	//   ....[1]....
        /*0080*/ 	.word	0xffffffff


	//   ....[2]....
        /*0084*/ 	.word	0xffffffff


	//   ....[3]....
        /*0088*/ 	.word	0xffffffff


	//   ....[4]....
        /*008c*/ 	.word	0xffffffff


	//   ....[5]....
        /*0090*/ 	.word	0xffffffff


	//   ....[6]....
        /*0094*/ 	.word	0xffffffff


	//   ....[7]....
        /*0098*/ 	.word	0xffffffff


	//   ....[8]....
        /*009c*/ 	.word	0xffffffff


	//   ....[9]....
        /*00a0*/ 	.word	0xffffffff


	//   ....[10]....
        /*00a4*/ 	.word	0xffffffff


	//   ....[11]....
        /*00a8*/ 	.word	0xffffffff


	//   ....[12]....
        /*00ac*/ 	.word	0xffffffff


	//   ....[13]....
        /*00b0*/ 	.word	0xffffffff


	//   ....[14]....
        /*00b4*/ 	.word	0xffffffff


	//   ....[15]....
        /*00b8*/ 	.word	0xffffffff


	//   ....[16]....
        /*00bc*/ 	.word	0xffffffff


	//   ....[17]....
        /*00c0*/ 	.word	0xffffffff


	//   ....[18]....
        /*00c4*/ 	.word	0xffffffff


	//   ....[19]....
        /*00c8*/ 	.word	0xffffffff


	//   ....[20]....
        /*00cc*/ 	.word	0xffffffff


	//   ....[21]....
        /*00d0*/ 	.word	0xffffffff


	//   ....[22]....
        /*00d4*/ 	.word	0xffffffff


	//   ....[23]....
        /*00d8*/ 	.word	0xffffffff


	//   ....[24]....
        /*00dc*/ 	.word	0xffffffff


	//   ....[25]....
        /*00e0*/ 	.word	0xffffffff


	//   ....[26]....
        /*00e4*/ 	.word	0xffffffff


	//   ....[27]....
        /*00e8*/ 	.word	0xffffffff


	//   ....[28]....
        /*00ec*/ 	.word	0xffffffff


	//   ....[29]....
        /*00f0*/ 	.word	0xffffffff


	//----- nvinfo : EIATTR_COOP_GROUP_INSTR_OFFSETS
	.align		4
.L_100:
        /*00f4*/ 	.byte	0x04, 0x28
        /*00f6*/ 	.short	(.L_102 - .L_101)


	//   ....[0]....
.L_101:
        /*00f8*/ 	.word	0x00000970


	//   ....[1]....
        /*00fc*/ 	.word	0x00000980


	//   ....[2]....
        /*0100*/ 	.word	0x000009e0


	//   ....[3]....
        /*0104*/ 	.word	0x00000a00


	//   ....[4]....
        /*0108*/ 	.word	0x00000a50


	//   ....[5]....
        /*010c*/ 	.word	0x00000a70


	//   ....[6]....
        /*0110*/ 	.word	0x00000ab0


	//   ....[7]....
        /*0114*/ 	.word	0x00000af0


	//   ....[8]....
        /*0118*/ 	.word	0x00000b40


	//   ....[9]....
        /*011c*/ 	.word	0x00000b80


	//   ....[10]....
        /*0120*/ 	.word	0x00000e80


	//   ....[11]....
        /*0124*/ 	.word	0x00000e90


	//   ....[12]....
        /*0128*/ 	.word	0x00000f10


	//   ....[13]....
        /*012c*/ 	.word	0x00000f30


	//   ....[14]....
        /*0130*/ 	.word	0x00000f70


	//   ....[15]....
        /*0134*/ 	.word	0x00000fb0


	//   ....[16]....
        /*0138*/ 	.word	0x00001010


	//   ....[17]....
        /*013c*/ 	.word	0x00001040


	//   ....[18]....
        /*0140*/ 	.word	0x00001080


	//   ....[19]....
        /*0144*/ 	.word	0x000010c0


	//   ....[20]....
        /*0148*/ 	.word	0x000021b0


	//   ....[21]....
        /*014c*/ 	.word	0x000021c0


	//   ....[22]....
        /*0150*/ 	.word	0x00002240


	//   ....[23]....
        /*0154*/ 	.word	0x00002250


	//   ....[24]....
        /*0158*/ 	.word	0x000022b0


	//   ....[25]....
        /*015c*/ 	.word	0x000022d0


	//   ....[26]....
        /*0160*/ 	.word	0x00002310


	//   ....[27]....
        /*0164*/ 	.word	0x00002340


	//   ....[28]....
        /*0168*/ 	.word	0x00002380


	//   ....[29]....
        /*016c*/ 	.word	0x000023e0


	//----- nvinfo : EIATTR_VRC_CTA_INIT_COUNT
	.align		4
.L_102:
        /*0170*/ 	.byte	0x02, 0x4a
	.zero		1
	.zero		1


	//----- nvinfo : EIATTR_EXIT_INSTR_OFFSETS
	.align		4
        /*0174*/ 	.byte	0x04, 0x1c
        /*0176*/ 	.short	(.L_104 - .L_103)


	//   ....[0]....
.L_103:
        /*0178*/ 	.word	0x00000080


	//   ....[1]....
        /*017c*/ 	.word	0x000000c0


	//   ....[2]....
        /*0180*/ 	.word	0x00002650


	//   ....[3]....
        /*0184*/ 	.word	0x000026b0


	//----- nvinfo : EIATTR_MAX_THREADS
	.align		4
.L_104:
        /*0188*/ 	.byte	0x04, 0x05
        /*018a*/ 	.short	(.L_106 - .L_105)
.L_105:
        /*018c*/ 	.word	0x00000200
        /*0190*/ 	.word	0x00000001
        /*0194*/ 	.word	0x00000001


	//----- nvinfo : EIATTR_CRS_STACK_SIZE
	.align		4
.L_106:
        /*0198*/ 	.byte	0x04, 0x1e
        /*019a*/ 	.short	(.L_108 - .L_107)
.L_107:
        /*019c*/ 	.word	0x00000000


	//----- nvinfo : EIATTR_CBANK_PARAM_SIZE
	.align		4
.L_108:
        /*01a0*/ 	.byte	0x03, 0x19
        /*01a2*/ 	.short	0x0021


	//----- nvinfo : EIATTR_PARAM_CBANK
	.align		4
        /*01a4*/ 	.byte	0x04, 0x0a
        /*01a6*/ 	.short	(.L_110 - .L_109)
	.align		4
.L_109:
        /*01a8*/ 	.word	index@(.nv.constant0._ZN3cub18CUB_300001_SM_10006detail6reduce28DeviceReduceSingleTileKernelINS2_10policy_hubIlyN4cuda3std3__44plusIlEEE10Policy1000EPlSC_iS9_llNS7_10__identityEEEvT0_T1_T2_T3_T4_T6_)
        /*01ac*/ 	.short	0x0380
        /*01ae*/ 	.short	0x0021


	//----- nvinfo : EIATTR_SW_WAR
	.align		4
.L_110:
        /*01b0*/ 	.byte	0x04, 0x36
        /*01b2*/ 	.short	(.L_112 - .L_111)
.L_111:
        /*01b4*/ 	.word	0x00000008
.L_112:


//--------------------- .nv.info._ZN3cub18CUB_300001_SM_10006detail6reduce18DeviceReduceKernelINS2_10policy_hubIlyN4cuda3std3__44plusIlEEE10Policy1000EN6thrust24THRUST_300001_SM_1000_NS18transform_iteratorI13inside_circleNSD_17counting_iteratorIiNSD_11use_defaultESH_SH_EEllEEyS9_lNS7_10__identityEEEvT0_PT3_T1_NS0_13GridEvenShareISO_EET2_T4_ --------------------------
	.section	.nv.info._ZN3cub18CUB_300001_SM_10006detail6reduce18DeviceReduceKernelINS2_10policy_hubIlyN4cuda3std3__44plusIlEEE10Policy1000EN6thrust24THRUST_300001_SM_1000_NS18transform_iteratorI13inside_circleNSD_17counting_iteratorIiNSD_11use_defaultESH_SH_EEllEEyS9_lNS7_10__identityEEEvT0_PT3_T1_NS0_13GridEvenShareISO_EET2_T4_,"",@"SHT_CUDA_INFO"
	.sectionflags	@""
	.align	4


	//----- nvinfo : EIATTR_CUDA_API_VERSION
	.align		4
        /*0000*/ 	.byte	0x04, 0x37
        /*0002*/ 	.short	(.L_114 - .L_113)
.L_113:
        /*0004*/ 	.word	0x00000082


	//----- nvinfo : EIATTR_KPARAM_INFO
	.align		4
.L_114:
        /*0008*/ 	.byte	0x04, 0x17
        /*000a*/ 	.short	(.L_116 - .L_115)
.L_115:
        /*000c*/ 	.word	0x00000000
        /*0010*/ 	.short	0x0005
        /*0012*/ 	.short	0x0061
        /*0014*/ 	.byte	0x00, 0xf0, 0x05, 0x00


	//----- nvinfo : EIATTR_KPARAM_INFO
	.align		4
.L_116:
        /*0018*/ 	.byte	0x04, 0x17
        /*001a*/ 	.short	(.L_118 - .L_117)
.L_117:
        /*001c*/ 	.word	0x00000000
        /*0020*/ 	.short	0x0004
        /*0022*/ 	.short	0x0060
        /*0024*/ 	.byte	0x00, 0xf0, 0x05, 0x00


	//----- nvinfo : EIATTR_KPARAM_INFO
	.align		4
.L_118:
        /*0028*/ 	.byte	0x04, 0x17
        /*002a*/ 	.short	(.L_120 - .L_119)
.L_119:
        /*002c*/ 	.word	0x00000000
        /*0030*/ 	.short	0x0003
        /*0032*/ 	.short	0x0018
        /*0034*/ 	.byte	0x00, 0xf0, 0x21, 0x01


	//----- nvinfo : EIATTR_KPARAM_INFO
	.align		4
.L_120:
        /*0038*/ 	.byte	0x04, 0x17
        /*003a*/ 	.short	(.L_122 - .L_121)
.L_121:
        /*003c*/ 	.word	0x00000000
        /*0040*/ 	.short	0x0002
        /*0042*/ 	.short	0x0010
        /*0044*/ 	.byte	0x00, 0xf0, 0x21, 0x00


	//----- nvinfo : EIATTR_KPARAM_INFO
	.align		4
.L_122:
        /*0048*/ 	.byte	0x04, 0x17
        /*004a*/ 	.short	(.L_124 - .L_123)
.L_123:
        /*004c*/ 	.word	0x00000000
        /*0050*/ 	.short	0x0001
        /*0052*/ 	.short	0x0008
        /*0054*/ 	.byte	0x00, 0xf5, 0x21, 0x00


	//----- nvinfo : EIATTR_KPARAM_INFO
	.align		4
.L_124:
        /*0058*/ 	.byte	0x04, 0x17
        /*005a*/ 	.short	(.L_126 - .L_125)
.L_125:
        /*005c*/ 	.word	0x00000000
        /*0060*/ 	.short	0x0000
        /*0062*/ 	.short	0x0000
        /*0064*/ 	.byte	0x00, 0xf0, 0x21, 0x00


	//----- nvinfo : EIATTR_SPARSE_MMA_MASK
	.align		4
.L_126:
        /*0068*/ 	.byte	0x03, 0x50
        /*006a*/ 	.short	0x0000


	//----- nvinfo : EIATTR_MAXREG_COUNT
	.align		4
        /*006c*/ 	.byte	0x03, 0x1b
        /*006e*/ 	.short	0x0080


	//----- nvinfo : EIATTR_NUM_BARRIERS
	.align		4
        /*0070*/ 	.byte	0x02, 0x4c
        /*0072*/ 	.byte	0x01
	.zero		1


	//----- nvinfo : EIATTR_MERCURY_ISA_VERSION
	.align		4
        /*0074*/ 	.byte	0x03, 0x5f
        /*0076*/ 	.short	0x0101


	//----- nvinfo : EIATTR_COOP_GROUP_MASK_REGIDS
	.align		4
        /*0078*/ 	.byte	0x04, 0x29
        /*007a*/ 	.short	(.L_128 - .L_127)


	//   ....[0]....
.L_127:
        /*007c*/ 	.word	0xffffffff


	//   ....[1]....
        /*0080*/ 	.word	0xffffffff


	//   ....[2]....
        /*0084*/ 	.word	0xffffffff


	//   ....[3]....
        /*0088*/ 	.word	0xffffffff


	//   ....[4]....
        /*008c*/ 	.word	0xffffffff


	//   ....[5]....
        /*0090*/ 	.word	0xffffffff


	//   ....[6]....
        /*0094*/ 	.word	0xffffffff


	//   ....[7]....
        /*0098*/ 	.word	0xffffffff


	//   ....[8]....
        /*009c*/ 	.word	0xffffffff


	//   ....[9]....
        /*00a0*/ 	.word	0xffffffff


	//   ....[10]....
        /*00a4*/ 	.word	0xffffffff


	//   ....[11]....
        /*00a8*/ 	.word	0xffffffff


	//   ....[12]....
        /*00ac*/ 	.word	0xffffffff


	//   ....[13]....
        /*00b0*/ 	.word	0xffffffff


	//   ....[14]....
        /*00b4*/ 	.word	0xffffffff


	//   ....[15]....
        /*00b8*/ 	.word	0xffffffff


	//   ....[16]....
        /*00bc*/ 	.word	0xffffffff


	//   ....[17]....
        /*00c0*/ 	.word	0xffffffff


	//   ....[18]....
        /*00c4*/ 	.word	0xffffffff


	//   ....[19]....
        /*00c8*/ 	.word	0xffffffff


	//   ....[20]....
        /*00cc*/ 	.word	0xffffffff


	//   ....[21]....
        /*00d0*/ 	.word	0xffffffff


	//   ....[22]....
        /*00d4*/ 	.word	0xffffffff


	//   ....[23]....
        /*00d8*/ 	.word	0xffffffff


	//   ....[24]....
        /*00dc*/ 	.word	0xffffffff


	//   ....[25]....
        /*00e0*/ 	.word	0xffffffff


	//   ....[26]....
        /*00e4*/ 	.word	0xffffffff


	//   ....[27]....
        /*00e8*/ 	.word	0xffffffff


	//   ....[28]....
        /*00ec*/ 	.word	0xffffffff


	//   ....[29]....
        /*00f0*/ 	.word	0xffffffff


	//----- nvinfo : EIATTR_COOP_GROUP_INSTR_OFFSETS
	.align		4
.L_128:
        /*00f4*/ 	.byte	0x04, 0x28
        /*00f6*/ 	.short	(.L_130 - .L_129)


	//   ....[0]....
.L_129:
        /*00f8*/ 	.word	0x00000eb0


	//   ....[1]....
        /*00fc*/ 	.word	0x00000ec0


	//   ....[2]....
        /*0100*/ 	.word	0x00000f20


	//   ....[3]....
        /*0104*/ 	.word	0x00000f40


	//   ....[4]....
        /*0108*/ 	.word	0x00000f90


	//   ....[5]....
        /*010c*/ 	.word	0x00000fb0


	//   ....[6]....
        /*0110*/ 	.word	0x00000ff0


	//   ....[7]....
        /*0114*/ 	.word	0x00001030


	//   ....[8]....
        /*0118*/ 	.word	0x00001090


	//   ....[9]....
        /*011c*/ 	.word	0x000010e0


	//   ....[10]....
        /*0120*/ 	.word	0x000013c0


	//   ....[11]....
        /*0124*/ 	.word	0x000013d0


	//   ....[12]....
        /*0128*/ 	.word	0x00001470


	//   ....[13]....
        /*012c*/ 	.word	0x00001480


	//   ....[14]....
        /*0130*/ 	.word	0x000014d0


	//   ....[15]....
        /*0134*/ 	.word	0x00001520


	//   ....[16]....
        /*0138*/ 	.word	0x00001560


	//   ....[17]....
        /*013c*/ 	.word	0x00001590


	//   ....[18]....
        /*0140*/ 	.word	0x000015d0


	//   ....[19]....
        /*0144*/ 	.word	0x00001630


	//   ....[20]....
        /*0148*/ 	.word	0x00007c80


	//   ....[21]....
        /*014c*/ 	.word	0x00007c90


	//   ....[22]....
        /*0150*/ 	.word	0x00007d10


	//   ....[23]....
        /*0154*/ 	.word	0x00007d20


	//   ....[24]....
        /*0158*/ 	.word	0x00007d70


	//   ....[25]....
        /*015c*/ 	.word	0x00007da0


	//   ....[26]....
        /*0160*/ 	.word	0x00007de0


	//   ....[27]....
        /*0164*/ 	.word	0x00007e10


	//   ....[28]....
        /*0168*/ 	.word	0x00007e60


	//   ....[29]....
        /*016c*/ 	.word	0x00007eb0


	//----- nvinfo : EIATTR_VRC_CTA_INIT_COUNT
	.align		4
.L_130:
        /*0170*/ 	.byte	0x02, 0x4a
	.zero		1
	.zero		1


	//----- nvinfo : EIATTR_EXIT_INSTR_OFFSETS
	.align		4
        /*0174*/ 	.byte	0x04, 0x1c
        /*0176*/ 	.short	(.L_132 - .L_131)


	//   ....[0]....
.L_131:
        /*0178*/ 	.word	0x00008120


	//   ....[1]....
        /*017c*/ 	.word	0x00008170


	//----- nvinfo : EIATTR_MAX_THREADS
	.align		4
.L_132:
        /*0180*/ 	.byte	0x04, 0x05
        /*0182*/ 	.short	(.L_134 - .L_133)
.L_133:
        /*0184*/ 	.word	0x00000200
        /*0188*/ 	.word	0x00000001
        /*018c*/ 	.word	0x00000001


	//----- nvinfo : EIATTR_CRS_STACK_SIZE
	.align		4
.L_134:
        /*0190*/ 	.byte	0x04, 0x1e
        /*0192*/ 	.short	(.L_136 - .L_135)
.L_135:
        /*0194*/ 	.word	0x00000000


	//----- nvinfo : EIATTR_CBANK_PARAM_SIZE
	.align		4
.L_136:
        /*0198*/ 	.byte	0x03, 0x19
        /*019a*/ 	.short	0x0062


	//----- nvinfo : EIATTR_PARAM_CBANK
	.align		4
        /*019c*/ 	.byte	0x04, 0x0a
        /*019e*/ 	.short	(.L_138 - .L_137)
	.align		4
.L_137:
        /*01a0*/ 	.word	index@(.nv.constant0._ZN3cub18CUB_300001_SM_10006detail6reduce18DeviceReduceKernelINS2_10policy_hubIlyN4cuda3std3__44plusIlEEE10Policy1000EN6thrust24THRUST_300001_SM_1000_NS18transform_iteratorI13inside_circleNSD_17counting_iteratorIiNSD_11use_defaultESH_SH_EEllEEyS9_lNS7_10__identityEEEvT0_PT3_T1_NS0_13GridEvenShareISO_EET2_T4_)
        /*01a4*/ 	.short	0x0380
        /*01a6*/ 	.short	0x0062


	//----- nvinfo : EIATTR_SW_WAR
	.align		4
.L_138:
        /*01a8*/ 	.byte	0x04, 0x36
        /*01aa*/ 	.short	(.L_140 - .L_139)
.L_139:
        /*01ac*/ 	.word	0x00000008
.L_140:


//--------------------- .nv.info._ZN3cub18CUB_300001_SM_10006detail6reduce28DeviceReduceSingleTileKernelINS2_10policy_hubIlyN4cuda3std3__44plusIlEEE10Policy1000EN6thrust24THRUST_300001_SM_1000_NS18transform_iteratorI13inside_circleNSD_17counting_iteratorIiNSD_11use_defaultESH_SH_EEllEEPlyS9_llNS7_10__identityEEEvT0_T1_T2_T3_T4_T6_ --------------------------
	.section	.nv.info._ZN3cub18CUB_300001_SM_10006detail6reduce28DeviceReduceSingleTileKernelINS2_10policy_hubIlyN4cuda3std3__44plusIlEEE10Policy1000EN6thrust24THRUST_300001_SM_1000_NS18transform_iteratorI13inside_circleNSD_17counting_iteratorIiNSD_11use_defaultESH_SH_EEllEEPlyS9_llNS7_10__identityEEEvT0_T1_T2_T3_T4_T6_,"",@"SHT_CUDA_INFO"
	.sectionflags	@""
	.align	4


	//----- nvinfo : EIATTR_CUDA_API_VERSION
	.align		4
        /*0000*/ 	.byte	0x04, 0x37
        /*0002*/ 	.short	(.L_142 - .L_141)
.L_141:
        /*0004*/ 	.word	0x00000082


	//----- nvinfo : EIATTR_KPARAM_INFO
	.align		4
.L_142:
        /*0008*/ 	.byte	0x04, 0x17
        /*000a*/ 	.short	(.L_144 - .L_143)
.L_143:
        /*000c*/ 	.word	0x00000000
        /*0010*/ 	.short	0x0005
        /*0012*/ 	.short	0x0028
        /*0014*/ 	.byte	0x00, 0xf0, 0x05, 0x00


	//----- nvinfo : EIATTR_KPARAM_INFO
	.align		4
.L_144:
        /*0018*/ 	.byte	0x04, 0x17
        /*001a*/ 	.short	(.L_146 - .L_145)
.L_145:
        /*001c*/ 	.word	0x00000000
        /*0020*/ 	.short	0x0004
        /*0022*/ 	.short	0x0020
        /*0024*/ 	.byte	0x00, 0xf0, 0x21, 0x00


	//----- nvinfo : EIATTR_KPARAM_INFO
	.align		4
.L_146:
        /*0028*/ 	.byte	0x04, 0x17
        /*002a*/ 	.short	(.L_148 - .L_147)
.L_147:
        /*002c*/ 	.word	0x00000000
        /*0030*/ 	.short	0x0003
        /*0032*/ 	.short	0x0018
        /*0034*/ 	.byte	0x00, 0xf0, 0x05, 0x00


	//----- nvinfo : EIATTR_KPARAM_INFO
	.align		4
.L_148:
        /*0038*/ 	.byte	0x04, 0x17
        /*003a*/ 	.short	(.L_150 - .L_149)
.L_149:
        /*003c*/ 	.word	0x00000000
        /*0040*/ 	.short	0x0002
        /*0042*/ 	.short	0x0010
        /*0044*/ 	.byte	0x00, 0xf0, 0x21, 0x00


	//----- nvinfo : EIATTR_KPARAM_INFO
	.align		4
.L_150:
        /*0048*/ 	.byte	0x04, 0x17
        /*004a*/ 	.short	(.L_152 - .L_151)
.L_151:
        /*004c*/ 	.word	0x00000000
        /*0050*/ 	.short	0x0001
        /*0052*/ 	.short	0x0008
        /*0054*/ 	.byte	0x00, 0xf5, 0x21, 0x00


	//----- nvinfo : EIATTR_KPARAM_INFO
	.align		4
.L_152:
        /*0058*/ 	.byte	0x04, 0x17
        /*005a*/ 	.short	(.L_154 - .L_153)
.L_153:
        /*005c*/ 	.word	0x00000000
        /*0060*/ 	.short	0x0000
        /*0062*/ 	.short	0x0000
        /*0064*/ 	.byte	0x00, 0xf0, 0x21, 0x00


	//----- nvinfo : EIATTR_SPARSE_MMA_MASK
	.align		4
.L_154:
        /*0068*/ 	.byte	0x03, 0x50
        /*006a*/ 	.short	0x0000


	//----- nvinfo : EIATTR_MAXREG_COUNT
	.align		4
        /*006c*/ 	.byte	0x03, 0x1b
        /*006e*/ 	.short	0x0080


	//----- nvinfo : EIATTR_NUM_BARRIERS
	.align		4
        /*0070*/ 	.byte	0x02, 0x4c
        /*0072*/ 	.byte	0x01
	.zero		1


	//----- nvinfo : EIATTR_MERCURY_ISA_VERSION
	.align		4
        /*0074*/ 	.byte	0x03, 0x5f
        /*0076*/ 	.short	0x0101


	//----- nvinfo : EIATTR_COOP_GROUP_MASK_REGIDS
	.align		4
        /*0078*/ 	.byte	0x04, 0x29
        /*007a*/ 	.short	(.L_156 - .L_155)


	//   ....[0]....
.L_155:
        /*007c*/ 	.word	0xffffffff


	//   ....[1]....
        /*0080*/ 	.word	0xffffffff


	//   ....[2]....
        /*0084*/ 	.word	0xffffffff


	//   ....[3]....
        /*0088*/ 	.word	0xffffffff


	//   ....[4]....
        /*008c*/ 	.word	0xffffffff


	//   ....[5]....
        /*0090*/ 	.word	0xffffffff


	//   ....[6]....
        /*0094*/ 	.word	0xffffffff


	//   ....[7]....
        /*0098*/ 	.word	0xffffffff


	//   ....[8]....
        /*009c*/ 	.word	0xffffffff


	//   ....[9]....
        /*00a0*/ 	.word	0xffffffff


	//   ....[10]....
        /*00a4*/ 	.word	0xffffffff


	//   ....[11]....
        /*00a8*/ 	.word	0xffffffff


	//   ....[12]....
        /*00ac*/ 	.word	0xffffffff


	//   ....[13]....
        /*00b0*/ 	.word	0xffffffff


	//   ....[14]....
        /*00b4*/ 	.word	0xffffffff


	//   ....[15]....
        /*00b8*/ 	.word	0xffffffff


	//   ....[16]....
        /*00bc*/ 	.word	0xffffffff


	//   ....[17]....
        /*00c0*/ 	.word	0xffffffff


	//   ....[18]....
        /*00c4*/ 	.word	0xffffffff


	//   ....[19]....
        /*00c8*/ 	.word	0xffffffff


	//   ....[20]....
        /*00cc*/ 	.word	0xffffffff


	//   ....[21]....
        /*00d0*/ 	.word	0xffffffff


	//   ....[22]....
        /*00d4*/ 	.word	0xffffffff


	//   ....[23]....
        /*00d8*/ 	.word	0xffffffff


	//   ....[24]....
        /*00dc*/ 	.word	0xffffffff


	//   ....[25]....
        /*00e0*/ 	.word	0xffffffff


	//   ....[26]....
        /*00e4*/ 	.word	0xffffffff


	//   ....[27]....
        /*00e8*/ 	.word	0xffffffff


	//   ....[28]....
        /*00ec*/ 	.word	0xffffffff


	//   ....[29]....
        /*00f0*/ 	.word	0xffffffff


	//   ....[30]....
        /*00f4*/ 	.word	0x0500000c


	//   ....[31]....
        /*00f8*/ 	.word	0x0500000c


	//   ....[32]....
        /*00fc*/ 	.word	0x0500000c


	//   ....[33]....
        /*0100*/ 	.word	0x0500000c


	//   ....[34]....
        /*0104*/ 	.word	0x0500000c


	//   ....[35]....
        /*0108*/ 	.word	0x0500000c


	//   ....[36]....
        /*010c*/ 	.word	0x0500000c


	//   ....[37]....
        /*0110*/ 	.word	0x0500000c


	//   ....[38]....
        /*0114*/ 	.word	0x0500000c


	//   ....[39]....
        /*0118*/ 	.word	0x0500000c


	//   ....[40]....
        /*011c*/ 	.word	0x0500000c


	//   ....[41]....
        /*0120*/ 	.word	0x0500000c


	//   ....[42]....
        /*0124*/ 	.word	0x0500000c


	//   ....[43]....
        /*0128*/ 	.word	0x0500000c


	//   ....[44]....
        /*012c*/ 	.word	0x0500000c


	//   ....[45]....
        /*0130*/ 	.word	0x0500000c


	//   ....[46]....
        /*0134*/ 	.word	0x0500000c


	//   ....[47]....
        /*0138*/ 	.word	0x0500000c


	//   ....[48]....
        /*013c*/ 	.word	0x0500000c


	//   ....[49]....
        /*0140*/ 	.word	0x0500000c


	//----- nvinfo : EIATTR_COOP_GROUP_INSTR_OFFSETS
	.align		4
.L_156:
        /*0144*/ 	.byte	0x04, 0x28
        /*0146*/ 	.short	(.L_158 - .L_157)


	//   ....[0]....
.L_157:
        /*0148*/ 	.word	0x00000f80


	//   ....[1]....
        /*014c*/ 	.word	0x00000fa0


	//   ....[2]....
        /*0150*/ 	.word	0x00000ff0


	//   ....[3]....
        /*0154*/ 	.word	0x00001010


	//   ....[4]....
        /*0158*/ 	.word	0x00001060


	//   ....[5]....
        /*015c*/ 	.word	0x00001080


	//   ....[6]....
        /*0160*/ 	.word	0x000010c0


	//   ....[7]....
        /*0164*/ 	.word	0x000010f0


	//   ....[8]....
        /*0168*/ 	.word	0x00001130


	//   ....[9]....
        /*016c*/ 	.word	0x00001150


	//   ....[10]....
        /*0170*/ 	.word	0x000014c0


	//   ....[11]....
        /*0174*/ 	.word	0x000014f0


	//   ....[12]....
        /*0178*/ 	.word	0x00001540


	//   ....[13]....
        /*017c*/ 	.word	0x00001560


	//   ....[14]....
        /*0180*/ 	.word	0x000015b0


	//   ....[15]....
        /*0184*/ 	.word	0x000015f0


	//   ....[16]....
        /*0188*/ 	.word	0x00001630


	//   ....[17]....
        /*018c*/ 	.word	0x00001660


	//   ....[18]....
        /*0190*/ 	.word	0x000016a0


	//   ....[19]....
        /*0194*/ 	.word	0x000016c0


	//   ....[20]....
        /*0198*/ 	.word	0x00007eb0


	//   ....[21]....
        /*019c*/ 	.word	0x00007ec0


	//   ....[22]....
        /*01a0*/ 	.word	0x00007f40


	//   ....[23]....
        /*01a4*/ 	.word	0x00007f50


	//   ....[24]....
        /*01a8*/ 	.word	0x00007fb0


	//   ....[25]....
        /*01ac*/ 	.word	0x00007fd0


	//   ....[26]....
        /*01b0*/ 	.word	0x00008010


	//   ....[27]....
        /*01b4*/ 	.word	0x00008040


	//   ....[28]....
        /*01b8*/ 	.word	0x00008090


	//   ....[29]....
        /*01bc*/ 	.word	0x000080e0


	//   ....[30]....
        /*01c0*/ 	.word	0x00008400


	//   ....[31]....
        /*01c4*/ 	.word	0x00008450


	//   ....[32]....
        /*01c8*/ 	.word	0x00008500


	//   ....[33]....
        /*01cc*/ 	.word	0x00008550


	//   ....[34]....
        /*01d0*/ 	.word	0x00008600


	//   ....[35]....
        /*01d4*/ 	.word	0x00008650


	//   ....[36]....
        /*01d8*/ 	.word	0x00008700


	//   ....[37]....
        /*01dc*/ 	.word	0x00008750


	//   ....[38]....
        /*01e0*/ 	.word	0x00008800


	//   ....[39]....
        /*01e4*/ 	.word	0x00008850


	//   ....[40]....
        /*01e8*/ 	.word	0x000088e0


	//   ....[41]....
        /*01ec*/ 	.word	0x00008930


	//   ....[42]....
        /*01f0*/ 	.word	0x000089f0


	//   ....[43]....
        /*01f4*/ 	.word	0x00008a40


	//   ....[44]....
        /*01f8*/ 	.word	0x00008b00


	//   ....[45]....
        /*01fc*/ 	.word	0x00008b50


	//   ....[46]....
        /*0200*/ 	.word	0x00008c10


	//   ....[47]....
        /*0204*/ 	.word	0x00008c60


	//   ....[48]....
        /*0208*/ 	.word	0x00008d10


	//   ....[49]....
        /*020c*/ 	.word	0x00008d60


	//----- nvinfo : EIATTR_VRC_CTA_INIT_COUNT
	.align		4
.L_158:
        /*0210*/ 	.byte	0x02, 0x4a
	.zero		1
	.zero		1


	//----- nvinfo : EIATTR_EXIT_INSTR_OFFSETS
	.align		4
        /*0214*/ 	.byte	0x04, 0x1c
        /*0216*/ 	.short	(.L_160 - .L_159)


	//   ....[0]....
.L_159:
        /*0218*/ 	.word	0x00000080


	//   ....[1]....
        /*021c*/ 	.word	0x000000c0


	//   ....[2]....
        /*0220*/ 	.word	0x00008340


	//   ....[3]....
        /*0224*/ 	.word	0x000083a0


	//----- nvinfo : EIATTR_MAX_THREADS
	.align		4
.L_160:
        /*0228*/ 	.byte	0x04, 0x05
        /*022a*/ 	.short	(.L_162 - .L_161)
.L_161:
        /*022c*/ 	.word	0x00000200
        /*0230*/ 	.word	0x00000001
        /*0234*/ 	.word	0x00000001


	//----- nvinfo : EIATTR_CRS_STACK_SIZE
	.align		4
.L_162:
        /*0238*/ 	.byte	0x04, 0x1e
        /*023a*/ 	.short	(.L_164 - .L_163)
.L_163:
        /*023c*/ 	.word	0x00000000


	//----- nvinfo : EIATTR_CBANK_PARAM_SIZE
	.align		4
.L_164:
        /*0240*/ 	.byte	0x03, 0x19
        /*0242*/ 	.short	0x0029


	//----- nvinfo : EIATTR_PARAM_CBANK
	.align		4
        /*0244*/ 	.byte	0x04, 0x0a
        /*0246*/ 	.short	(.L_166 - .L_165)
	.align		4
.L_165:
        /*0248*/ 	.word	index@(.nv.constant0._ZN3cub18CUB_300001_SM_10006detail6reduce28DeviceReduceSingleTileKernelINS2_10policy_hubIlyN4cuda3std3__44plusIlEEE10Policy1000EN6thrust24THRUST_300001_SM_1000_NS18transform_iteratorI13inside_circleNSD_17counting_iteratorIiNSD_11use_defaultESH_SH_EEllEEPlyS9_llNS7_10__identityEEEvT0_T1_T2_T3_T4_T6_)
        /*024c*/ 	.short	0x0380
        /*024e*/ 	.short	0x0029


	//----- nvinfo : EIATTR_SW_WAR
	.align		4
.L_166:
        /*0250*/ 	.byte	0x04, 0x36
        /*0252*/ 	.short	(.L_168 - .L_167)
.L_167:
        /*0254*/ 	.word	0x00000008
.L_168:


//--------------------- .nv.info._ZN3cub18CUB_300001_SM_10006detail6reduce28DeviceReduceSingleTileKernelINS2_10policy_hubIljN4cuda3std3__44plusIlEEE10Policy1000EPlSC_iS9_llNS7_10__identityEEEvT0_T1_T2_T3_T4_T6_ --------------------------
	.section	.nv.info._ZN3cub18CUB_300001_SM_10006detail6reduce28DeviceReduceSingleTileKernelINS2_10policy_hubIljN4cuda3std3__44plusIlEEE10Policy1000EPlSC_iS9_llNS7_10__identityEEEvT0_T1_T2_T3_T4_T6_,"",@"SHT_CUDA_INFO"
	.sectionflags	@""
	.align	4


	//----- nvinfo : EIATTR_CUDA_API_VERSION
	.align		4
        /*0000*/ 	.byte	0x04, 0x37
        /*0002*/ 	.short	(.L_170 - .L_169)
.L_169:
        /*0004*/ 	.word	0x00000082


	//----- nvinfo : EIATTR_KPARAM_INFO
	.align		4
.L_170:
        /*0008*/ 	.byte	0x04, 0x17
        /*000a*/ 	.short	(.L_172 - .L_171)
.L_171:
        /*000c*/ 	.word	0x00000000
        /*0010*/ 	.short	0x0005
        /*0012*/ 	.short	0x0020
        /*0014*/ 	.byte	0x00, 0xf0, 0x05, 0x00


	//----- nvinfo : EIATTR_KPARAM_INFO
	.align		4
.L_172:
        /*0018*/ 	.byte	0x04, 0x17
        /*001a*/ 	.short	(.L_174 - .L_173)
.L_173:
        /*001c*/ 	.word	0x00000000
        /*0020*/ 	.short	0x0004
        /*0022*/ 	.short	0x0018
        /*0024*/ 	.byte	0x00, 0xf0, 0x21, 0x00


	//----- nvinfo : EIATTR_KPARAM_INFO
	.align		4
.L_174:
        /*0028*/ 	.byte	0x04, 0x17
        /*002a*/ 	.short	(.L_176 - .L_175)
.L_175:
        /*002c*/ 	.word	0x00000000
        /*0030*/ 	.short	0x0003
        /*0032*/ 	.short	0x0014
        /*0034*/ 	.byte	0x00, 0xf0, 0x05, 0x00


	//----- nvinfo : EIATTR_KPARAM_INFO
	.align		4
.L_176:
        /*0038*/ 	.byte	0x04, 0x17
        /*003a*/ 	.short	(.L_178 - .L_177)
.L_177:
        /*003c*/ 	.word	0x00000000
        /*0040*/ 	.short	0x0002
        /*0042*/ 	.short	0x0010
        /*0044*/ 	.byte	0x00, 0xf0, 0x11, 0x00


	//----- nvinfo : EIATTR_KPARAM_INFO
	.align		4
.L_178:
        /*0048*/ 	.byte	0x04, 0x17
        /*004a*/ 	.short	(.L_180 - .L_179)
.L_179:
        /*004c*/ 	.word	0x00000000
        /*0050*/ 	.short	0x0001
        /*0052*/ 	.short	0x0008
        /*0054*/ 	.byte	0x00, 0xf5, 0x21, 0x00


	//----- nvinfo : EIATTR_KPARAM_INFO
	.align		4
.L_180:
        /*0058*/ 	.byte	0x04, 0x17
        /*005a*/ 	.short	(.L_182 - .L_181)
.L_181:
        /*005c*/ 	.word	0x00000000
        /*0060*/ 	.short	0x0000
        /*0062*/ 	.short	0x0000
        /*0064*/ 	.byte	0x00, 0xf5, 0x21, 0x00


	//----- nvinfo : EIATTR_SPARSE_MMA_MASK
	.align		4
.L_182:
        /*0068*/ 	.byte	0x03, 0x50
        /*006a*/ 	.short	0x0000


	//----- nvinfo : EIATTR_MAXREG_COUNT
	.align		4
        /*006c*/ 	.byte	0x03, 0x1b
        /*006e*/ 	.short	0x0080


	//----- nvinfo : EIATTR_NUM_BARRIERS
	.align		4
        /*0070*/ 	.byte	0x02, 0x4c
        /*0072*/ 	.byte	0x01
	.zero		1


	//----- nvinfo : EIATTR_MERCURY_ISA_VERSION
	.align		4
        /*0074*/ 	.byte	0x03, 0x5f
        /*0076*/ 	.short	0x0101


	//----- nvinfo : EIATTR_COOP_GROUP_MASK_REGIDS
	.align		4
        /*0078*/ 	.byte	0x04, 0x29
        /*007a*/ 	.short	(.L_184 - .L_183)


	//   ....[0]....
.L_183:
        /*007c*/ 	.word	0xffffffff


	//   ....[1]....
        /*0080*/ 	.word	0xffffffff


	//   ....[2]....
        /*0084*/ 	.word	0xffffffff


	//   ....[3]....
        /*0088*/ 	.word	0xffffffff


	//   ....[4]....
        /*008c*/ 	.word	0xffffffff


	//   ....[5]....
        /*0090*/ 	.word	0xffffffff


	//   ....[6]....
        /*0094*/ 	.word	0xffffffff


	//   ....[7]....
        /*0098*/ 	.word	0xffffffff


	//   ....[8]....
        /*009c*/ 	.word	0xffffffff


	//   ....[9]....
        /*00a0*/ 	.word	0xffffffff


	//   ....[10]....
        /*00a4*/ 	.word	0xffffffff


	//   ....[11]....
        /*00a8*/ 	.word	0xffffffff


	//   ....[12]....
        /*00ac*/ 	.word	0xffffffff


	//   ....[13]....
        /*00b0*/ 	.word	0xffffffff


	//   ....[14]....
        /*00b4*/ 	.word	0xffffffff


	//   ....[15]....
        /*00b8*/ 	.word	0xffffffff


	//   ....[16]....
        /*00bc*/ 	.word	0xffffffff


	//   ....[17]....
        /*00c0*/ 	.word	0xffffffff


	//   ....[18]....
        /*00c4*/ 	.word	0xffffffff


	//   ....[19]....
        /*00c8*/ 	.word	0xffffffff


	//   ....[20]....
        /*00cc*/ 	.word	0xffffffff


	//   ....[21]....
        /*00d0*/ 	.word	0xffffffff


	//   ....[22]....
        /*00d4*/ 	.word	0xffffffff


	//   ....[23]....
        /*00d8*/ 	.word	0xffffffff


	//   ....[24]....
        /*00dc*/ 	.word	0xffffffff


	//   ....[25]....
        /*00e0*/ 	.word	0xffffffff


	//   ....[26]....
        /*00e4*/ 	.word	0xffffffff


	//   ....[27]....
        /*00e8*/ 	.word	0xffffffff


	//   ....[28]....
        /*00ec*/ 	.word	0xffffffff


	//   ....[29]....
        /*00f0*/ 	.word	0xffffffff


	//----- nvinfo : EIATTR_COOP_GROUP_INSTR_OFFSETS
	.align		4
.L_184:
        /*00f4*/ 	.byte	0x04, 0x28
        /*00f6*/ 	.short	(.L_186 - .L_185)


	//   ....[0]....
.L_185:
        /*00f8*/ 	.word	0x00000970


	//   ....[1]....
        /*00fc*/ 	.word	0x00000980


	//   ....[2]....
        /*0100*/ 	.word	0x000009e0


	//   ....[3]....
        /*0104*/ 	.word	0x00000a00


	//   ....[4]....
        /*0108*/ 	.word	0x00000a50


	//   ....[5]....
        /*010c*/ 	.word	0x00000a70


	//   ....[6]....
        /*0110*/ 	.word	0x00000ab0


	//   ....[7]....
        /*0114*/ 	.word	0x00000af0


	//   ....[8]....
        /*0118*/ 	.word	0x00000b40


	//   ....[9]....
        /*011c*/ 	.word	0x00000b80


	//   ....[10]....
        /*0120*/ 	.word	0x00000e80


	//   ....[11]....
        /*0124*/ 	.word	0x00000e90


	//   ....[12]....
        /*0128*/ 	.word	0x00000f10


	//   ....[13]....
        /*012c*/ 	.word	0x00000f30


	//   ....[14]....
        /*0130*/ 	.word	0x00000f70


	//   ....[15]....
        /*0134*/ 	.word	0x00000fb0


	//   ....[16]....
        /*0138*/ 	.word	0x00001010


	//   ....[17]....
        /*013c*/ 	.word	0x00001040


	//   ....[18]....
        /*0140*/ 	.word	0x00001080


	//   ....[19]....
        /*0144*/ 	.word	0x000010c0


	//   ....[20]....
        /*0148*/ 	.word	0x000021b0


	//   ....[21]....
        /*014c*/ 	.word	0x000021c0


	//   ....[22]....
        /*0150*/ 	.word	0x00002240


	//   ....[23]....
        /*0154*/ 	.word	0x00002250


	//   ....[24]....
        /*0158*/ 	.word	0x000022b0


	//   ....[25]....
        /*015c*/ 	.word	0x000022d0


	//   ....[26]....
        /*0160*/ 	.word	0x00002310


	//   ....[27]....
        /*0164*/ 	.word	0x00002340


	//   ....[28]....
        /*0168*/ 	.word	0x00002380


	//   ....[29]....
        /*016c*/ 	.word	0x000023e0


	//----- nvinfo : EIATTR_VRC_CTA_INIT_COUNT
	.align		4
.L_186:
        /*0170*/ 	.byte	0x02, 0x4a
	.zero		1
	.zero		1


	//----- nvinfo : EIATTR_EXIT_INSTR_OFFSETS
	.align		4
        /*0174*/ 	.byte	0x04, 0x1c
        /*0176*/ 	.short	(.L_188 - .L_187)


	//   ....[0]....
.L_187:
        /*0178*/ 	.word	0x00000080


	//   ....[1]....
        /*017c*/ 	.word	0x000000c0


	//   ....[2]....
        /*0180*/ 	.word	0x00002650


	//   ....[3]....
        /*0184*/ 	.word	0x000026b0


	//----- nvinfo : EIATTR_MAX_THREADS
	.align		4
.L_188:
        /*0188*/ 	.byte	0x04, 0x05
        /*018a*/ 	.short	(.L_190 - .L_189)
.L_189:
        /*018c*/ 	.word	0x00000200
        /*0190*/ 	.word	0x00000001
        /*0194*/ 	.word	0x00000001


	//----- nvinfo : EIATTR_CRS_STACK_SIZE
	.align		4
.L_190:
        /*0198*/ 	.byte	0x04, 0x1e
        /*019a*/ 	.short	(.L_192 - .L_191)
.L_191:
        /*019c*/ 	.word	0x00000000


	//----- nvinfo : EIATTR_CBANK_PARAM_SIZE
	.align		4
.L_192:
        /*01a0*/ 	.byte	0x03, 0x19
        /*01a2*/ 	.short	0x0021


	//----- nvinfo : EIATTR_PARAM_CBANK
	.align		4
        /*01a4*/ 	.byte	0x04, 0x0a
        /*01a6*/ 	.short	(.L_194 - .L_193)
	.align		4
.L_193:
        /*01a8*/ 	.word	index@(.nv.constant0._ZN3cub18CUB_300001_SM_10006detail6reduce28DeviceReduceSingleTileKernelINS2_10policy_hubIljN4cuda3std3__44plusIlEEE10Policy1000EPlSC_iS9_llNS7_10__identityEEEvT0_T1_T2_T3_T4_T6_)
        /*01ac*/ 	.short	0x0380
        /*01ae*/ 	.short	0x0021


	//----- nvinfo : EIATTR_SW_WAR
	.align		4
.L_194:
        /*01b0*/ 	.byte	0x04, 0x36
        /*01b2*/ 	.short	(.L_196 - .L_195)
.L_195:
        /*01b4*/ 	.word	0x00000008
.L_196:


//--------------------- .nv.info._ZN3cub18CUB_300001_SM_10006detail6reduce18DeviceReduceKernelINS2_10policy_hubIljN4cuda3std3__44plusIlEEE10Policy1000EN6thrust24THRUST_300001_SM_1000_NS18transform_iteratorI13inside_circleNSD_17counting_iteratorIiNSD_11use_defaultESH_SH_EEllEEjS9_lNS7_10__identityEEEvT0_PT3_T1_NS0_13GridEvenShareISO_EET2_T4_ --------------------------
	.section	.nv.info._ZN3cub18CUB_300001_SM_10006detail6reduce18DeviceReduceKernelINS2_10policy_hubIljN4cuda3std3__44plusIlEEE10Policy1000EN6thrust24THRUST_300001_SM_1000_NS18transform_iteratorI13inside_circleNSD_17counting_iteratorIiNSD_11use_defaultESH_SH_EEllEEjS9_lNS7_10__identityEEEvT0_PT3_T1_NS0_13GridEvenShareISO_EET2_T4_,"",@"SHT_CUDA_INFO"
	.sectionflags	@""
	.align	4


	//----- nvinfo : EIATTR_CUDA_API_VERSION
	.align		4
        /*0000*/ 	.byte	0x04, 0x37
        /*0002*/ 	.short	(.L_198 - .L_197)
.L_197:
        /*0004*/ 	.word	0x00000082


	//----- nvinfo : EIATTR_KPARAM_INFO
	.align		4
.L_198:
        /*0008*/ 	.byte	0x04, 0x17
        /*000a*/ 	.short	(.L_200 - .L_199)
.L_199:
        /*000c*/ 	.word	0x00000000
        /*0010*/ 	.short	0x0005
        /*0012*/ 	.short	0x003d
        /*0014*/ 	.byte	0x00, 0xf0, 0x05, 0x00


	//----- nvinfo : EIATTR_KPARAM_INFO
	.align		4
.L_200:
        /*0018*/ 	.byte	0x04, 0x17
        /*001a*/ 	.short	(.L_202 - .L_201)
.L_201:
        /*001c*/ 	.word	0x00000000
        /*0020*/ 	.short	0x0004
        /*0022*/ 	.short	0x003c
        /*0024*/ 	.byte	0x00, 0xf0, 0x05, 0x00


	//----- nvinfo : EIATTR_KPARAM_INFO
	.align		4
.L_202:
        /*0028*/ 	.byte	0x04, 0x17
        /*002a*/ 	.short	(.L_204 - .L_203)
.L_203:
        /*002c*/ 	.word	0x00000000
        /*0030*/ 	.short	0x0003
        /*0032*/ 	.short	0x0014
        /*0034*/ 	.byte	0x00, 0xf0, 0xa1, 0x00


	//----- nvinfo : EIATTR_KPARAM_INFO
	.align		4
.L_204:
        /*0038*/ 	.byte	0x04, 0x17
        /*003a*/ 	.short	(.L_206 - .L_205)
.L_205:
        /*003c*/ 	.word	0x00000000
        /*0040*/ 	.short	0x0002
        /*0042*/ 	.short	0x0010
        /*0044*/ 	.byte	0x00, 0xf0, 0x11, 0x00


	//----- nvinfo : EIATTR_KPARAM_INFO
	.align		4
.L_206:
        /*0048*/ 	.byte	0x04, 0x17
        /*004a*/ 	.short	(.L_208 - .L_207)
.L_207:
        /*004c*/ 	.word	0x00000000
        /*0050*/ 	.short	0x0001
        /*0052*/ 	.short	0x0008
        /*0054*/ 	.byte	0x00, 0xf5, 0x21, 0x00


	//----- nvinfo : EIATTR_KPARAM_INFO
	.align		4
.L_208:
        /*0058*/ 	.byte	0x04, 0x17
        /*005a*/ 	.short	(.L_210 - .L_209)
.L_209:
        /*005c*/ 	.word	0x00000000
        /*0060*/ 	.short	0x0000
        /*0062*/ 	.short	0x0000
        /*0064*/ 	.byte	0x00, 0xf0, 0x21, 0x00


	//----- nvinfo : EIATTR_SPARSE_MMA_MASK
	.align		4
.L_210:
        /*0068*/ 	.byte	0x03, 0x50
        /*006a*/ 	.short	0x0000


	//----- nvinfo : EIATTR_MAXREG_COUNT
	.align		4
        /*006c*/ 	.byte	0x03, 0x1b
        /*006e*/ 	.short	0x0080


	//----- nvinfo : EIATTR_NUM_BARRIERS
	.align		4
        /*0070*/ 	.byte	0x02, 0x4c
        /*0072*/ 	.byte	0x01
	.zero		1


	//----- nvinfo : EIATTR_MERCURY_ISA_VERSION
	.align		4
        /*0074*/ 	.byte	0x03, 0x5f
        /*0076*/ 	.short	0x0101


	//----- nvinfo : EIATTR_COOP_GROUP_MASK_REGIDS
	.align		4
        /*0078*/ 	.byte	0x04, 0x29
        /*007a*/ 	.short	(.L_212 - .L_211)


	//   ....[0]....
.L_211:
        /*007c*/ 	.word	0xffffffff


	//   ....[1]....
        /*0080*/ 	.word	0xffffffff


	//   ....[2]....
        /*0084*/ 	.word	0xffffffff


	//   ....[3]....
        /*0088*/ 	.word	0xffffffff


	//   ....[4]....
        /*008c*/ 	.word	0xffffffff


	//   ....[5]....
        /*0090*/ 	.word	0xffffffff


	//   ....[6]....
        /*0094*/ 	.word	0xffffffff


	//   ....[7]....
        /*0098*/ 	.word	0xffffffff


	//   ....[8]....
        /*009c*/ 	.word	0xffffffff


	//   ....[9]....
        /*00a0*/ 	.word	0xffffffff


	//   ....[10]....
        /*00a4*/ 	.word	0xffffffff


	//   ....[11]....
        /*00a8*/ 	.word	0xffffffff


	//   ....[12]....
        /*00ac*/ 	.word	0xffffffff


	//   ....[13]....
        /*00b0*/ 	.word	0xffffffff


	//   ....[14]....
        /*00b4*/ 	.word	0xffffffff


	//   ....[15]....
        /*00b8*/ 	.word	0xffffffff


	//   ....[16]....
        /*00bc*/ 	.word	0xffffffff


	//   ....[17]....
        /*00c0*/ 	.word	0xffffffff


	//   ....[18]....
        /*00c4*/ 	.word	0xffffffff


	//   ....[19]....
        /*00c8*/ 	.word	0xffffffff


	//   ....[20]....
        /*00cc*/ 	.word	0xffffffff


	//   ....[21]....
        /*00d0*/ 	.word	0xffffffff


	//   ....[22]....
        /*00d4*/ 	.word	0xffffffff


	//   ....[23]....
        /*00d8*/ 	.word	0xffffffff


	//   ....[24]....
        /*00dc*/ 	.word	0xffffffff


	//   ....[25]....
        /*00e0*/ 	.word	0xffffffff


	//   ....[26]....
        /*00e4*/ 	.word	0xffffffff


	//   ....[27]....
        /*00e8*/ 	.word	0xffffffff


	//   ....[28]....
        /*00ec*/ 	.word	0xffffffff


	//   ....[29]....
        /*00f0*/ 	.word	0xffffffff


	//----- nvinfo : EIATTR_COOP_GROUP_INSTR_OFFSETS
	.align		4
.L_212:
        /*00f4*/ 	.byte	0x04, 0x28
        /*00f6*/ 	.short	(.L_214 - .L_213)


	//   ....[0]....
.L_213:
        /*00f8*/ 	.word	0x00000e90


	//   ....[1]....
        /*00fc*/ 	.word	0x00000ea0


	//   ....[2]....
        /*0100*/ 	.word	0x00000f00


	//   ....[3]....
        /*0104*/ 	.word	0x00000f20


	//   ....[4]....
        /*0108*/ 	.word	0x00000f70


	//   ....[5]....
        /*010c*/ 	.word	0x00000f90


	//   ....[6]....
        /*0110*/ 	.word	0x00000fd0


	//   ....[7]....
        /*0114*/ 	.word	0x00001010


	//   ....[8]....
        /*0118*/ 	.word	0x00001070


	//   ....[9]....
        /*011c*/ 	.word	0x000010b0


	//   ....[10]....
        /*0120*/ 	.word	0x000013a0


	//   ....[11]....
        /*0124*/ 	.word	0x000013b0


	//   ....[12]....
        /*0128*/ 	.word	0x00001430


	//   ....[13]....
        /*012c*/ 	.word	0x00001460


	//   ....[14]....
        /*0130*/ 	.word	0x000014b0


	//   ....[15]....
        /*0134*/ 	.word	0x000014f0


	//   ....[16]....
        /*0138*/ 	.word	0x00001530


	//   ....[17]....
        /*013c*/ 	.word	0x00001570


	//   ....[18]....
        /*0140*/ 	.word	0x000015b0


	//   ....[19]....
        /*0144*/ 	.word	0x00001610


	//   ....[20]....
        /*0148*/ 	.word	0x00007b40


	//   ....[21]....
        /*014c*/ 	.word	0x00007b50


	//   ....[22]....
        /*0150*/ 	.word	0x00007bd0


	//   ....[23]....
        /*0154*/ 	.word	0x00007be0


	//   ....[24]....
        /*0158*/ 	.word	0x00007c30


	//   ....[25]....
        /*015c*/ 	.word	0x00007c60


	//   ....[26]....
        /*0160*/ 	.word	0x00007ca0


	//   ....[27]....
        /*0164*/ 	.word	0x00007cd0


	//   ....[28]....
        /*0168*/ 	.word	0x00007d10


	//   ....[29]....
        /*016c*/ 	.word	0x00007d70


	//----- nvinfo : EIATTR_VRC_CTA_INIT_COUNT
	.align		4
.L_214:
        /*0170*/ 	.byte	0x02, 0x4a
	.zero		1
	.zero		1


	//----- nvinfo : EIATTR_EXIT_INSTR_OFFSETS
	.align		4
        /*0174*/ 	.byte	0x04, 0x1c
        /*0176*/ 	.short	(.L_216 - .L_215)


	//   ....[0]....
.L_215:
        /*0178*/ 	.word	0x00007fe0


	//   ....[1]....
        /*017c*/ 	.word	0x00008030


	//----- nvinfo : EIATTR_MAX_THREADS
	.align		4
.L_216:
        /*0180*/ 	.byte	0x04, 0x05
        /*0182*/ 	.short	(.L_218 - .L_217)
.L_217:
        /*0184*/ 	.word	0x00000200
        /*0188*/ 	.word	0x00000001
        /*018c*/ 	.word	0x00000001


	//----- nvinfo : EIATTR_CRS_STACK_SIZE
	.align		4
.L_218:
        /*0190*/ 	.byte	0x04, 0x1e
        /*0192*/ 	.short	(.L_220 - .L_219)
.L_219:
        /*0194*/ 	.word	0x00000000


	//----- nvinfo : EIATTR_CBANK_PARAM_SIZE
	.align		4
.L_220:
        /*0198*/ 	.byte	0x03, 0x19
        /*019a*/ 	.short	0x003e


	//----- nvinfo : EIATTR_PARAM_CBANK
	.align		4
        /*019c*/ 	.byte	0x04, 0x0a
        /*019e*/ 	.short	(.L_222 - .L_221)
	.align		4
.L_221:
        /*01a0*/ 	.word	index@(.nv.constant0._ZN3cub18CUB_300001_SM_10006detail6reduce18DeviceReduceKernelINS2_10policy_hubIljN4cuda3std3__44plusIlEEE10Policy1000EN6thrust24THRUST_300001_SM_1000_NS18transform_iteratorI13inside_circleNSD_17counting_iteratorIiNSD_11use_defaultESH_SH_EEllEEjS9_lNS7_10__identityEEEvT0_PT3_T1_NS0_13GridEvenShareISO_EET2_T4_)
        /*01a4*/ 	.short	0x0380
        /*01a6*/ 	.short	0x003e


	//----- nvinfo : EIATTR_SW_WAR
	.align		4
.L_222:
        /*01a8*/ 	.byte	0x04, 0x36
        /*01aa*/ 	.short	(.L_224 - .L_223)
.L_223:
        /*01ac*/ 	.word	0x00000008
.L_224:


//--------------------- .nv.info._ZN3cub18CUB_300001_SM_10006detail6reduce28DeviceReduceSingleTileKernelINS2_10policy_hubIljN4cuda3std3__44plusIlEEE10Policy1000EN6thrust24THRUST_300001_SM_1000_NS18transform_iteratorI13inside_circleNSD_17counting_iteratorIiNSD_11use_defaultESH_SH_EEllEEPljS9_llNS7_10__identityEEEvT0_T1_T2_T3_T4_T6_ --------------------------
	.section	.nv.info._ZN3cub18CUB_300001_SM_10006detail6reduce28DeviceReduceSingleTileKernelINS2_10policy_hubIljN4cuda3std3__44plusIlEEE10Policy1000EN6thrust24THRUST_300001_SM_1000_NS18transform_iteratorI13inside_circleNSD_17counting_iteratorIiNSD_11use_defaultESH_SH_EEllEEPljS9_llNS7_10__identityEEEvT0_T1_T2_T3_T4_T6_,"",@"SHT_CUDA_INFO"
	.sectionflags	@""
	.align	4


	//----- nvinfo : EIATTR_CUDA_API_VERSION
	.align		4
        /*0000*/ 	.byte	0x04, 0x37
        /*0002*/ 	.short	(.L_226 - .L_225)
.L_225:
        /*0004*/ 	.word	0x00000082


	//----- nvinfo : EIATTR_KPARAM_INFO
	.align		4
.L_226:
        /*0008*/ 	.byte	0x04, 0x17
        /*000a*/ 	.short	(.L_228 - .L_227)
.L_227:
        /*000c*/ 	.word	0x00000000
        /*0010*/ 	.short	0x0005
        /*0012*/ 	.short	0x0020
        /*0014*/ 	.byte	0x00, 0xf0, 0x05, 0x00


	//----- nvinfo : EIATTR_KPARAM_INFO
	.align		4
.L_228:
        /*0018*/ 	.byte	0x04, 0x17
        /*001a*/ 	.short	(.L_230 - .L_229)
.L_229:
        /*001c*/ 	.word	0x00000000
        /*0020*/ 	.short	0x0004
        /*0022*/ 	.short	0x0018
        /*0024*/ 	.byte	0x00, 0xf0, 0x21, 0x00


	//----- nvinfo : EIATTR_KPARAM_INFO
	.align		4
.L_230:
        /*0028*/ 	.byte	0x04, 0x17
        /*002a*/ 	.short	(.L_232 - .L_231)
.L_231:
        /*002c*/ 	.word	0x00000000
        /*0030*/ 	.short	0x0003
        /*0032*/ 	.short	0x0014
        /*0034*/ 	.byte	0x00, 0xf0, 0x05, 0x00


	//----- nvinfo : EIATTR_KPARAM_INFO
	.align		4
.L_232:
        /*0038*/ 	.byte	0x04, 0x17
        /*003a*/ 	.short	(.L_234 - .L_233)
.L_233:
        /*003c*/ 	.word	0x00000000
        /*0040*/ 	.short	0x0002
        /*0042*/ 	.short	0x0010
        /*0044*/ 	.byte	0x00, 0xf0, 0x11, 0x00


	//----- nvinfo : EIATTR_KPARAM_INFO
	.align		4
.L_234:
        /*0048*/ 	.byte	0x04, 0x17
        /*004a*/ 	.short	(.L_236 - .L_235)
.L_235:
        /*004c*/ 	.word	0x00000000
        /*0050*/ 	.short	0x0001
        /*0052*/ 	.short	0x0008
        /*0054*/ 	.byte	0x00, 0xf5, 0x21, 0x00


	//----- nvinfo : EIATTR_KPARAM_INFO
	.align		4
.L_236:
        /*0058*/ 	.byte	0x04, 0x17
        /*005a*/ 	.short	(.L_238 - .L_237)
.L_237:
        /*005c*/ 	.word	0x00000000
        /*0060*/ 	.short	0x0000
        /*0062*/ 	.short	0x0000
        /*0064*/ 	.byte	0x00, 0xf0, 0x21, 0x00


	//----- nvinfo : EIATTR_SPARSE_MMA_MASK
	.align		4
.L_238:
        /*0068*/ 	.byte	0x03, 0x50
        /*006a*/ 	.short	0x0000


	//----- nvinfo : EIATTR_MAXREG_COUNT
	.align		4
        /*006c*/ 	.byte	0x03, 0x1b
        /*006e*/ 	.short	0x0080


	//----- nvinfo : EIATTR_NUM_BARRIERS
	.align		4
        /*0070*/ 	.byte	0x02, 0x4c
        /*0072*/ 	.byte	0x01
	.zero		1


	//----- nvinfo : EIATTR_MERCURY_ISA_VERSION
	.align		4
        /*0074*/ 	.byte	0x03, 0x5f
        /*0076*/ 	.short	0x0101


	//----- nvinfo : EIATTR_COOP_GROUP_MASK_REGIDS
	.align		4
        /*0078*/ 	.byte	0x04, 0x29
        /*007a*/ 	.short	(.L_240 - .L_239)


	//   ....[0]....
.L_239:
        /*007c*/ 	.word	0xffffffff


	//   ....[1]....
        /*0080*/ 	.word	0xffffffff


	//   ....[2]....
        /*0084*/ 	.word	0xffffffff


	//   ....[3]....
        /*0088*/ 	.word	0xffffffff


	//   ....[4]....
        /*008c*/ 	.word	0xffffffff


	//   ....[5]....
        /*0090*/ 	.word	0xffffffff


	//   ....[6]....
        /*0094*/ 	.word	0xffffffff


	//   ....[7]....
        /*0098*/ 	.word	0xffffffff


	//   ....[8]....
        /*009c*/ 	.word	0xffffffff


	//   ....[9]....
        /*00a0*/ 	.word	0xffffffff


	//   ....[10]....
        /*00a4*/ 	.word	0xffffffff


	//   ....[11]....
        /*00a8*/ 	.word	0xffffffff


	//   ....[12]....
        /*00ac*/ 	.word	0xffffffff


	//   ....[13]....
        /*00b0*/ 	.word	0xffffffff


	//   ....[14]....
        /*00b4*/ 	.word	0xffffffff


	//   ....[15]....
        /*00b8*/ 	.word	0xffffffff


	//   ....[16]....
        /*00bc*/ 	.word	0xffffffff


	//   ....[17]....
        /*00c0*/ 	.word	0xffffffff


	//   ....[18]....
        /*00c4*/ 	.word	0xffffffff


	//   ....[19]....
        /*00c8*/ 	.word	0xffffffff


	//   ....[20]....
        /*00cc*/ 	.word	0xffffffff


	//   ....[21]....
        /*00d0*/ 	.word	0xffffffff


	//   ....[22]....
        /*00d4*/ 	.word	0xffffffff


	//   ....[23]....
        /*00d8*/ 	.word	0xffffffff


	//   ....[24]....
        /*00dc*/ 	.word	0xffffffff


	//   ....[25]....
        /*00e0*/ 	.word	0xffffffff


	//   ....[26]....
        /*00e4*/ 	.word	0xffffffff


	//   ....[27]....
        /*00e8*/ 	.word	0xffffffff


	//   ....[28]....
        /*00ec*/ 	.word	0xffffffff


	//   ....[29]....
        /*00f0*/ 	.word	0xffffffff


	//   ....[30]....
        /*00f4*/ 	.word	0x0500000c


	//   ....[31]....
        /*00f8*/ 	.word	0x0500000c


	//   ....[32]....
        /*00fc*/ 	.word	0x0500000c


	//   ....[33]....
        /*0100*/ 	.word	0x0500000c


	//   ....[34]....
        /*0104*/ 	.word	0x0500000c


	//   ....[35]....
        /*0108*/ 	.word	0x0500000c


	//   ....[36]....
        /*010c*/ 	.word	0x0500000c


	//   ....[37]....
        /*0110*/ 	.word	0x0500000c


	//   ....[38]....
        /*0114*/ 	.word	0x0500000c


	//   ....[39]....
        /*0118*/ 	.word	0x0500000c


	//   ....[40]....
        /*011c*/ 	.word	0x0500000c


	//   ....[41]....
        /*0120*/ 	.word	0x0500000c


	//   ....[42]....
        /*0124*/ 	.word	0x0500000c


	//   ....[43]....
        /*0128*/ 	.word	0x0500000c


	//   ....[44]....
        /*012c*/ 	.word	0x0500000c


	//   ....[45]....
        /*0130*/ 	.word	0x0500000c


	//   ....[46]....
        /*0134*/ 	.word	0x0500000c


	//   ....[47]....
        /*0138*/ 	.word	0x0500000c


	//   ....[48]....
        /*013c*/ 	.word	0x0500000c


	//   ....[49]....
        /*0140*/ 	.word	0x0500000c


	//----- nvinfo : EIATTR_COOP_GROUP_INSTR_OFFSETS
	.align		4
.L_240:
        /*0144*/ 	.byte	0x04, 0x28
        /*0146*/ 	.short	(.L_242 - .L_241)


	//   ....[0]....
.L_241:
        /*0148*/ 	.word	0x00000f30


	//   ....[1]....
        /*014c*/ 	.word	0x00000f50


	//   ....[2]....
        /*0150*/ 	.word	0x00000fa0


	//   ....[3]....
        /*0154*/ 	.word	0x00000fc0


	//   ....[4]....
        /*0158*/ 	.word	0x00001010


	//   ....[5]....
        /*015c*/ 	.word	0x00001030


	//   ....[6]....
        /*0160*/ 	.word	0x00001070


	//   ....[7]....
        /*0164*/ 	.word	0x000010a0


	//   ....[8]....
        /*0168*/ 	.word	0x000010e0


	//   ....[9]....
        /*016c*/ 	.word	0x00001100


	//   ....[10]....
        /*0170*/ 	.word	0x00001470


	//   ....[11]....
        /*0174*/ 	.word	0x000014a0


	//   ....[12]....
        /*0178*/ 	.word	0x000014f0


	//   ....[13]....
        /*017c*/ 	.word	0x00001510


	//   ....[14]....
        /*0180*/ 	.word	0x00001560


	//   ....[15]....
        /*0184*/ 	.word	0x000015a0


	//   ....[16]....
        /*0188*/ 	.word	0x000015e0


	//   ....[17]....
        /*018c*/ 	.word	0x00001610


	//   ....[18]....
        /*0190*/ 	.word	0x00001650


	//   ....[19]....
        /*0194*/ 	.word	0x00001670


	//   ....[20]....
        /*0198*/ 	.word	0x00007bb0


	//   ....[21]....
        /*019c*/ 	.word	0x00007bc0


	//   ....[22]....
        /*01a0*/ 	.word	0x00007c40


	//   ....[23]....
        /*01a4*/ 	.word	0x00007c50


	//   ....[24]....
        /*01a8*/ 	.word	0x00007ca0


	//   ....[25]....
        /*01ac*/ 	.word	0x00007cd0


	//   ....[26]....
        /*01b0*/ 	.word	0x00007d10


	//   ....[27]....
        /*01b4*/ 	.word	0x00007d40


	//   ....[28]....
        /*01b8*/ 	.word	0x00007d90


	//   ....[29]....
        /*01bc*/ 	.word	0x00007de0


	//   ....[30]....
        /*01c0*/ 	.word	0x00008110


	//   ....[31]....
        /*01c4*/ 	.word	0x00008160


	//   ....[32]....
        /*01c8*/ 	.word	0x00008210


	//   ....[33]....
        /*01cc*/ 	.word	0x00008260


	//   ....[34]....
        /*01d0*/ 	.word	0x00008310


	//   ....[35]....
        /*01d4*/ 	.word	0x00008360


	//   ....[36]....
        /*01d8*/ 	.word	0x00008410


	//   ....[37]....
        /*01dc*/ 	.word	0x00008460


	//   ....[38]....
        /*01e0*/ 	.word	0x00008510


	//   ....[39]....
        /*01e4*/ 	.word	0x00008560


	//   ....[40]....
        /*01e8*/ 	.word	0x000085f0


	//   ....[41]....
        /*01ec*/ 	.word	0x00008640


	//   ....[42]....
        /*01f0*/ 	.word	0x00008700


	//   ....[43]....
        /*01f4*/ 	.word	0x00008750


	//   ....[44]....
        /*01f8*/ 	.word	0x00008810


	//   ....[45]....
        /*01fc*/ 	.word	0x00008860


	//   ....[46]....
        /*0200*/ 	.word	0x00008920


	//   ....[47]....
        /*0204*/ 	.word	0x00008970


	//   ....[48]....
        /*0208*/ 	.word	0x00008a20


	//   ....[49]....
        /*020c*/ 	.word	0x00008a70


	//----- nvinfo : EIATTR_VRC_CTA_INIT_COUNT
	.align		4
.L_242:
        /*0210*/ 	.byte	0x02, 0x4a
	.zero		1
	.zero		1


	//----- nvinfo : EIATTR_EXIT_INSTR_OFFSETS
	.align		4
        /*0214*/ 	.byte	0x04, 0x1c
        /*0216*/ 	.short	(.L_244 - .L_243)


	//   ....[0]....
.L_243:
        /*0218*/ 	.word	0x00000070


	//   ....[1]....
        /*021c*/ 	.word	0x000000b0


	//   ....[2]....
        /*0220*/ 	.word	0x00008050


	//   ....[3]....
        /*0224*/ 	.word	0x000080b0


	//----- nvinfo : EIATTR_MAX_THREADS
	.align		4
.L_244:
        /*0228*/ 	.byte	0x04, 0x05
        /*022a*/ 	.short	(.L_246 - .L_245)
.L_245:
        /*022c*/ 	.word	0x00000200
        /*0230*/ 	.word	0x00000001
        /*0234*/ 	.word	0x00000001


	//----- nvinfo : EIATTR_CRS_STACK_SIZE
	.align		4
.L_246:
        /*0238*/ 	.byte	0x04, 0x1e
        /*023a*/ 	.short	(.L_248 - .L_247)
.L_247:
        /*023c*/ 	.word	0x00000000


	//----- nvinfo : EIATTR_CBANK_PARAM_SIZE
	.align		4
.L_248:
        /*0240*/ 	.byte	0x03, 0x19
        /*0242*/ 	.short	0x0021


	//----- nvinfo : EIATTR_PARAM_CBANK
	.align		4
        /*0244*/ 	.byte	0x04, 0x0a
        /*0246*/ 	.short	(.L_250 - .L_249)
	.align		4
.L_249:
        /*0248*/ 	.word	index@(.nv.constant0._ZN3cub18CUB_300001_SM_10006detail6reduce28DeviceReduceSingleTileKernelINS2_10policy_hubIljN4cuda3std3__44plusIlEEE10Policy1000EN6thrust24THRUST_300001_SM_1000_NS18transform_iteratorI13inside_circleNSD_17counting_iteratorIiNSD_11use_defaultESH_SH_EEllEEPljS9_llNS7_10__identityEEEvT0_T1_T2_T3_T4_T6_)
        /*024c*/ 	.short	0x0380
        /*024e*/ 	.short	0x0021


	//----- nvinfo : EIATTR_SW_WAR
	.align		4
.L_250:
        /*0250*/ 	.byte	0x04, 0x36
        /*0252*/ 	.short	(.L_252 - .L_251)
.L_251:
        /*0254*/ 	.word	0x00000008
.L_252:


//--------------------- .nv.info._ZN3cub18CUB_300001_SM_10006detail11EmptyKernelIvEEvv --------------------------
	.section	.nv.info._ZN3cub18CUB_300001_SM_10006detail11EmptyKernelIvEEvv,"",@"SHT_CUDA_INFO"
	.sectionflags	@""
	.align	4


	//----- nvinfo : EIATTR_CUDA_API_VERSION
	.align		4
        /*0000*/ 	.byte	0x04, 0x37
        /*0002*/ 	.short	(.L_254 - .L_253)
.L_253:
        /*0004*/ 	.word	0x00000082


	//----- nvinfo : EIATTR_SPARSE_MMA_MASK
	.align		4
.L_254:
        /*0008*/ 	.byte	0x03, 0x50
        /*000a*/ 	.short	0x0000


	//----- nvinfo : EIATTR_MAXREG_COUNT
	.align		4
        /*000c*/ 	.byte	0x03, 0x1b
        /*000e*/ 	.short	0x00ff


	//----- nvinfo : EIATTR_MERCURY_ISA_VERSION
	.align		4
        /*0010*/ 	.byte	0x03, 0x5f
        /*0012*/ 	.short	0x0101


	//----- nvinfo : EIATTR_VRC_CTA_INIT_COUNT
	.align		4
        /*0014*/ 	.byte	0x02, 0x4a
	.zero		1
	.zero		1


	//----- nvinfo : EIATTR_EXIT_INSTR_OFFSETS
	.align		4
        /*0018*/ 	.byte	0x04, 0x1c
        /*001a*/ 	.short	(.L_256 - .L_255)


	//   ....[0]....
.L_255:
        /*001c*/ 	.word	0x00000010


	//----- nvinfo : EIATTR_SW_WAR
	.align		4
.L_256:
        /*0020*/ 	.byte	0x04, 0x36
        /*0022*/ 	.short	(.L_258 - .L_257)
.L_257:
        /*0024*/ 	.word	0x00000008
.L_258:


//--------------------- .nv.callgraph             --------------------------
	.section	.nv.callgraph,"",@"SHT_CUDA_CALLGRAPH"
	.align	4
	.sectionentsize	8
	.align		4
        /*0000*/ 	.word	0x00000000
	.align		4
        /*0004*/ 	.word	0xffffffff
	.align		4
        /*0008*/ 	.word	0x00000000
	.align		4
        /*000c*/ 	.word	0xfffffffe
	.align		4
        /*0010*/ 	.word	0x00000000
	.align		4
        /*0014*/ 	.word	0xfffffffd
	.align		4
        /*0018*/ 	.word	0x00000000
	.align		4
        /*001c*/ 	.word	0xfffffffc


//--------------------- .nv.constant4             --------------------------
	.section	.nv.constant4,"a",@progbits
	.align	8
	.align		8
.nv.constant4:
        /*0000*/ 	.dword	_ZN30_INTERNAL_5df0022b_4_k_cu_main4cuda3std3__45__cpo5beginE
	.align		8
        /*0008*/ 	.dword	_ZN30_INTERNAL_5df0022b_4_k_cu_main4cuda3std3__45__cpo3endE
	.align		8
        /*0010*/ 	.dword	_ZN30_INTERNAL_5df0022b_4_k_cu_main4cuda3std3__45__cpo6cbeginE
	.align		8
        /*0018*/ 	.dword	_ZN30_INTERNAL_5df0022b_4_k_cu_main4cuda3std3__45__cpo4cendE
	.align		8
        /*0020*/ 	.dword	_ZN30_INTERNAL_5df0022b_4_k_cu_main4cuda3std3__45__cpo6rbeginE
	.align		8
        /*0028*/ 	.dword	_ZN30_INTERNAL_5df0022b_4_k_cu_main4cuda3std3__45__cpo4rendE
	.align		8
        /*0030*/ 	.dword	_ZN30_INTERNAL_5df0022b_4_k_cu_main4cuda3std3__45__cpo7crbeginE
	.align		8
        /*0038*/ 	.dword	_ZN30_INTERNAL_5df0022b_4_k_cu_main4cuda3std3__45__cpo5crendE
	.align		8
        /*0040*/ 	.dword	_ZN30_INTERNAL_5df0022b_4_k_cu_main4cuda3std3__432_GLOBAL__N__5df0022b_4_k_cu_main6ignoreE
	.align		8
        /*0048*/ 	.dword	_ZN30_INTERNAL_5df0022b_4_k_cu_main4cuda3std3__419piecewise_constructE
	.align		8
        /*0050*/ 	.dword	_ZN30_INTERNAL_5df0022b_4_k_cu_main4cuda3std3__48in_placeE
	.align		8
        /*0058*/ 	.dword	_ZN30_INTERNAL_5df0022b_4_k_cu_main4cuda3std3__420unreachable_sentinelE
	.align		8
        /*0060*/ 	.dword	_ZN30_INTERNAL_5df0022b_4_k_cu_main4cuda3std3__47nulloptE
	.align		8
        /*0068*/ 	.dword	_ZN30_INTERNAL_5df0022b_4_k_cu_main4cuda3std3__48unexpectE
	.align		8
        /*0070*/ 	.dword	_ZN30_INTERNAL_5df0022b_4_k_cu_main4cuda3std6ranges3__45__cpo4swapE
	.align		8
        /*0078*/ 	.dword	_ZN30_INTERNAL_5df0022b_4_k_cu_main4cuda3std6ranges3__45__cpo9iter_moveE
	.align		8
        /*0080*/ 	.dword	_ZN30_INTERNAL_5df0022b_4_k_cu_main4cuda3std6ranges3__45__cpo5beginE
	.align		8
        /*0088*/ 	.dword	_ZN30_INTERNAL_5df0022b_4_k_cu_main4cuda3std6ranges3__45__cpo3endE
	.align		8
        /*0090*/ 	.dword	_ZN30_INTERNAL_5df0022b_4_k_cu_main4cuda3std6ranges3__45__cpo6cbeginE
	.align		8
        /*0098*/ 	.dword	_ZN30_INTERNAL_5df0022b_4_k_cu_main4cuda3std6ranges3__45__cpo4cendE
	.align		8
        /*00a0*/ 	.dword	_ZN30_INTERNAL_5df0022b_4_k_cu_main4cuda3std6ranges3__45__cpo7advanceE
	.align		8
        /*00a8*/ 	.dword	_ZN30_INTERNAL_5df0022b_4_k_cu_main4cuda3std6ranges3__45__cpo9iter_swapE
	.align		8
        /*00b0*/ 	.dword	_ZN30_INTERNAL_5df0022b_4_k_cu_main4cuda3std6ranges3__45__cpo4nextE
	.align		8
        /*00b8*/ 	.dword	_ZN30_INTERNAL_5df0022b_4_k_cu_main4cuda3std6ranges3__45__cpo4prevE
	.align		8
        /*00c0*/ 	.dword	_ZN30_INTERNAL_5df0022b_4_k_cu_main4cuda3std6ranges3__45__cpo4dataE
	.align		8
        /*00c8*/ 	.dword	_ZN30_INTERNAL_5df0022b_4_k_cu_main4cuda3std6ranges3__45__cpo5cdataE
	.align		8
        /*00d0*/ 	.dword	_ZN30_INTERNAL_5df0022b_4_k_cu_main4cuda3std6ranges3__45__cpo4sizeE
	.align		8
        /*00d8*/ 	.dword	_ZN30_INTERNAL_5df0022b_4_k_cu_main4cuda3std6ranges3__45__cpo5ssizeE
	.align		8
        /*00e0*/ 	.dword	_ZN30_INTERNAL_5df0022b_4_k_cu_main4cuda3std6ranges3__45__cpo8distanceE
	.align		8
        /*00e8*/ 	.dword	_ZN30_INTERNAL_5df0022b_4_k_cu_main6thrust24THRUST_300001_SM_1000_NS8cuda_cub3parE
	.align		8
        /*00f0*/ 	.dword	_ZN30_INTERNAL_5df0022b_4_k_cu_main6thrust24THRUST_300001_SM_1000_NS8cuda_cub10par_nosyncE
	.align		8
        /*00f8*/ 	.dword	_ZN30_INTERNAL_5df0022b_4_k_cu_main6thrust24THRUST_300001_SM_1000_NS6system6detail10sequential3seqE
	.align		8
        /*0100*/ 	.dword	_ZN30_INTERNAL_5df0022b_4_k_cu_main6thrust24THRUST_300001_SM_1000_NS12placeholders2_1E
	.align		8
        /*0108*/ 	.dword	_ZN30_INTERNAL_5df0022b_4_k_cu_main6thrust24THRUST_300001_SM_1000_NS12placeholders2_2E
	.align		8
        /*0110*/ 	.dword	_ZN30_INTERNAL_5df0022b_4_k_cu_main6thrust24THRUST_300001_SM_1000_NS12placeholders2_3E
	.align		8
        /*0118*/ 	.dword	_ZN30_INTERNAL_5df0022b_4_k_cu_main6thrust24THRUST_300001_SM_1000_NS12placeholders2_4E
	.align		8
        /*0120*/ 	.dword	_ZN30_INTERNAL_5df0022b_4_k_cu_main6thrust24THRUST_300001_SM_1000_NS12placeholders2_5E
	.align		8
        /*0128*/ 	.dword	_ZN30_INTERNAL_5df0022b_4_k_cu_main6thrust24THRUST_300001_SM_1000_NS12placeholders2_6E
	.align		8
        /*0130*/ 	.dword	_ZN30_INTERNAL_5df0022b_4_k_cu_main6thrust24THRUST_300001_SM_1000_NS12placeholders2_7E
	.align		8
        /*0138*/ 	.dword	_ZN30_INTERNAL_5df0022b_4_k_cu_main6thrust24THRUST_300001_SM_1000_NS12placeholders2_8E
	.align		8
        /*0140*/ 	.dword	_ZN30_INTERNAL_5df0022b_4_k_cu_main6thrust24THRUST_300001_SM_1000_NS12placeholders2_9E
	.align		8
        /*0148*/ 	.dword	_ZN30_INTERNAL_5df0022b_4_k_cu_main6thrust24THRUST_300001_SM_1000_NS12placeholders3_10E
	.align		8
        /*0150*/ 	.dword	_ZN30_INTERNAL_5df0022b_4_k_cu_main6thrust24THRUST_300001_SM_1000_NS3seqE


//--------------------- .text._ZN3cub18CUB_300001_SM_10006detail6reduce28DeviceReduceSingleTileKernelINS2_10policy_hubIlyN4cuda3std3__44plusIlEEE10Policy1000EPlSC_iS9_llNS7_10__identityEEEvT0_T1_T2_T3_T4_T6_ --------------------------
	.section	.text._ZN3cub18CUB_300001_SM_10006detail6reduce28DeviceReduceSingleTileKernelINS2_10policy_hubIlyN4cuda3std3__44plusIlEEE10Policy1000EPlSC_iS9_llNS7_10__identityEEEvT0_T1_T2_T3_T4_T6_,"ax",@progbits
	.align	128
        .global         _ZN3cub18CUB_300001_SM_10006detail6reduce28DeviceReduceSingleTileKernelINS2_10policy_hubIlyN4cuda3std3__44plusIlEEE10Policy1000EPlSC_iS9_llNS7_10__identityEEEvT0_T1_T2_T3_T4_T6_
        .type           _ZN3cub18CUB_300001_SM_10006detail6reduce28DeviceReduceSingleTileKernelINS2_10policy_hubIlyN4cuda3std3__44plusIlEEE10Policy1000EPlSC_iS9_llNS7_10__identityEEEvT0_T1_T2_T3_T4_T6_,@function
        .size           _ZN3cub18CUB_300001_SM_10006detail6reduce28DeviceReduceSingleTileKernelINS2_10policy_hubIlyN4cuda3std3__44plusIlEEE10Policy1000EPlSC_iS9_llNS7_10__identityEEEvT0_T1_T2_T3_T4_T6_,(.L_x_579 - _ZN3cub18CUB_300001_SM_10006detail6reduce28DeviceReduceSingleTileKernelINS2_10policy_hubIlyN4cuda3std3__44plusIlEEE10Policy1000EPlSC_iS9_llNS7_10__identityEEEvT0_T1_T2_T3_T4_T6_)
        .other          _ZN3cub18CUB_300001_SM_10006detail6reduce28DeviceReduceSingleTileKernelINS2_10policy_hubIlyN4cuda3std3__44plusIlEEE10Policy1000EPlSC_iS9_llNS7_10__identityEEEvT0_T1_T2_T3_T4_T6_,@"STO_CUDA_ENTRY STV_DEFAULT"
_ZN3cub18CUB_300001_SM_10006detail6reduce28DeviceReduceSingleTileKernelINS2_10policy_hubIlyN4cuda3std3__44plusIlEEE10Policy1000EPlSC_iS9_llNS7_10__identityEEEvT0_T1_T2_T3_T4_T6_:
.text._ZN3cub18CUB_300001_SM_10006detail6reduce28DeviceReduceSingleTileKernelINS2_10policy_hubIlyN4cuda3std3__44plusIlEEE10Policy1000EPlSC_iS9_llNS7_10__identityEEEvT0_T1_T2_T3_T4_T6_:
[----:B------:R-:W-:Y:S01]  /*0000*/  LDC R1, c[0x0][0x37c] ;  /* 0x0000df00ff017b82 */ /* 0x000fe20000000800 */
[----:B------:R-:W0:Y:S01]  /*0010*/  LDCU UR4, c[0x0][0x390] ;  /* 0x00007200ff0477ac */ /* 0x000e220008000800 */
[----:B------:R-:W1:Y:S01]  /*0020*/  LDCU.64 UR6, c[0x0][0x358] ;  /* 0x00006b00ff0677ac */ /* 0x000e620008000a00 */
[----:B0-----:R-:W-:-:S05]  /*0030*/  IMAD.U32 R4, RZ, RZ, UR4 ;  /* 0x00000004ff047e24 */ /* 0x001fca000f8e00ff */
[----:B------:R-:W-:-:S13]  /*0040*/  ISETP.NE.AND P0, PT, R4, RZ, PT ;  /* 0x000000ff0400720c */ /* 0x000fda0003f05270 */
[----:B-1----:R-:W-:Y:S05]  /*0050*/  @P0 BRA `(.L_x_0) ;  /* 0x00000000001c0947 */ /* 0x002fea0003800000 */
[----:B------:R-:W0:Y:S02]  /*0060*/  S2R R0, SR_TID.X ;  /* 0x0000000000007919 */ /* 0x000e240000002100 */
[----:B0-----:R-:W-:-:S13]  /*0070*/  ISETP.NE.AND P0, PT, R0, RZ, PT ;  /* 0x000000ff0000720c */ /* 0x001fda0003f05270 */
[----:B------:R-:W-:Y:S05]  /*0080*/  @P0 EXIT ;  /* 0x000000000000094d */ /* 0x000fea0003800000 */
[----:B------:R-:W0:Y:S08]  /*0090*/  LDC.64 R2, c[0x0][0x388] ;  /* 0x0000e200ff027b82 */ /* 0x000e300000000a00 */
[----:B------:R-:W0:Y:S02]  /*00a0*/  LDC.64 R4, c[0x0][0x398] ;  /* 0x0000e600ff047b82 */ /* 0x000e240000000a00 */
[----:B0-----:R-:W-:Y:S01]  /*00b0*/  STG.E.64 desc[UR6][R2.64], R4 ;  /* 0x0000000402007986 */ /* 0x001fe2000c101b06 */
[----:B------:R-:W-:Y:S05]  /*00c0*/  EXIT ;  /* 0x000000000000794d */ /* 0x000fea0003800000 */
.L_x_0:
[----:B------:R-:W-:Y:S01]  /*00d0*/  ISETP.GT.AND P0, PT, R4, 0xdff, PT ;  /* 0x00000dff0400780c */ /* 0x000fe20003f04270 */
[----:B------:R-:W-:-:S12]  /*00e0*/  BSSY.RECONVERGENT B0, `(.L_x_1) ;  /* 0x0000256000007945 */ /* 0x000fd80003800200 */
[----:B------:R-:W-:Y:S05]  /*00f0*/  @P0 BRA `(.L_x_2) ;  /* 0x00000014004c0947 */ /* 0x000fea0003800000 */
[----:B------:R-:W0:Y:S01]  /*0100*/  S2R R5, SR_TID.X ;  /* 0x0000000000057919 */ /* 0x000e220000002100 */
[----:B------:R-:W-:Y:S01]  /*0110*/  BSSY.RECONVERGENT B1, `(.L_x_3) ;  /* 0x0000009000017945 */ /* 0x000fe20003800200 */
[----:B------:R-:W-:Y:S02]  /*0120*/  CS2R R2, SRZ ;  /* 0x0000000000027805 */ /* 0x000fe4000001ff00 */
[----:B0-----:R-:W-:Y:S01]  /*0130*/  ISETP.GE.AND P0, PT, R5, R4, PT ;  /* 0x000000040500720c */ /* 0x001fe20003f06270 */
[----:B------:R-:W-:-:S12]  /*0140*/  IMAD.MOV.U32 R7, RZ, RZ, R5 ;  /* 0x000000ffff077224 */ /* 0x000fd800078e0005 */
[----:B------:R-:W-:Y:S05]  /*0150*/  @P0 BRA `(.L_x_4) ;  /* 0x0000000000100947 */ /* 0x000fea0003800000 */
[----:B------:R-:W0:Y:S02]  /*0160*/  LDC.64 R2, c[0x0][0x380] ;  /* 0x0000e000ff027b82 */ /* 0x000e240000000a00 */
[----:B0-----:R-:W-:-:S06]  /*0170*/  IMAD.WIDE.U32 R2, R5, 0x8, R2 ;  /* 0x0000000805027825 */ /* 0x001fcc00078e0002 */
[----:B------:R-:W5:Y:S01]  /*0180*/  LDG.E.64.CONSTANT R2, desc[UR6][R2.64] ;  /* 0x0000000602027981 */ /* 0x000f62000c1e9b00 */
[----:B------:R-:W-:-:S07]  /*0190*/  VIADD R7, R5, 0x200 ;  /* 0x0000020005077836 */ /* 0x000fce0000000000 */
.L_x_4:
[----:B------:R-:W-:Y:S05]  /*01a0*/  BSYNC.RECONVERGENT B1 ;  /* 0x0000000000017941 */ /* 0x000fea0003800200 */
.L_x_3:
[----:B------:R-:W-:Y:S01]  /*01b0*/  ISETP.GE.AND P0, PT, R7, R4, PT ;  /* 0x000000040700720c */ /* 0x000fe20003f06270 */
[----:B------:R-:W-:-:S12]  /*01c0*/  BSSY.RECONVERGENT B1, `(.L_x_5) ;  /* 0x0000077000017945 */ /* 0x000fd80003800200 */
[----:B------:R-:W-:Y:S05]  /*01d0*/  @P0 BRA `(.L_x_6) ;  /* 0x0000000400d40947 */ /* 0x000fea0003800000 */
[----:B------:R-:W-:Y:S01]  /*01e0*/  LOP3.LUT R9, RZ, R7, RZ, 0x33, !PT ;  /* 0x00000007ff097212 */ /* 0x000fe200078e33ff */
[----:B------:R-:W-:Y:S04]  /*01f0*/  BSSY.RECONVERGENT B2, `(.L_x_7) ;  /* 0x0000018000027945 */ /* 0x000fe80003800200 */
[----:B------:R-:W-:-:S05]  /*0200*/  IMAD.IADD R0, R9, 0x1, R4 ;  /* 0x0000000109007824 */ /* 0x000fca00078e0204 */
[C---:B------:R-:W-:Y:S02]  /*0210*/  LOP3.LUT R6, R0.reuse, 0x600, RZ, 0xc0, !PT ;  /* 0x0000060000067812 */ /* 0x040fe400078ec0ff */
[----:B------:R-:W-:Y:S02]  /*0220*/  ISETP.GE.U32.AND P1, PT, R0, 0x600, PT ;  /* 0x000006000000780c */ /* 0x000fe40003f26070 */
[----:B------:R-:W-:-:S13]  /*0230*/  ISETP.NE.AND P0, PT, R6, 0x600, PT ;  /* 0x000006000600780c */ /* 0x000fda0003f05270 */
[----:B------:R-:W-:Y:S05]  /*0240*/  @!P0 BRA `(.L_x_8) ;  /* 0x0000000000488947 */ /* 0x000fea0003800000 */
[----:B------:R-:W0:Y:S01]  /*0250*/  LDC.64 R8, c[0x0][0x380] ;  /* 0x0000e000ff087b82 */ /* 0x000e220000000a00 */
[----:B------:R-:W-:-:S04]  /*0260*/  LEA.HI R0, R0, 0x1, RZ, 0x17 ;  /* 0x0000000100007811 */ /* 0x000fc800078fb8ff */
[----:B------:R-:W-:-:S05]  /*0270*/  LOP3.LUT R0, R0, 0x3, RZ, 0xc0, !PT ;  /* 0x0000000300007812 */ /* 0x000fca00078ec0ff */
[----:B------:R-:W-:Y:S02]  /*0280*/  IMAD.MOV R0, RZ, RZ, -R0 ;  /* 0x000000ffff007224 */ /* 0x000fe400078e0a00 */
[----:B0-----:R-:W-:-:S04]  /*0290*/  IMAD.WIDE.U32 R8, R7, 0x8, R8 ;  /* 0x0000000807087825 */ /* 0x001fc800078e0008 */
[----:B------:R-:W-:Y:S02]  /*02a0*/  IMAD.MOV.U32 R6, RZ, RZ, R8 ;  /* 0x000000ffff067224 */ /* 0x000fe400078e0008 */
[----:B------:R-:W-:-:S07]  /*02b0*/  IMAD.MOV.U32 R11, RZ, RZ, R9 ;  /* 0x000000ffff0b7224 */ /* 0x000fce00078e0009 */
.L_x_9:
[----:B------:R-:W-:Y:S02]  /*02c0*/  IMAD.MOV.U32 R8, RZ, RZ, R6 ;  /* 0x000000ffff087224 */ /* 0x000fe400078e0006 */
[----:B------:R-:W-:-:S06]  /*02d0*/  IMAD.MOV.U32 R9, RZ, RZ, R11 ;  /* 0x000000ffff097224 */ /* 0x000fcc00078e000b */
[----:B------:R-:W2:Y:S01]  /*02e0*/  LDG.E.64.CONSTANT R8, desc[UR6][R8.64] ;  /* 0x0000000608087981 */ /* 0x000ea2000c1e9b00 */
[----:B------:R-:W-:Y:S01]  /*02f0*/  VIADD R0, R0, 0x1 ;  /* 0x0000000100007836 */ /* 0x000fe20000000000 */
[----:B------:R-:W-:Y:S01]  /*0300*/  IADD3 R6, P3, PT, R6, 0x1000, RZ ;  /* 0x0000100006067810 */ /* 0x000fe20007f7e0ff */
[----:B------:R-:W-:-:S03]  /*0310*/  VIADD R7, R7, 0x200 ;  /* 0x0000020007077836 */ /* 0x000fc60000000000 */
[----:B------:R-:W-:Y:S01]  /*0320*/  ISETP.NE.AND P0, PT, R0, RZ, PT ;  /* 0x000000ff0000720c */ /* 0x000fe20003f05270 */
[----:B------:R-:W-:Y:S01]  /*0330*/  IMAD.X R11, RZ, RZ, R11, P3 ;  /* 0x000000ffff0b7224 */ /* 0x000fe200018e060b */
[----:B--2--5:R-:W-:-:S05]  /*0340*/  IADD3 R2, P2, PT, R8, R2, RZ ;  /* 0x0000000208027210 */ /* 0x024fca0007f5e0ff */
[----:B------:R-:W-:-:S06]  /*0350*/  IMAD.X R3, R9, 0x1, R3, P2 ;  /* 0x0000000109037824 */ /* 0x000fcc00010e0603 */
[----:B------:R-:W-:Y:S05]  /*0360*/  @P0 BRA `(.L_x_9) ;  /* 0xfffffffc00d40947 */ /* 0x000fea000383ffff */
.L_x_8:
[----:B------:R-:W-:Y:S05]  /*0370*/  BSYNC.RECONVERGENT B2 ;  /* 0x0000000000027941 */ /* 0x000fea0003800200 */
.L_x_7:
[----:B------:R-:W-:Y:S05]  /*0380*/  @!P1 BRA `(.L_x_6) ;  /* 0x0000000400689947 */ /* 0x000fea0003800000 */
[----:B------:R-:W-:Y:S01]  /*0390*/  IMAD.IADD R0, R4, 0x1, -R7 ;  /* 0x0000000104007824 */ /* 0x000fe200078e0a07 */
[----:B------:R-:W-:Y:S01]  /*03a0*/  BSSY.RECONVERGENT B2, `(.L_x_10) ;  /* 0x0000031000027945 */ /* 0x000fe20003800200 */
[----:B------:R-:W-:-:S03]  /*03b0*/  PLOP3.LUT P0, PT, PT, PT, PT, 0x80, 0x8 ;  /* 0x000000000008781c */ /* 0x000fc60003f0f070 */
[----:B------:R-:W-:-:S13]  /*03c0*/  ISETP.GT.AND P1, PT, R0, 0x1800, PT ;  /* 0x000018000000780c */ /* 0x000fda0003f24270 */
[----:B------:R-:W-:Y:S05]  /*03d0*/  @!P1 BRA `(.L_x_11) ;  /* 0x0000000000b49947 */ /* 0x000fea0003800000 */
[----:B------:R-:W-:Y:S01]  /*03e0*/  PLOP3.LUT P0, PT, PT, PT, PT, 0x8, 0x80 ;  /* 0x000000000080781c */ /* 0x000fe20003f0e170 */
[----:B------:R-:W-:-:S12]  /*03f0*/  VIADD R0, R4, 0xffffe800 ;  /* 0xffffe80004007836 */ /* 0x000fd80000000000 */
.L_x_12:
[----:B------:R-:W0:Y:S01]  /*0400*/  LDC.64 R44, c[0x0][0x380] ;  /* 0x0000e000ff2c7b82 */ /* 0x000e220000000a00 */
[C---:B------:R-:W-:Y:S02]  /*0410*/  VIADD R41, R7.reuse, 0x800 ;  /* 0x0000080007297836 */ /* 0x040fe40000000000 */
[C---:B------:R-:W-:Y:S02]  /*0420*/  VIADD R43, R7.reuse, 0x1000 ;  /* 0x00001000072b7836 */ /* 0x040fe40000000000 */
[----:B0-----:R-:W-:-:S05]  /*0430*/  IMAD.WIDE R28, R7, 0x8, R44 ;  /* 0x00000008071c7825 */ /* 0x001fca00078e022c */
[----:B------:R-:W2:Y:S01]  /*0440*/  LDG.E.64.CONSTANT R8, desc[UR6][R28.64] ;  /* 0x000000061c087981 */ /* 0x000ea2000c1e9b00 */
[----:B------:R-:W-:-:S03]  /*0450*/  IMAD.WIDE R40, R41, 0x8, R44 ;  /* 0x0000000829287825 */ /* 0x000fc600078e022c */
[----:B------:R-:W2:Y:S04]  /*0460*/  LDG.E.64.CONSTANT R10, desc[UR6][R28.64+0x1000] ;  /* 0x001000061c0a7981 */ /* 0x000ea8000c1e9b00 */
[----:B------:R-:W3:Y:S04]  /*0470*/  LDG.E.64.CONSTANT R12, desc[UR6][R28.64+0x2000] ;  /* 0x002000061c0c7981 */ /* 0x000ee8000c1e9b00 */
[----:B------:R-:W3:Y:S01]  /*0480*/  LDG.E.64.CONSTANT R14, desc[UR6][R28.64+0x3000] ;  /* 0x003000061c0e7981 */ /* 0x000ee2000c1e9b00 */
[----:B------:R-:W-:-:S03]  /*0490*/  IMAD.WIDE R42, R43, 0x8, R44 ;  /* 0x000000082b2a7825 */ /* 0x000fc600078e022c */
[----:B------:R-:W4:Y:S04]  /*04a0*/  LDG.E.64.CONSTANT R16, desc[UR6][R40.64] ;  /* 0x0000000628107981 */ /* 0x000f28000c1e9b00 */
[----:B------:R-:W4:Y:S04]  /*04b0*/  LDG.E.64.CONSTANT R18, desc[UR6][R40.64+0x1000] ;  /* 0x0010000628127981 */ /* 0x000f28000c1e9b00 */
[----:B------:R-:W4:Y:S04]  /*04c0*/  LDG.E.64.CONSTANT R20, desc[UR6][R40.64+0x2000] ;  /* 0x0020000628147981 */ /* 0x000f28000c1e9b00 */
[----:B------:R2:W4:Y:S01]  /*04d0*/  LDG.E.64.CONSTANT R26, desc[UR6][R40.64+0x3000] ;  /* 0x00300006281a7981 */ /* 0x000522000c1e9b00 */
[----:B------:R-:W-:-:S03]  /*04e0*/  VIADD R31, R7, 0x1800 ;  /* 0x00001800071f7836 */ /* 0x000fc60000000000 */
[----:B------:R-:W4:Y:S04]  /*04f0*/  LDG.E.64.CONSTANT R24, desc[UR6][R42.64] ;  /* 0x000000062a187981 */ /* 0x000f28000c1e9b00 */
[----:B------:R-:W4:Y:S01]  /*0500*/  LDG.E.64.CONSTANT R22, desc[UR6][R42.64+0x1000] ;  /* 0x001000062a167981 */ /* 0x000f22000c1e9b00 */
[----:B------:R-:W-:-:S03]  /*0510*/  IMAD.WIDE R44, R31, 0x8, R44 ;  /* 0x000000081f2c7825 */ /* 0x000fc600078e022c */
[----:B------:R-:W4:Y:S04]  /*0520*/  LDG.E.64.CONSTANT R28, desc[UR6][R42.64+0x2000] ;  /* 0x002000062a1c7981 */ /* 0x000f28000c1e9b00 */
[----:B------:R-:W4:Y:S04]  /*0530*/  LDG.E.64.CONSTANT R36, desc[UR6][R42.64+0x3000] ;  /* 0x003000062a247981 */ /* 0x000f28000c1e9b00 */
[----:B------:R-:W4:Y:S04]  /*0540*/  LDG.E.64.CONSTANT R34, desc[UR6][R44.64] ;  /* 0x000000062c227981 */ /* 0x000f28000c1e9b00 */
[----:B------:R-:W4:Y:S04]  /*0550*/  LDG.E.64.CONSTANT R32, desc[UR6][R44.64+0x1000] ;  /* 0x001000062c207981 */ /* 0x000f28000c1e9b00 */
[----:B------:R-:W4:Y:S04]  /*0560*/  LDG.E.64.CONSTANT R30, desc[UR6][R44.64+0x2000] ;  /* 0x002000062c1e7981 */ /* 0x000f28000c1e9b00 */
[----:B------:R-:W4:Y:S01]  /*0570*/  LDG.E.64.CONSTANT R38, desc[UR6][R44.64+0x3000] ;  /* 0x003000062c267981 */ /* 0x000f22000c1e9b00 */
[----:B------:R-:W-:Y:S01]  /*0580*/  VIADD R7, R7, 0x2000 ;  /* 0x0000200007077836 */ /* 0x000fe20000000000 */
[----:B--2--5:R-:W-:-:S04]  /*0590*/  IADD3 R41, P1, P2, R10, R8, R2 ;  /* 0x000000080a297210 */ /* 0x024fc80007a3e002 */
[----:B------:R-:W-:Y:S02]  /*05a0*/  IADD3.X R9, PT, PT, R11, R9, R3, P1, P2 ;  /* 0x000000090b097210 */ /* 0x000fe40000fe4403 */
[----:B---3--:R-:W-:-:S04]  /*05b0*/  IADD3 R41, P3, P4, R14, R12, R41 ;  /* 0x0000000c0e297210 */ /* 0x008fc80007c7e029 */
[----:B------:R-:W-:Y:S02]  /*05c0*/  IADD3.X R13, PT, PT, R15, R13, R9, P3, P4 ;  /* 0x0000000d0f0d7210 */ /* 0x000fe40001fe8409 */
[----:B----4-:R-:W-:-:S04]  /*05d0*/  IADD3 R3, P1, P2, R18, R16, R41 ;  /* 0x0000001012037210 */ /* 0x010fc80007a3e029 */
[----:B------:R-:W-:Y:S02]  /*05e0*/  IADD3.X R17, PT, PT, R19, R17, R13, P1, P2 ;  /* 0x0000001113117210 */ /* 0x000fe40000fe440d */
[----:B------:R-:W-:-:S04]  /*05f0*/  IADD3 R3, P3, P4, R26, R20, R3 ;  /* 0x000000141a037210 */ /* 0x000fc80007c7e003 */
[----:B------:R-:W-:Y:S02]  /*0600*/  IADD3.X R21, PT, PT, R27, R21, R17, P3, P4 ;  /* 0x000000151b157210 */ /* 0x000fe40001fe8411 */
[----:B------:R-:W-:-:S04]  /*0610*/  IADD3 R3, P1, P2, R22, R24, R3 ;  /* 0x0000001816037210 */ /* 0x000fc80007a3e003 */
[----:B------:R-:W-:Y:S02]  /*0620*/  IADD3.X R23, PT, PT, R23, R25, R21, P1, P2 ;  /* 0x0000001917177210 */ /* 0x000fe40000fe4415 */
[----:B------:R-:W-:-:S04]  /*0630*/  IADD3 R3, P3, P4, R36, R28, R3 ;  /* 0x0000001c24037210 */ /* 0x000fc80007c7e003 */
[----:B------:R-:W-:Y:S02]  /*0640*/  IADD3.X R29, PT, PT, R37, R29, R23, P3, P4 ;  /* 0x0000001d251d7210 */ /* 0x000fe40001fe8417 */
[----:B------:R-:W-:Y:S02]  /*0650*/  ISETP.GE.AND P3, PT, R7, R0, PT ;  /* 0x000000000700720c */ /* 0x000fe40003f66270 */
[----:B------:R-:W-:-:S04]  /*0660*/  IADD3 R3, P2, P1, R32, R34, R3 ;  /* 0x0000002220037210 */ /* 0x000fc8000795e003 */
[----:B------:R-:W-:Y:S02]  /*0670*/  IADD3 R2, P4, P5, R38, R30, R3 ;  /* 0x0000001e26027210 */ /* 0x000fe40007d9e003 */
[----:B------:R-:W-:-:S04]  /*0680*/  IADD3.X R3, PT, PT, R33, R35, R29, P2, P1 ;  /* 0x0000002321037210 */ /* 0x000fc800017e241d */
[----:B------:R-:W-:Y:S01]  /*0690*/  IADD3.X R3, PT, PT, R39, R31, R3, P4, P5 ;  /* 0x0000001f27037210 */ /* 0x000fe200027ea403 */
[----:B------:R-:W-:Y:S06]  /*06a0*/  @!P3 BRA `(.L_x_12) ;  /* 0xfffffffc0054b947 */ /* 0x000fec000383ffff */
.L_x_11:
[----:B------:R-:W-:Y:S05]  /*06b0*/  BSYNC.RECONVERGENT B2 ;  /* 0x0000000000027941 */ /* 0x000fea0003800200 */
.L_x_10:
[----:B------:R-:W-:Y:S01]  /*06c0*/  IMAD.IADD R0, R4, 0x1, -R7 ;  /* 0x0000000104007824 */ /* 0x000fe200078e0a07 */
[----:B------:R-:W-:Y:S04]  /*06d0*/  BSSY.RECONVERGENT B2, `(.L_x_13) ;  /* 0x0000019000027945 */ /* 0x000fe80003800200 */
[----:B------:R-:W-:-:S13]  /*06e0*/  ISETP.GT.AND P1, PT, R0, 0x800, PT ;  /* 0x000008000000780c */ /* 0x000fda0003f24270 */
[----:B------:R-:W-:Y:S05]  /*06f0*/  @!P1 BRA `(.L_x_14) ;  /* 0x0000000000589947 */ /* 0x000fea0003800000 */
[----:B------:R-:W0:Y:S01]  /*0700*/  LDC.64 R18, c[0x0][0x380] ;  /* 0x0000e000ff127b82 */ /* 0x000e220000000a00 */
[C---:B------:R-:W-:Y:S02]  /*0710*/  VIADD R15, R7.reuse, 0x800 ;  /* 0x00000800070f7836 */ /* 0x040fe40000000000 */
[----:B0-----:R-:W-:-:S05]  /*0720*/  IMAD.WIDE R8, R7, 0x8, R18 ;  /* 0x0000000807087825 */ /* 0x001fca00078e0212 */
[----:B------:R-:W2:Y:S01]  /*0730*/  LDG.E.64.CONSTANT R10, desc[UR6][R8.64] ;  /* 0x00000006080a7981 */ /* 0x000ea2000c1e9b00 */
[----:B------:R-:W-:-:S03]  /*0740*/  IMAD.WIDE R18, R15, 0x8, R18 ;  /* 0x000000080f127825 */ /* 0x000fc600078e0212 */
[----:B------:R-:W2:Y:S04]  /*0750*/  LDG.E.64.CONSTANT R12, desc[UR6][R8.64+0x1000] ;  /* 0x00100006080c7981 */ /* 0x000ea8000c1e9b00 */
[----:B------:R-:W3:Y:S04]  /*0760*/  LDG.E.64.CONSTANT R14, desc[UR6][R8.64+0x2000] ;  /* 0x00200006080e7981 */ /* 0x000ee8000c1e9b00 */
[----:B------:R-:W3:Y:S04]  /*0770*/  LDG.E.64.CONSTANT R16, desc[UR6][R8.64+0x3000] ;  /* 0x0030000608107981 */ /* 0x000ee8000c1e9b00 */
[----:B------:R-:W4:Y:S04]  /*0780*/  LDG.E.64.CONSTANT R20, desc[UR6][R18.64] ;  /* 0x0000000612147981 */ /* 0x000f28000c1e9b00 */
[----:B------:R-:W4:Y:S04]  /*0790*/  LDG.E.64.CONSTANT R22, desc[UR6][R18.64+0x1000] ;  /* 0x0010000612167981 */ /* 0x000f28000c1e9b00 */
[----:B------:R-:W4:Y:S04]  /*07a0*/  LDG.E.64.CONSTANT R24, desc[UR6][R18.64+0x2000] ;  /* 0x0020000612187981 */ /* 0x000f28000c1e9b00 */
[----:B------:R-:W4:Y:S01]  /*07b0*/  LDG.E.64.CONSTANT R26, desc[UR6][R18.64+0x3000] ;  /* 0x00300006121a7981 */ /* 0x000f22000c1e9b00 */
[----:B------:R-:W-:Y:S01]  /*07c0*/  VIADD R7, R7, 0x1000 ;  /* 0x0000100007077836 */ /* 0x000fe20000000000 */
[----:B--2--5:R-:W-:-:S04]  /*07d0*/  IADD3 R29, P0, P1, R12, R10, R2 ;  /* 0x0000000a0c1d7210 */ /* 0x024fc8000791e002 */
[----:B------:R-:W-:Y:S02]  /*07e0*/  IADD3.X R11, PT, PT, R13, R11, R3, P0, P1 ;  /* 0x0000000b0d0b7210 */ /* 0x000fe400007e2403 */
[----:B------:R-:W-:Y:S02]  /*07f0*/  PLOP3.LUT P0, PT, PT, PT, PT, 0x8, 0x80 ;  /* 0x000000000080781c */ /* 0x000fe40003f0e170 */
[----:B---3--:R-:W-:-:S04]  /*0800*/  IADD3 R29, P2, P3, R16, R14, R29 ;  /* 0x0000000e101d7210 */ /* 0x008fc80007b5e01d */
[----:B------:R-:W-:Y:S02]  /*0810*/  IADD3.X R15, PT, PT, R17, R15, R11, P2, P3 ;  /* 0x0000000f110f7210 */ /* 0x000fe400017e640b */
[----:B----4-:R-:W-:-:S04]  /*0820*/  IADD3 R3, P1, P4, R22, R20, R29 ;  /* 0x0000001416037210 */ /* 0x010fc80007c3e01d */
[----:B------:R-:W-:Y:S02]  /*0830*/  IADD3 R2, P2, P3, R26, R24, R3 ;  /* 0x000000181a027210 */ /* 0x000fe40007b5e003 */
[----:B------:R-:W-:-:S04]  /*0840*/  IADD3.X R3, PT, PT, R23, R21, R15, P1, P4 ;  /* 0x0000001517037210 */ /* 0x000fc80000fe840f */
[----:B------:R-:W-:-:S07]  /*0850*/  IADD3.X R3, PT, PT, R27, R25, R3, P2, P3 ;  /* 0x000000191b037210 */ /* 0x000fce00017e6403 */
.L_x_14:
[----:B------:R-:W-:Y:S05]  /*0860*/  BSYNC.RECONVERGENT B2 ;  /* 0x0000000000027941 */ /* 0x000fea0003800200 */
.L_x_13:
[----:B------:R-:W-:-:S13]  /*0870*/  ISETP.LT.OR P0, PT, R7, R4, P0 ;  /* 0x000000040700720c */ /* 0x000fda0000701670 */
[----:B------:R-:W-:Y:S05]  /*0880*/  @!P0 BRA `(.L_x_6) ;  /* 0x0000000000288947 */ /* 0x000fea0003800000 */
[----:B------:R-:W0:Y:S02]  /*0890*/  LDC.64 R8, c[0x0][0x380] ;  /* 0x0000e000ff087b82 */ /* 0x000e240000000a00 */
[----:B0-----:R-:W-:-:S05]  /*08a0*/  IMAD.WIDE R6, R7, 0x8, R8 ;  /* 0x0000000807067825 */ /* 0x001fca00078e0208 */
[----:B------:R-:W2:Y:S04]  /*08b0*/  LDG.E.64.CONSTANT R8, desc[UR6][R6.64] ;  /* 0x0000000606087981 */ /* 0x000ea8000c1e9b00 */
[----:B------:R-:W2:Y:S04]  /*08c0*/  LDG.E.64.CONSTANT R10, desc[UR6][R6.64+0x1000] ;  /* 0x00100006060a7981 */ /* 0x000ea8000c1e9b00 */
[----:B------:R-:W3:Y:S04]  /*08d0*/  LDG.E.64.CONSTANT R12, desc[UR6][R6.64+0x2000] ;  /* 0x00200006060c7981 */ /* 0x000ee8000c1e9b00 */
[----:B------:R-:W3:Y:S01]  /*08e0*/  LDG.E.64.CONSTANT R14, desc[UR6][R6.64+0x3000] ;  /* 0x00300006060e7981 */ /* 0x000ee2000c1e9b00 */
[----:B--2--5:R-:W-:-:S04]  /*08f0*/  IADD3 R17, P0, P1, R10, R8, R2 ;  /* 0x000000080a117210 */ /* 0x024fc8000791e002 */
[----:B------:R-:W-:Y:S02]  /*0900*/  IADD3.X R3, PT, PT, R11, R9, R3, P0, P1 ;  /* 0x000000090b037210 */ /* 0x000fe400007e2403 */
[----:B---3--:R-:W-:-:S04]  /*0910*/  IADD3 R2, P2, P3, R14, R12, R17 ;  /* 0x0000000c0e027210 */ /* 0x008fc80007b5e011 */
[----:B------:R-:W-:-:S09]  /*0920*/  IADD3.X R3, PT, PT, R15, R13, R3, P2, P3 ;  /* 0x0000000d0f037210 */ /* 0x000fd200017e6403 */
.L_x_6:
[----:B------:R-:W-:Y:S05]  /*0930*/  BSYNC.RECONVERGENT B1 ;  /* 0x0000000000017941 */ /* 0x000fea0003800200 */
.L_x_5:
[----:B------:R-:W-:-:S13]  /*0940*/  ISETP.GE.AND P0, PT, R4, 0x200, PT ;  /* 0x000002000400780c */ /* 0x000fda0003f06270 */
[----:B------:R-:W-:Y:S05]  /*0950*/  @!P0 BRA `(.L_x_15) ;  /* 0x00000004002c8947 */ /* 0x000fea0003800000 */
[----:B------:R-:W0:Y:S01]  /*0960*/  S2R R8, SR_LANEID ;  /* 0x0000000000087919 */ /* 0x000e220000000000 */
[----:B-----5:R-:W1:Y:S04]  /*0970*/  SHFL.DOWN PT, R0, R2, 0x1, 0x1f ;  /* 0x08201f0002007f89 */ /* 0x020e6800000e0000 */
[----:B------:R-:W2:Y:S01]  /*0980*/  SHFL.DOWN PT, R4, R3, 0x1, 0x1f ;  /* 0x08201f0003047f89 */ /* 0x000ea200000e0000 */
[----:B0-----:R-:W-:-:S04]  /*0990*/  ISETP.GT.AND P0, PT, R8, 0x1e, PT ;  /* 0x0000001e0800780c */ /* 0x001fc80003f04270 */
[----:B-1----:R-:W-:Y:S02]  /*09a0*/  SEL R9, R0, RZ, !P0 ;  /* 0x000000ff00097207 */ /* 0x002fe40004000000 */
[----:B--2---:R-:W-:Y:S02]  /*09b0*/  SEL R4, R4, RZ, !P0 ;  /* 0x000000ff04047207 */ /* 0x004fe40004000000 */
[----:B------:R-:W-:-:S05]  /*09c0*/  IADD3 R9, P0, PT, R2, R9, RZ ;  /* 0x0000000902097210 */ /* 0x000fca0007f1e0ff */
[----:B------:R-:W-:Y:S01]  /*09d0*/  IMAD.X R6, R3, 0x1, R4, P0 ;  /* 0x0000000103067824 */ /* 0x000fe200000e0604 */
[----:B------:R-:W0:Y:S01]  /*09e0*/  SHFL.DOWN PT, R0, R9, 0x2, 0x1f ;  /* 0x08401f0009007f89 */ /* 0x000e2200000e0000 */
[----:B------:R-:W-:-:S03]  /*09f0*/  ISETP.GT.AND P0, PT, R8, 0x1d, PT ;  /* 0x0000001d0800780c */ /* 0x000fc60003f04270 */
[----:B------:R-:W1:Y:S01]  /*0a00*/  SHFL.DOWN PT, R4, R6, 0x2, 0x1f ;  /* 0x08401f0006047f89 */ /* 0x000e6200000e0000 */
[----:B0-----:R-:W-:-:S04]  /*0a10*/  SEL R0, R0, RZ, !P0 ;  /* 0x000000ff00007207 */ /* 0x001fc80004000000 */
[----:B------:R-:W-:Y:S02]  /*0a20*/  IADD3 R7, P1, PT, R0, R9, RZ ;  /* 0x0000000900077210 */ /* 0x000fe40007f3e0ff */
[----:B-1----:R-:W-:Y:S02]  /*0a30*/  SEL R3, R4, RZ, !P0 ;  /* 0x000000ff04037207 */ /* 0x002fe40004000000 */
[----:B------:R-:W-:Y:S01]  /*0a40*/  ISETP.GT.AND P0, PT, R8, 0x1b, PT ;  /* 0x0000001b0800780c */ /* 0x000fe20003f04270 */
[----:B------:R-:W0:Y:S02]  /*0a50*/  SHFL.DOWN PT, R0, R7, 0x4, 0x1f ;  /* 0x08801f0007007f89 */ /* 0x000e2400000e0000 */
[----:B------:R-:W-:-:S05]  /*0a60*/  IMAD.X R3, R3, 0x1, R6, P1 ;  /* 0x0000000103037824 */ /* 0x000fca00008e0606 */
[----:B------:R-:W1:Y:S01]  /*0a70*/  SHFL.DOWN PT, R2, R3, 0x4, 0x1f ;  /* 0x08801f0003027f89 */ /* 0x000e6200000e0000 */
[----:B0-----:R-:W-:-:S04]  /*0a80*/  SEL R0, R0, RZ, !P0 ;  /* 0x000000ff00007207 */ /* 0x001fc80004000000 */
[----:B------:R-:W-:Y:S02]  /*0a90*/  IADD3 R11, P1, PT, R0, R7, RZ ;  /* 0x00000007000b7210 */ /* 0x000fe40007f3e0ff */
[----:B-1----:R-:W-:-:S03]  /*0aa0*/  SEL R2, R2, RZ, !P0 ;  /* 0x000000ff02027207 */ /* 0x002fc60004000000 */
[----:B------:R-:W0:Y:S01]  /*0ab0*/  SHFL.DOWN PT, R0, R11, 0x8, 0x1f ;  /* 0x09001f000b007f89 */ /* 0x000e2200000e0000 */
[----:B------:R-:W-:Y:S01]  /*0ac0*/  ISETP.GT.AND P0, PT, R8, 0x17, PT ;  /* 0x000000170800780c */ /* 0x000fe20003f04270 */
[----:B------:R-:W-:Y:S01]  /*0ad0*/  IMAD.X R13, R2, 0x1, R3, P1 ;  /* 0x00000001020d7824 */ /* 0x000fe200008e0603 */
[----:B------:R-:W-:-:S04]  /*0ae0*/  ISETP.NE.AND P1, PT, R8, RZ, PT ;  /* 0x000000ff0800720c */ /* 0x000fc80003f25270 */
[----:B------:R-:W1:Y:S09]  /*0af0*/  SHFL.DOWN PT, R2, R13, 0x8, 0x1f ;  /* 0x09001f000d027f89 */ /* 0x000e7200000e0000 */
[----:B------:R-:W2:Y:S01]  /*0b00*/  @!P1 S2R R7, SR_CgaCtaId ;  /* 0x0000000000079919 */ /* 0x000ea20000008800 */
[----:B0-----:R-:W-:-:S04]  /*0b10*/  SEL R0, R0, RZ, !P0 ;  /* 0x000000ff00007207 */ /* 0x001fc80004000000 */
[----:B------:R-:W-:Y:S02]  /*0b20*/  IADD3 R9, P2, PT, R0, R11, RZ ;  /* 0x0000000b00097210 */ /* 0x000fe40007f5e0ff */
[----:B-1----:R-:W-:-:S03]  /*0b30*/  SEL R2, R2, RZ, !P0 ;  /* 0x000000ff02027207 */ /* 0x002fc60004000000 */
[----:B------:R-:W0:Y:S01]  /*0b40*/  SHFL.DOWN PT, R0, R9, 0x10, 0x1f ;  /* 0x0a001f0009007f89 */ /* 0x000e2200000e0000 */
[----:B------:R-:W-:Y:S01]  /*0b50*/  ISETP.GT.AND P0, PT, R8, 0xf, PT ;  /* 0x0000000f0800780c */ /* 0x000fe20003f04270 */
[----:B------:R-:W-:Y:S01]  /*0b60*/  IMAD.X R6, R2, 0x1, R13, P2 ;  /* 0x0000000102067824 */ /* 0x000fe200010e060d */
[----:B------:R-:W-:-:S04]  /*0b70*/  @!P1 MOV R2, 0x400 ;  /* 0x0000040000029802 */ /* 0x000fc80000000f00 */
[----:B------:R-:W1:Y:S01]  /*0b80*/  SHFL.DOWN PT, R3, R6, 0x10, 0x1f ;  /* 0x0a001f0006037f89 */ /* 0x000e6200000e0000 */
[----:B--2---:R-:W-:Y:S02]  /*0b90*/  @!P1 LEA R7, R7, R2, 0x18 ;  /* 0x0000000207079211 */ /* 0x004fe400078ec0ff */
[----:B0-----:R-:W-:Y:S02]  /*0ba0*/  SEL R4, R0, RZ, !P0 ;  /* 0x000000ff00047207 */ /* 0x001fe40004000000 */
[----:B------:R-:W-:Y:S02]  /*0bb0*/  @!P1 SHF.R.U32.HI R0, RZ, 0x2, R5 ;  /* 0x00000002ff009819 */ /* 0x000fe40000011605 */
[----:B------:R-:W-:Y:S02]  /*0bc0*/  IADD3 R2, P2, PT, R4, R9, RZ ;  /* 0x0000000904027210 */ /* 0x000fe40007f5e0ff */
[----:B------:R-:W-:Y:S02]  /*0bd0*/  @!P1 LOP3.LUT R0, R0, 0xf8, RZ, 0xc0, !PT ;  /* 0x000000f800009812 */ /* 0x000fe400078ec0ff */
[----:B-1----:R-:W-:-:S02]  /*0be0*/  SEL R3, R3, RZ, !P0 ;  /* 0x000000ff03037207 */ /* 0x002fc40004000000 */
[----:B------:R-:W-:Y:S01]  /*0bf0*/  ISETP.NE.AND P0, PT, R5, RZ, PT ;  /* 0x000000ff0500720c */ /* 0x000fe20003f05270 */
[----:B------:R-:W-:Y:S02]  /*0c00*/  @!P1 IMAD.IADD R7, R0, 0x1, R7 ;  /* 0x0000000100079824 */ /* 0x000fe400078e0207 */
[----:B------:R-:W-:-:S05]  /*0c10*/  IMAD.X R3, R3, 0x1, R6, P2 ;  /* 0x0000000103037824 */ /* 0x000fca00010e0606 */
[----:B------:R2:W-:Y:S01]  /*0c20*/  @!P1 STS.64 [R7+0x10], R2 ;  /* 0x0000100207009388 */ /* 0x0005e20000000a00 */
[----:B------:R-:W-:Y:S06]  /*0c30*/  BAR.SYNC.DEFER_BLOCKING 0x0 ;  /* 0x0000000000007b1d */ /* 0x000fec0000010000 */
[----:B------:R-:W-:Y:S05]  /*0c40*/  @P0 BRA `(.L_x_16) ;  /* 0x00000018007c0947 */ /* 0x000fea0003800000 */
[----:B------:R-:W0:Y:S01]  /*0c50*/  S2UR UR5, SR_CgaCtaId ;  /* 0x00000000000579c3 */ /* 0x000e220000008800 */
[----:B------:R-:W-:Y:S02]  /*0c60*/  UMOV UR4, 0x400 ;  /* 0x0000040000047882 */ /* 0x000fe40000000000 */
[----:B0-----:R-:W-:-:S09]  /*0c70*/  ULEA UR4, UR5, UR4, 0x18 ;  /* 0x0000000405047291 */ /* 0x001fd2000f8ec0ff */
[----:B------:R-:W-:Y:S04]  /*0c80*/  LDS.64 R32, [UR4+0x18] ;  /* 0x00001804ff207984 */ /* 0x000fe80008000a00 */
[----:B------:R-:W0:Y:S04]  /*0c90*/  LDS.128 R28, [UR4+0x20] ;  /* 0x00002004ff1c7984 */ /* 0x000e280008000c00 */
[----:B------:R-:W1:Y:S04]  /*0ca0*/  LDS.128 R24, [UR4+0x30] ;  /* 0x00003004ff187984 */ /* 0x000e680008000c00 */
[----:B------:R-:W3:Y:S04]  /*0cb0*/  LDS.128 R20, [UR4+0x40] ;  /* 0x00004004ff147984 */ /* 0x000ee80008000c00 */
[----:B------:R-:W4:Y:S04]  /*0cc0*/  LDS.128 R16, [UR4+0x50] ;  /* 0x00005004ff107984 */ /* 0x000f280008000c00 */
[----:B------:R-:W5:Y:S04]  /*0cd0*/  LDS.128 R12, [UR4+0x60] ;  /* 0x00006004ff0c7984 */ /* 0x000f680008000c00 */
[----:B------:R-:W5:Y:S04]  /*0ce0*/  LDS.128 R8, [UR4+0x70] ;  /* 0x00007004ff087984 */ /* 0x000f680008000c00 */
[----:B--2---:R-:W2:Y:S01]  /*0cf0*/  LDS.128 R4, [UR4+0x80] ;  /* 0x00008004ff047984 */ /* 0x004ea20008000c00 */
[----:B0-----:R-:W-:-:S04]  /*0d00*/  IADD3 R35, P1, P2, R28, R32, R2 ;  /* 0x000000201c237210 */ /* 0x001fc80007a3e002 */
[----:B-1----:R-:W-:Y:S02]  /*0d10*/  IADD3 R35, P3, P4, R24, R35, R30 ;  /* 0x0000002318237210 */ /* 0x002fe40007c7e01e */
[----:B------:R-:W-:Y:S02]  /*0d20*/  IADD3.X R29, PT, PT, R29, R33, R3, P1, P2 ;  /* 0x000000211d1d7210 */ /* 0x000fe40000fe4403 */
[----:B---3--:R-:W-:Y:S02]  /*0d30*/  IADD3 R3, P1, P2, R20, R35, R26 ;  /* 0x0000002314037210 */ /* 0x008fe40007a3e01a */
[----:B------:R-:W-:Y:S02]  /*0d40*/  IADD3.X R25, PT, PT, R25, R29, R31, P3, P4 ;  /* 0x0000001d19197210 */ /* 0x000fe40001fe841f */
[----:B----4-:R-:W-:Y:S02]  /*0d50*/  IADD3 R3, P3, P4, R16, R3, R22 ;  /* 0x0000000310037210 */ /* 0x010fe40007c7e016 */
[----:B------:R-:W-:-:S02]  /*0d60*/  IADD3.X R21, PT, PT, R21, R25, R27, P1, P2 ;  /* 0x0000001915157210 */ /* 0x000fc40000fe441b */
[----:B-----5:R-:W-:Y:S02]  /*0d70*/  IADD3 R3, P1, P2, R12, R3, R18 ;  /* 0x000000030c037210 */ /* 0x020fe40007a3e012 */
[----:B------:R-:W-:Y:S02]  /*0d80*/  IADD3.X R17, PT, PT, R17, R21, R23, P3, P4 ;  /* 0x0000001511117210 */ /* 0x000fe40001fe8417 */
[----:B------:R-:W-:Y:S02]  /*0d90*/  IADD3 R3, P3, P4, R8, R3, R14 ;  /* 0x0000000308037210 */ /* 0x000fe40007c7e00e */
[----:B------:R-:W-:Y:S02]  /*0da0*/  IADD3.X R13, PT, PT, R13, R17, R19, P1, P2 ;  /* 0x000000110d0d7210 */ /* 0x000fe40000fe4413 */
[----:B--2---:R-:W-:Y:S02]  /*0db0*/  IADD3 R3, P1, P2, R4, R3, R10 ;  /* 0x0000000304037210 */ /* 0x004fe40007a3e00a */
[----:B------:R-:W-:-:S02]  /*0dc0*/  IADD3.X R9, PT, PT, R9, R13, R15, P3, P4 ;  /* 0x0000000d09097210 */ /* 0x000fc40001fe840f */
[----:B------:R-:W-:Y:S02]  /*0dd0*/  IADD3 R2, P3, PT, R3, R6, RZ ;  /* 0x0000000603027210 */ /* 0x000fe40007f7e0ff */
[----:B------:R-:W-:-:S05]  /*0de0*/  IADD3.X R3, PT, PT, R5, R9, R11, P1, P2 ;  /* 0x0000000905037210 */ /* 0x000fca0000fe440b */
[----:B------:R-:W-:Y:S01]  /*0df0*/  IMAD.X R3, R3, 0x1, R7, P3 ;  /* 0x0000000103037824 */ /* 0x000fe200018e0607 */
[----:B------:R-:W-:Y:S06]  /*0e00*/  BRA `(.L_x_16) ;  /* 0x00000018000c7947 */ /* 0x000fec0003800000 */
.L_x_15:
[----:B------:R-:W-:Y:S01]  /*0e10*/  LOP3.LUT R0, R5, 0x3e0, RZ, 0xc0, !PT ;  /* 0x000003e005007812 */ /* 0x000fe200078ec0ff */
[----:B------:R-:W0:Y:S03]  /*0e20*/  S2R R12, SR_LANEID ;  /* 0x00000000000c7919 */ /* 0x000e260000000000 */
[----:B------:R-:W-:Y:S01]  /*0e30*/  LOP3.LUT R9, RZ, R0, RZ, 0x33, !PT ;  /* 0x00000000ff097212 */ /* 0x000fe200078e33ff */
[----:B------:R-:W-:-:S04]  /*0e40*/  VIADD R7, R0, 0x20 ;  /* 0x0000002000077836 */ /* 0x000fc80000000000 */
[----:B------:R-:W-:Y:S01]  /*0e50*/  IMAD.IADD R9, R9, 0x1, R4 ;  /* 0x0000000109097824 */ /* 0x000fe200078e0204 */
[----:B------:R-:W-:-:S04]  /*0e60*/  ISETP.GT.AND P0, PT, R7, R4, PT ;  /* 0x000000040700720c */ /* 0x000fc80003f04270 */
[----:B------:R-:W-:-:S05]  /*0e70*/  SEL R9, R9, 0x1f, P0 ;  /* 0x0000001f09097807 */ /* 0x000fca0000000000 */
[----:B-----5:R-:W1:Y:S04]  /*0e80*/  SHFL.DOWN PT, R0, R2, 0x1, R9 ;  /* 0x0820000002007989 */ /* 0x020e6800000e0009 */
[----:B------:R-:W2:Y:S01]  /*0e90*/  SHFL.DOWN PT, R6, R3, 0x1, R9 ;  /* 0x0820000003067989 */ /* 0x000ea200000e0009 */
[C---:B0-----:R-:W-:Y:S01]  /*0ea0*/  ISETP.GE.AND P0, PT, R12.reuse, R9, PT ;  /* 0x000000090c00720c */ /* 0x041fe20003f06270 */
[C---:B------:R-:W-:Y:S01]  /*0eb0*/  VIADD R8, R12.reuse, 0x2 ;  /* 0x000000020c087836 */ /* 0x040fe20000000000 */
[----:B------:R-:W-:Y:S02]  /*0ec0*/  ISETP.NE.AND P2, PT, R12, RZ, PT ;  /* 0x000000ff0c00720c */ /* 0x000fe40003f45270 */
[----:B-1----:R-:W-:Y:S02]  /*0ed0*/  SEL R7, R0, RZ, !P0 ;  /* 0x000000ff00077207 */ /* 0x002fe40004000000 */
[----:B--2---:R-:W-:-:S02]  /*0ee0*/  SEL R6, R6, RZ, !P0 ;  /* 0x000000ff06067207 */ /* 0x004fc40004000000 */
[----:B------:R-:W-:-:S05]  /*0ef0*/  IADD3 R7, P0, PT, R2, R7, RZ ;  /* 0x0000000702077210 */ /* 0x000fca0007f1e0ff */
[----:B------:R-:W-:Y:S01]  /*0f00*/  IMAD.X R11, R3, 0x1, R6, P0 ;  /* 0x00000001030b7824 */ /* 0x000fe200000e0606 */
[----:B------:R-:W0:Y:S01]  /*0f10*/  SHFL.DOWN PT, R0, R7, 0x2, R9 ;  /* 0x0840000007007989 */ /* 0x000e2200000e0009 */
[----:B------:R-:W-:-:S03]  /*0f20*/  ISETP.GT.AND P0, PT, R8, R9, PT ;  /* 0x000000090800720c */ /* 0x000fc60003f04270 */
[----:B------:R-:W1:Y:S01]  /*0f30*/  SHFL.DOWN PT, R6, R11, 0x2, R9 ;  /* 0x084000000b067989 */ /* 0x000e6200000e0009 */
[----:B0-----:R-:W-:-:S04]  /*0f40*/  SEL R0, R0, RZ, !P0 ;  /* 0x000000ff00007207 */ /* 0x001fc80004000000 */
[----:B------:R-:W-:Y:S02]  /*0f50*/  IADD3 R8, P1, PT, R0, R7, RZ ;  /* 0x0000000700087210 */ /* 0x000fe40007f3e0ff */
[----:B-1----:R-:W-:-:S03]  /*0f60*/  SEL R6, R6, RZ, !P0 ;  /* 0x000000ff06067207 */ /* 0x002fc60004000000 */
[----:B------:R-:W0:Y:S02]  /*0f70*/  SHFL.DOWN PT, R0, R8, 0x4, R9 ;  /* 0x0880000008007989 */ /* 0x000e2400000e0009 */
[----:B------:R-:W-:Y:S02]  /*0f80*/  IMAD.X R10, R6, 0x1, R11, P1 ;  /* 0x00000001060a7824 */ /* 0x000fe400008e060b */
[----:B------:R-:W-:Y:S01]  /*0f90*/  VIADD R6, R12, 0x4 ;  /* 0x000000040c067836 */ /* 0x000fe20000000000 */
[----:B------:R-:W1:Y:S02]  /*0fa0*/  @!P2 S2R R11, SR_CgaCtaId ;  /* 0x00000000000ba919 */ /* 0x000e640000008800 */
[----:B------:R-:W2:Y:S02]  /*0fb0*/  SHFL.DOWN PT, R2, R10, 0x4, R9 ;  /* 0x088000000a027989 */ /* 0x000ea400000e0009 */
[----:B------:R-:W-:Y:S01]  /*0fc0*/  ISETP.GT.AND P0, PT, R6, R9, PT ;  /* 0x000000090600720c */ /* 0x000fe20003f04270 */
[----:B------:R-:W-:-:S03]  /*0fd0*/  VIADD R6, R12, 0x8 ;  /* 0x000000080c067836 */ /* 0x000fc60000000000 */
[----:B0-----:R-:W-:-:S04]  /*0fe0*/  SEL R0, R0, RZ, !P0 ;  /* 0x000000ff00007207 */ /* 0x001fc80004000000 */
[----:B------:R-:W-:Y:S02]  /*0ff0*/  IADD3 R3, P1, PT, R0, R8, RZ ;  /* 0x0000000800037210 */ /* 0x000fe40007f3e0ff */
[----:B--2---:R-:W-:-:S03]  /*1000*/  SEL R2, R2, RZ, !P0 ;  /* 0x000000ff02027207 */ /* 0x004fc60004000000 */
[----:B------:R-:W0:Y:S01]  /*1010*/  SHFL.DOWN PT, R0, R3, 0x8, R9 ;  /* 0x0900000003007989 */ /* 0x000e2200000e0009 */
[----:B------:R-:W-:Y:S01]  /*1020*/  ISETP.GT.AND P0, PT, R6, R9, PT ;  /* 0x000000090600720c */ /* 0x000fe20003f04270 */
[----:B------:R-:W-:-:S05]  /*1030*/  IMAD.X R7, R2, 0x1, R10, P1 ;  /* 0x0000000102077824 */ /* 0x000fca00008e060a */
[----:B------:R-:W2:Y:S01]  /*1040*/  SHFL.DOWN PT, R2, R7, 0x8, R9 ;  /* 0x0900000007027989 */ /* 0x000ea200000e0009 */
[----:B0-----:R-:W-:-:S04]  /*1050*/  SEL R0, R0, RZ, !P0 ;  /* 0x000000ff00007207 */ /* 0x001fc80004000000 */
[----:B------:R-:W-:Y:S02]  /*1060*/  IADD3 R6, P1, PT, R0, R3, RZ ;  /* 0x0000000300067210 */ /* 0x000fe40007f3e0ff */
[----:B--2---:R-:W-:-:S03]  /*1070*/  SEL R2, R2, RZ, !P0 ;  /* 0x000000ff02027207 */ /* 0x004fc60004000000 */
[----:B------:R-:W0:Y:S02]  /*1080*/  SHFL.DOWN PT, R0, R6, 0x10, R9 ;  /* 0x0a00000006007989 */ /* 0x000e2400000e0009 */
[----:B------:R-:W-:Y:S01]  /*1090*/  IMAD.X R8, R2, 0x1, R7, P1 ;  /* 0x0000000102087824 */ /* 0x000fe200008e0607 */
[----:B------:R-:W-:Y:S01]  /*10a0*/  @!P2 SHF.R.U32.HI R7, RZ, 0x2, R5 ;  /* 0x00000002ff07a819 */ /* 0x000fe20000011605 */
[----:B------:R-:W-:-:S03]  /*10b0*/  VIADD R2, R12, 0x10 ;  /* 0x000000100c027836 */ /* 0x000fc60000000000 */
[----:B------:R-:W2:Y:S01]  /*10c0*/  SHFL.DOWN PT, R3, R8, 0x10, R9 ;  /* 0x0a00000008037989 */ /* 0x000ea200000e0009 */
[----:B------:R-:W-:Y:S02]  /*10d0*/  @!P2 LOP3.LUT R7, R7, 0xf8, RZ, 0xc0, !PT ;  /* 0x000000f80707a812 */ /* 0x000fe400078ec0ff */
[----:B------:R-:W-:Y:S02]  /*10e0*/  ISETP.GT.AND P0, PT, R2, R9, PT ;  /* 0x000000090200720c */ /* 0x000fe40003f04270 */
[----:B------:R-:W-:-:S04]  /*10f0*/  @!P2 MOV R2, 0x400 ;  /* 0x000004000002a802 */ /* 0x000fc80000000f00 */
[----:B-1----:R-:W-:-:S05]  /*1100*/  @!P2 LEA R10, R11, R2, 0x18 ;  /* 0x000000020b0aa211 */ /* 0x002fca00078ec0ff */
[----:B------:R-:W-:Y:S01]  /*1110*/  @!P2 IMAD.IADD R7, R7, 0x1, R10 ;  /* 0x000000010707a824 */ /* 0x000fe200078e020a */
[----:B0-----:R-:W-:-:S04]  /*1120*/  SEL R0, R0, RZ, !P0 ;  /* 0x000000ff00007207 */ /* 0x001fc80004000000 */
[----:B------:R-:W-:Y:S02]  /*1130*/  IADD3 R2, P1, PT, R0, R6, RZ ;  /* 0x0000000600027210 */ /* 0x000fe40007f3e0ff */
[----:B--2---:R-:W-:Y:S02]  /*1140*/  SEL R3, R3, RZ, !P0 ;  /* 0x000000ff03037207 */ /* 0x004fe40004000000 */
[----:B------:R-:W-:-:S03]  /*1150*/  ISETP.NE.AND P0, PT, R5, RZ, PT ;  /* 0x000000ff0500720c */ /* 0x000fc60003f05270 */
[----:B------:R-:W-:-:S05]  /*1160*/  IMAD.X R3, R3, 0x1, R8, P1 ;  /* 0x0000000103037824 */ /* 0x000fca00008e0608 */
[----:B------:R1:W-:Y:S01]  /*1170*/  @!P2 STS.64 [R7+0x10], R2 ;  /* 0x000010020700a388 */ /* 0x0003e20000000a00 */
[----:B------:R-:W-:Y:S06]  /*1180*/  BAR.SYNC.DEFER_BLOCKING 0x0 ;  /* 0x0000000000007b1d */ /* 0x000fec0000010000 */
[----:B------:R-:W-:Y:S05]  /*1190*/  @P0 BRA `(.L_x_16) ;  /* 0x0000001400280947 */ /* 0x000fea0003800000 */
[----:B------:R-:W0:Y:S01]  /*11a0*/  S2UR UR5, SR_CgaCtaId ;  /* 0x00000000000579c3 */ /* 0x000e220000008800 */
[----:B------:R-:W-:Y:S01]  /*11b0*/  UMOV UR4, 0x400 ;  /* 0x0000040000047882 */ /* 0x000fe20000000000 */
[C---:B------:R-:W-:Y:S02]  /*11c0*/  ISETP.GT.AND P2, PT, R4.reuse, 0x40, PT ;  /* 0x000000400400780c */ /* 0x040fe40003f44270 */
[C---:B------:R-:W-:Y:S02]  /*11d0*/  ISETP.GT.AND P1, PT, R4.reuse, 0x20, PT ;  /* 0x000000200400780c */ /* 0x040fe40003f24270 */
[C---:B------:R-:W-:Y:S02]  /*11e0*/  ISETP.GT.AND P5, PT, R4.reuse, 0x180, PT ;  /* 0x000001800400780c */ /* 0x040fe40003fa4270 */
[----:B------:R-:W-:Y:S01]  /*11f0*/  ISETP.GT.AND P6, PT, R4, 0x1a0, PT ;  /* 0x000001a00400780c */ /* 0x000fe20003fc4270 */
[----:B0-----:R-:W-:-:S09]  /*1200*/  ULEA UR4, UR5, UR4, 0x18 ;  /* 0x0000000405047291 */ /* 0x001fd2000f8ec0ff */
[----:B------:R-:W0:Y:S04]  /*1210*/  LDS.128 R8, [UR4+0x20] ;  /* 0x00002004ff087984 */ /* 0x000e280008000c00 */
[----:B-1----:R-:W1:Y:S04]  /*1220*/  LDS.64 R6, [UR4+0x18] ;  /* 0x00001804ff067984 */ /* 0x002e680008000a00 */
[----:B------:R-:W2:Y:S04]  /*1230*/  LDS.128 R12, [UR4+0x30] ;  /* 0x00003004ff0c7984 */ /* 0x000ea80008000c00 */
[----:B------:R-:W3:Y:S04]  /*1240*/  LDS.128 R16, [UR4+0x40] ;  /* 0x00004004ff107984 */ /* 0x000ee80008000c00 */
[----:B------:R-:W4:Y:S04]  /*1250*/  LDS.128 R20, [UR4+0x50] ;  /* 0x00005004ff147984 */ /* 0x000f280008000c00 */
[----:B------:R-:W5:Y:S04]  /*1260*/  LDS.128 R24, [UR4+0x60] ;  /* 0x00006004ff187984 */ /* 0x000f680008000c00 */
[----:B------:R-:W5:Y:S04]  /*1270*/  LDS.128 R32, [UR4+0x70] ;  /* 0x00007004ff207984 */ /* 0x000f680008000c00 */
[----:B------:R-:W5:Y:S01]  /*1280*/  LDS.128 R28, [UR4+0x80] ;  /* 0x00008004ff1c7984 */ /* 0x000f620008000c00 */
[----:B0-----:R-:W-:-:S02]  /*1290*/  SEL R5, R8, RZ, P2 ;  /* 0x000000ff08057207 */ /* 0x001fc40001000000 */
[----:B------:R-:W-:Y:S02]  /*12a0*/  SEL R8, R9, RZ, P2 ;  /* 0x000000ff09087207 */ /* 0x000fe40001000000 */
[----:B-1----:R-:W-:Y:S02]  /*12b0*/  SEL R0, R6, RZ, P1 ;  /* 0x000000ff06007207 */ /* 0x002fe40000800000 */
[----:B------:R-:W-:Y:S02]  /*12c0*/  SEL R7, R7, RZ, P1 ;  /* 0x000000ff07077207 */ /* 0x000fe40000800000 */
[C---:B------:R-:W-:Y:S02]  /*12d0*/  ISETP.GT.AND P1, PT, R4.reuse, 0x60, PT ;  /* 0x000000600400780c */ /* 0x040fe40003f24270 */
[----:B------:R-:W-:Y:S02]  /*12e0*/  ISETP.GT.AND P2, PT, R4, 0x80, PT ;  /* 0x000000800400780c */ /* 0x000fe40003f44270 */
[----:B------:R-:W-:-:S02]  /*12f0*/  IADD3 R0, P3, P4, R5, R0, R2 ;  /* 0x0000000005007210 */ /* 0x000fc40007c7e002 */
[----:B------:R-:W-:Y:S02]  /*1300*/  SEL R5, R10, RZ, P1 ;  /* 0x000000ff0a057207 */ /* 0x000fe40000800000 */
[----:B------:R-:W-:Y:S02]  /*1310*/  SEL R11, R11, RZ, P1 ;  /* 0x000000ff0b0b7207 */ /* 0x000fe40000800000 */
[----:B--2---:R-:W-:Y:S02]  /*1320*/  SEL R2, R12, RZ, P2 ;  /* 0x000000ff0c027207 */ /* 0x004fe40001000000 */
[----:B------:R-:W-:Y:S02]  /*1330*/  SEL R6, R13, RZ, P2 ;  /* 0x000000ff0d067207 */ /* 0x000fe40001000000 */
[C---:B------:R-:W-:Y:S02]  /*1340*/  ISETP.GT.AND P1, PT, R4.reuse, 0xa0, PT ;  /* 0x000000a00400780c */ /* 0x040fe40003f24270 */
[----:B------:R-:W-:-:S02]  /*1350*/  ISETP.GT.AND P2, PT, R4, 0xc0, PT ;  /* 0x000000c00400780c */ /* 0x000fc40003f44270 */
[----:B------:R-:W-:Y:S02]  /*1360*/  IADD3.X R7, PT, PT, R8, R7, R3, P3, P4 ;  /* 0x0000000708077210 */ /* 0x000fe40001fe8403 */
[----:B------:R-:W-:Y:S02]  /*1370*/  IADD3 R2, P3, P4, R2, R0, R5 ;  /* 0x0000000002027210 */ /* 0x000fe40007c7e005 */
[----:B------:R-:W-:Y:S02]  /*1380*/  SEL R3, R14, RZ, P1 ;  /* 0x000000ff0e037207 */ /* 0x000fe40000800000 */
[----:B---3--:R-:W-:Y:S02]  /*1390*/  SEL R0, R16, RZ, P2 ;  /* 0x000000ff10007207 */ /* 0x008fe40001000000 */
[----:B------:R-:W-:Y:S02]  /*13a0*/  SEL R14, R15, RZ, P1 ;  /* 0x000000ff0f0e7207 */ /* 0x000fe40000800000 */
[----:B------:R-:W-:-:S02]  /*13b0*/  ISETP.GT.AND P1, PT, R4, 0xe0, PT ;  /* 0x000000e00400780c */ /* 0x000fc40003f24270 */
[----:B------:R-:W-:Y:S02]  /*13c0*/  IADD3.X R6, PT, PT, R6, R7, R11, P3, P4 ;  /* 0x0000000706067210 */ /* 0x000fe40001fe840b */
[----:B------:R-:W-:Y:S02]  /*13d0*/  SEL R5, R17, RZ, P2 ;  /* 0x000000ff11057207 */ /* 0x000fe40001000000 */
[----:B------:R-:W-:Y:S02]  /*13e0*/  IADD3 R0, P3, P4, R0, R2, R3 ;  /* 0x0000000200007210 */ /* 0x000fe40007c7e003 */
[----:B------:R-:W-:Y:S02]  /*13f0*/  ISETP.GT.AND P2, PT, R4, 0x100, PT ;  /* 0x000001000400780c */ /* 0x000fe40003f44270 */
[----:B------:R-:W-:Y:S02]  /*1400*/  SEL R3, R18, RZ, P1 ;  /* 0x000000ff12037207 */ /* 0x000fe40000800000 */
[----:B------:R-:W-:-:S02]  /*1410*/  SEL R19, R19, RZ, P1 ;  /* 0x000000ff13137207 */ /* 0x000fc40000800000 */
[----:B------:R-:W-:Y:S02]  /*1420*/  ISETP.GT.AND P1, PT, R4, 0x120, PT ;  /* 0x000001200400780c */ /* 0x000fe40003f24270 */
[----:B------:R-:W-:Y:S02]  /*1430*/  IADD3.X R5, PT, PT, R5, R6, R14, P3, P4 ;  /* 0x0000000605057210 */ /* 0x000fe40001fe840e */
[----:B----4-:R-:W-:Y:S02]  /*1440*/  SEL R2, R20, RZ, P2 ;  /* 0x000000ff14027207 */ /* 0x010fe40001000000 */
[----:B------:R-:W-:Y:S02]  /*1450*/  SEL R6, R21, RZ, P2 ;  /* 0x000000ff15067207 */ /* 0x000fe40001000000 */
[----:B------:R-:W-:Y:S02]  /*1460*/  ISETP.GT.AND P2, PT, R4, 0x140, PT ;  /* 0x000001400400780c */ /* 0x000fe40003f44270 */
[----:B------:R-:W-:-:S02]  /*1470*/  SEL R7, R22, RZ, P1 ;  /* 0x000000ff16077207 */ /* 0x000fc40000800000 */
[----:B------:R-:W-:Y:S02]  /*1480*/  SEL R22, R23, RZ, P1 ;  /* 0x000000ff17167207 */ /* 0x000fe40000800000 */
[----:B------:R-:W-:Y:S02]  /*1490*/  IADD3 R2, P3, P4, R2, R0, R3 ;  /* 0x0000000002027210 */ /* 0x000fe40007c7e003 */
[----:B------:R-:W-:Y:S02]  /*14a0*/  ISETP.GT.AND P1, PT, R4, 0x160, PT ;  /* 0x000001600400780c */ /* 0x000fe40003f24270 */
[----:B-----5:R-:W-:Y:S02]  /*14b0*/  SEL R0, R24, RZ, P2 ;  /* 0x000000ff18007207 */ /* 0x020fe40001000000 */
[----:B------:R-:W-:Y:S02]  /*14c0*/  IADD3.X R6, PT, PT, R6, R5, R19, P3, P4 ;  /* 0x0000000506067210 */ /* 0x000fe40001fe8413 */
[----:B------:R-:W-:-:S02]  /*14d0*/  SEL R3, R26, RZ, P1 ;  /* 0x000000ff1a037207 */ /* 0x000fc40000800000 */
[----:B------:R-:W-:Y:S02]  /*14e0*/  SEL R27, R27, RZ, P1 ;  /* 0x000000ff1b1b7207 */ /* 0x000fe40000800000 */
[----:B------:R-:W-:Y:S02]  /*14f0*/  SEL R5, R25, RZ, P2 ;  /* 0x000000ff19057207 */ /* 0x000fe40001000000 */
[----:B------:R-:W-:Y:S02]  /*1500*/  IADD3 R0, P1, P3, R0, R2, R7 ;  /* 0x0000000200007210 */ /* 0x000fe40007b3e007 */
[----:B------:R-:W-:Y:S02]  /*1510*/  SEL R2, R32, RZ, P5 ;  /* 0x000000ff20027207 */ /* 0x000fe40002800000 */
[----:B------:R-:W-:Y:S02]  /*1520*/  ISETP.GT.AND P2, PT, R4, 0x1c0, PT ;  /* 0x000001c00400780c */ /* 0x000fe40003f44270 */
[----:B------:R-:W-:-:S02]  /*1530*/  IADD3.X R5, PT, PT, R5, R6, R22, P1, P3 ;  /* 0x0000000605057210 */ /* 0x000fc40000fe6416 */
[----:B------:R-:W-:Y:S02]  /*1540*/  IADD3 R2, P3, P4, R2, R0, R3 ;  /* 0x0000000002027210 */ /* 0x000fe40007c7e003 */
[----:B------:R-:W-:Y:S02]  /*1550*/  SEL R0, R34, RZ, P6 ;  /* 0x000000ff22007207 */ /* 0x000fe40003000000 */
[----:B------:R-:W-:Y:S02]  /*1560*/  SEL R3, R28, RZ, P2 ;  /* 0x000000ff1c037207 */ /* 0x000fe40001000000 */
[----:B------:R-:W-:Y:S02]  /*1570*/  ISETP.GT.AND P1, PT, R4, 0x1e0, PT ;  /* 0x000001e00400780c */ /* 0x000fe40003f24270 */
[----:B------:R-:W-:Y:S02]  /*1580*/  SEL R4, R33, RZ, P5 ;  /* 0x000000ff21047207 */ /* 0x000fe40002800000 */
[----:B------:R-:W-:-:S02]  /*1590*/  SEL R35, R35, RZ, P6 ;  /* 0x000000ff23237207 */ /* 0x000fc40003000000 */
[----:B------:R-:W-:Y:S02]  /*15a0*/  IADD3 R3, P5, P6, R3, R2, R0 ;  /* 0x0000000203037210 */ /* 0x000fe40007ebe000 */
[----:B------:R-:W-:Y:S02]  /*15b0*/  SEL R2, R30, RZ, P1 ;  /* 0x000000ff1e027207 */ /* 0x000fe40000800000 */
[----:B------:R-:W-:Y:S02]  /*15c0*/  IADD3.X R4, PT, PT, R4, R5, R27, P3, P4 ;  /* 0x0000000504047210 */ /* 0x000fe40001fe841b */
[----:B------:R-:W-:Y:S02]  /*15d0*/  SEL R0, R29, RZ, P2 ;  /* 0x000000ff1d007207 */ /* 0x000fe40001000000 */
[----:B------:R-:W-:Y:S02]  /*15e0*/  IADD3 R2, P2, PT, R2, R3, RZ ;  /* 0x0000000302027210 */ /* 0x000fe40007f5e0ff */
[----:B------:R-:W-:-:S02]  /*15f0*/  SEL R3, R31, RZ, P1 ;  /* 0x000000ff1f037207 */ /* 0x000fc40000800000 */
[----:B------:R-:W-:-:S05]  /*1600*/  IADD3.X R0, PT, PT, R0, R4, R35, P5, P6 ;  /* 0x0000000400007210 */ /* 0x000fca0002fec423 */
[----:B------:R-:W-:Y:S01]  /*1610*/  IMAD.X R3, R3, 0x1, R0, P2 ;  /* 0x0000000103037824 */ /* 0x000fe200010e0600 */
[----:B------:R-:W-:Y:S06]  /*1620*/  BRA `(.L_x_16) ;  /* 0x0000001000047947 */ /* 0x000fec0003800000 */
.L_x_2:
[----:B------:R-:W0:Y:S01]  /*1630*/  S2R R39, SR_TID.X ;  /* 0x0000000000277919 */ /* 0x000e220000002100 */
[----:B------:R-:W1:Y:S02]  /*1640*/  LDCU.64 UR4, c[0x0][0x380] ;  /* 0x00007000ff0477ac */ /* 0x000e640008000a00 */
[----:B-1----:R-:W-:Y:S02]  /*1650*/  IMAD.U32 R2, RZ, RZ, UR4 ;  /* 0x00000004ff027e24 */ /* 0x002fe4000f8e00ff */
[----:B------:R-:W-:Y:S02]  /*1660*/  IMAD.U32 R3, RZ, RZ, UR5 ;  /* 0x00000005ff037e24 */ /* 0x000fe4000f8e00ff */
[----:B0-----:R-:W-:-:S05]  /*1670*/  IMAD.WIDE.U32 R18, R39, 0x8, R2 ;  /* 0x0000000827127825 */ /* 0x001fca00078e0002 */
[----:B------:R-:W2:Y:S04]  /*1680*/  LDG.E.64.CONSTANT R20, desc[UR6][R18.64] ;  /* 0x0000000612147981 */ /* 0x000ea8000c1e9b00 */
[----:B------:R-:W2:Y:S04]  /*1690*/  LDG.E.64.CONSTANT R6, desc[UR6][R18.64+0x1000] ;  /* 0x0010000612067981 */ /* 0x000ea8000c1e9b00 */
[----:B------:R-:W2:Y:S04]  /*16a0*/  LDG.E.64.CONSTANT R8, desc[UR6][R18.64+0x2000] ;  /* 0x0020000612087981 */ /* 0x000ea8000c1e9b00 */
[----:B------:R-:W3:Y:S04]  /*16b0*/  LDG.E.64.CONSTANT R10, desc[UR6][R18.64+0x3000] ;  /* 0x00300006120a7981 */ /* 0x000ee8000c1e9b00 */
[----:B------:R-:W3:Y:S04]  /*16c0*/  LDG.E.64.CONSTANT R12, desc[UR6][R18.64+0x4000] ;  /* 0x00400006120c7981 */ /* 0x000ee8000c1e9b00 */
[----:B------:R-:W4:Y:S04]  /*16d0*/  LDG.E.64.CONSTANT R14, desc[UR6][R18.64+0x5000] ;  /* 0x00500006120e7981 */ /* 0x000f28000c1e9b00 */
[----:B------:R-:W4:Y:S01]  /*16e0*/  LDG.E.64.CONSTANT R16, desc[UR6][R18.64+0x6000] ;  /* 0x0060000612107981 */ /* 0x000f22000c1e9b00 */
[----:B------:R-:W-:Y:S01]  /*16f0*/  UMOV UR4, 0xe00 ;  /* 0x00000e0000047882 */ /* 0x000fe20000000000 */
[----:B--2---:R-:W-:-:S04]  /*1700*/  IADD3 R43, P0, P1, R8, R6, R20 ;  /* 0x00000006082b7210 */ /* 0x004fc8000791e014 */
[----:B------:R-:W-:Y:S02]  /*1710*/  IADD3.X R7, PT, PT, R9, R7, R21, P0, P1 ;  /* 0x0000000709077210 */ /* 0x000fe400007e2415 */
[----:B------:R-:W-:Y:S02]  /*1720*/  ISETP.GE.U32.AND P0, PT, R4, 0x1c00, PT ;  /* 0x00001c000400780c */ /* 0x000fe40003f06070 */
[----:B---3--:R-:W-:-:S04]  /*1730*/  IADD3 R43, P2, P3, R12, R10, R43 ;  /* 0x0000000a0c2b7210 */ /* 0x008fc80007b5e02b */
[----:B------:R-:W-:Y:S02]  /*1740*/  IADD3.X R11, PT, PT, R13, R11, R7, P2, P3 ;  /* 0x0000000b0d0b7210 */ /* 0x000fe400017e6407 */
[----:B----4-:R-:W-:-:S04]  /*1750*/  IADD3 R43, P1, P4, R16, R14, R43 ;  /* 0x0000000e102b7210 */ /* 0x010fc80007c3e02b */
[----:B------:R-:W-:Y:S01]  /*1760*/  IADD3.X R41, PT, PT, R17, R15, R11, P1, P4 ;  /* 0x0000000f11297210 */ /* 0x000fe20000fe840b */
[----:B------:R-:W-:Y:S08]  /*1770*/  @!P0 BRA `(.L_x_17) ;  /* 0x0000000000708947 */ /* 0x000ff00003800000 */
[----:B------:R-:W0:Y:S01]  /*1780*/  LDC R20, c[0x0][0x390] ;  /* 0x0000e400ff147b82 */ /* 0x000e220000000800 */
[----:B------:R-:W-:Y:S01]  /*1790*/  VIADD R21, R4, 0xfffff200 ;  /* 0xfffff20004157836 */ /* 0x000fe20000000000 */
[----:B------:R-:W-:-:S06]  /*17a0*/  UMOV UR4, 0xe00 ;  /* 0x00000e0000047882 */ /* 0x000fcc0000000000 */
[----:B------:R-:W1:Y:S02]  /*17b0*/  LDC.64 R2, c[0x0][0x380] ;  /* 0x0000e000ff027b82 */ /* 0x000e640000000a00 */
.L_x_19:
[----:B------:R-:W-:-:S04]  /*17c0*/  VIADD R7, R39, UR4 ;  /* 0x0000000427077c36 */ /* 0x000fc80008000000 */
[----:B-1----:R-:W-:-:S05]  /*17d0*/  IMAD.WIDE.U32 R6, R7, 0x8, R2 ;  /* 0x0000000807067825 */ /* 0x002fca00078e0002 */
[----:B------:R-:W2:Y:S04]  /*17e0*/  LDG.E.64.CONSTANT R4, desc[UR6][R6.64] ;  /* 0x0000000606047981 */ /* 0x000ea8000c1e9b00 */
[----:B------:R-:W2:Y:S04]  /*17f0*/  LDG.E.64.CONSTANT R8, desc[UR6][R6.64+0x1000] ;  /* 0x0010000606087981 */ /* 0x000ea8000c1e9b00 */
[----:B------:R-:W3:Y:S04]  /*1800*/  LDG.E.64.CONSTANT R10, desc[UR6][R6.64+0x2000] ;  /* 0x00200006060a7981 */ /* 0x000ee8000c1e9b00 */
[----:B------:R-:W3:Y:S04]  /*1810*/  LDG.E.64.CONSTANT R12, desc[UR6][R6.64+0x3000] ;  /* 0x00300006060c7981 */ /* 0x000ee8000c1e9b00 */
[----:B------:R-:W4:Y:S04]  /*1820*/  LDG.E.64.CONSTANT R14, desc[UR6][R6.64+0x4000] ;  /* 0x00400006060e7981 */ /* 0x000f28000c1e9b00 */
[----:B------:R-:W4:Y:S04]  /*1830*/  LDG.E.64.CONSTANT R16, desc[UR6][R6.64+0x5000] ;  /* 0x0050000606107981 */ /* 0x000f28000c1e9b00 */
[----:B------:R-:W5:Y:S01]  /*1840*/  LDG.E.64.CONSTANT R18, desc[UR6][R6.64+0x6000] ;  /* 0x0060000606127981 */ /* 0x000f62000c1e9b00 */
[----:B--2---:R-:W-:Y:S01]  /*1850*/  IADD3 R43, P0, P1, R8, R4, R43 ;  /* 0x00000004082b7210 */ /* 0x004fe2000791e02b */
[----:B0-----:R-:W-:-:S03]  /*1860*/  IMAD.MOV.U32 R4, RZ, RZ, R20 ;  /* 0x000000ffff047224 */ /* 0x001fc600078e0014 */
[----:B------:R-:W-:Y:S01]  /*1870*/  IADD3.X R5, PT, PT, R9, R5, R41, P0, P1 ;  /* 0x0000000509057210 */ /* 0x000fe200007e2429 */
[----:B------:R-:W-:Y:S01]  /*1880*/  VIADD R0, R4, -UR4 ;  /* 0x8000000404007c36 */ /* 0x000fe20008000000 */
[----:B---3--:R-:W-:-:S04]  /*1890*/  IADD3 R43, P2, P3, R12, R10, R43 ;  /* 0x0000000a0c2b7210 */ /* 0x008fc80007b5e02b */
[----:B------:R-:W-:Y:S02]  /*18a0*/  ISETP.GE.AND P0, PT, R0, 0xe00, PT ;  /* 0x00000e000000780c */ /* 0x000fe40003f06270 */
[----:B------:R-:W-:Y:S02]  /*18b0*/  IADD3.X R11, PT, PT, R13, R11, R5, P2, P3 ;  /* 0x0000000b0d0b7210 */ /* 0x000fe400017e6405 */
[----:B----4-:R-:W-:-:S04]  /*18c0*/  IADD3 R43, P1, P4, R16, R14, R43 ;  /* 0x0000000e102b7210 */ /* 0x010fc80007c3e02b */
[----:B-----5:R-:W-:Y:S02]  /*18d0*/  IADD3 R43, P2, PT, R18, R43, RZ ;  /* 0x0000002b122b7210 */ /* 0x020fe40007f5e0ff */
[----:B------:R-:W-:-:S05]  /*18e0*/  IADD3.X R15, PT, PT, R17, R15, R11, P1, P4 ;  /* 0x0000000f110f7210 */ /* 0x000fca0000fe840b */
[----:B------:R-:W-:Y:S01]  /*18f0*/  IMAD.X R41, R19, 0x1, R15, P2 ;  /* 0x0000000113297824 */ /* 0x000fe200010e060f */
[----:B------:R-:W-:Y:S06]  /*1900*/  @!P0 BRA `(.L_x_18) ;  /* 0x0000000800248947 */ /* 0x000fec0003800000 */
[----:B------:R-:W-:-:S06]  /*1910*/  UIADD3 UR4, UPT, UPT, UR4, 0xe00, URZ ;  /* 0x00000e0004047890 */ /* 0x000fcc000fffe0ff */
[----:B------:R-:W-:-:S13]  /*1920*/  ISETP.LT.AND P0, PT, R21, UR4, PT ;  /* 0x0000000415007c0c */ /* 0x000fda000bf01270 */
[----:B------:R-:W-:Y:S05]  /*1930*/  @!P0 BRA `(.L_x_19) ;  /* 0xfffffffc00a08947 */ /* 0x000fea000383ffff */
.L_x_17:
[----:B------:R-:W-:-:S13]  /*1940*/  ISETP.LE.AND P0, PT, R4, UR4, PT ;  /* 0x0000000404007c0c */ /* 0x000fda000bf03270 */
[----:B------:R-:W-:Y:S05]  /*1950*/  @P0 BRA `(.L_x_18) ;  /* 0x0000000800100947 */ /* 0x000fea0003800000 */
[----:B------:R-:W-:Y:S01]  /*1960*/  VIADD R0, R4, -UR4 ;  /* 0x8000000404007c36 */ /* 0x000fe20008000000 */
[----:B------:R-:W-:Y:S04]  /*1970*/  BSSY.RECONVERGENT B1, `(.L_x_18) ;  /* 0x0000082000017945 */ /* 0x000fe80003800200 */
[----:B------:R-:W-:-:S13]  /*1980*/  ISETP.GE.AND P0, PT, R39, R0, PT ;  /* 0x000000002700720c */ /* 0x000fda0003f06270 */
[----:B------:R-:W-:Y:S05]  /*1990*/  @P0 BRA `(.L_x_20) ;  /* 0x0000000400fc0947 */ /* 0x000fea0003800000 */
[----:B------:R-:W-:Y:S01]  /*19a0*/  LOP3.LUT R5, RZ, R39, RZ, 0x33, !PT ;  /* 0x00000027ff057212 */ /* 0x000fe200078e33ff */
[----:B------:R-:W-:Y:S01]  /*19b0*/  BSSY.RECONVERGENT B2, `(.L_x_21) ;  /* 0x0000015000027945 */ /* 0x000fe20003800200 */
[----:B------:R-:W-:Y:S02]  /*19c0*/  IMAD.MOV.U32 R45, RZ, RZ, R39 ;  /* 0x000000ffff2d7224 */ /* 0x000fe400078e0027 */
[----:B------:R-:W-:-:S04]  /*19d0*/  IADD3 R4, PT, PT, R4, -UR4, R5 ;  /* 0x8000000404047c10 */ /* 0x000fc8000fffe005 */
[C---:B------:R-:W-:Y:S02]  /*19e0*/  LOP3.LUT R5, R4.reuse, 0x600, RZ, 0xc0, !PT ;  /* 0x0000060004057812 */ /* 0x040fe400078ec0ff */
[----:B------:R-:W-:Y:S02]  /*19f0*/  ISETP.GE.U32.AND P1, PT, R4, 0x600, PT ;  /* 0x000006000400780c */ /* 0x000fe40003f26070 */
[----:B------:R-:W-:-:S13]  /*1a00*/  ISETP.NE.AND P0, PT, R5, 0x600, PT ;  /* 0x000006000500780c */ /* 0x000fda0003f05270 */
[----:B------:R-:W-:Y:S05]  /*1a10*/  @!P0 BRA `(.L_x_22) ;  /* 0x0000000000388947 */ /* 0x000fea0003800000 */
[----:B------:R-:W-:Y:S01]  /*1a20*/  LEA.HI R4, R4, 0x1, RZ, 0x17 ;  /* 0x0000000104047811 */ /* 0x000fe200078fb8ff */
[----:B------:R-:W-:Y:S02]  /*1a30*/  VIADD R7, R39, UR4 ;  /* 0x0000000427077c36 */ /* 0x000fe40008000000 */
[----:B------:R-:W-:Y:S01]  /*1a40*/  IMAD.MOV.U32 R45, RZ, RZ, R39 ;  /* 0x000000ffff2d7224 */ /* 0x000fe200078e0027 */
[----:B------:R-:W-:-:S05]  /*1a50*/  LOP3.LUT R4, R4, 0x3, RZ, 0xc0, !PT ;  /* 0x0000000304047812 */ /* 0x000fca00078ec0ff */
[----:B------:R-:W-:-:S07]  /*1a60*/  IMAD.MOV R6, RZ, RZ, -R4 ;  /* 0x000000ffff067224 */ /* 0x000fce00078e0a04 */
.L_x_23:
[----:B------:R-:W-:-:S06]  /*1a70*/  IMAD.WIDE.U32 R4, R7, 0x8, R2 ;  /* 0x0000000807047825 */ /* 0x000fcc00078e0002 */
[----:B------:R-:W2:Y:S01]  /*1a80*/  LDG.E.64.CONSTANT R4, desc[UR6][R4.64] ;  /* 0x0000000604047981 */ /* 0x000ea2000c1e9b00 */
[----:B------:R-:W-:Y:S02]  /*1a90*/  VIADD R6, R6, 0x1 ;  /* 0x0000000106067836 */ /* 0x000fe40000000000 */
[----:B------:R-:W-:Y:S02]  /*1aa0*/  VIADD R45, R45, 0x200 ;  /* 0x000002002d2d7836 */ /* 0x000fe40000000000 */
[----:B------:R-:W-:Y:S01]  /*1ab0*/  VIADD R7, R7, 0x200 ;  /* 0x0000020007077836 */ /* 0x000fe20000000000 */
[----:B------:R-:W-:Y:S02]  /*1ac0*/  ISETP.NE.AND P0, PT, R6, RZ, PT ;  /* 0x000000ff0600720c */ /* 0x000fe40003f05270 */
[----:B--2---:R-:W-:-:S05]  /*1ad0*/  IADD3 R43, P2, PT, R4, R43, RZ ;  /* 0x0000002b042b7210 */ /* 0x004fca0007f5e0ff */
[----:B------:R-:W-:-:S06]  /*1ae0*/  IMAD.X R41, R5, 0x1, R41, P2 ;  /* 0x0000000105297824 */ /* 0x000fcc00010e0629 */
[----:B------:R-:W-:Y:S05]  /*1af0*/  @P0 BRA `(.L_x_23) ;  /* 0xfffffffc00dc0947 */ /* 0x000fea000383ffff */
.L_x_22:
[----:B------:R-:W-:Y:S05]  /*1b00*/  BSYNC.RECONVERGENT B2 ;  /* 0x0000000000027941 */ /* 0x000fea0003800200 */
.L_x_21:
[----:B------:R-:W-:Y:S05]  /*1b10*/  @!P1 BRA `(.L_x_20) ;  /* 0x00000004009c9947 */ /* 0x000fea0003800000 */
[----:B------:R-:W0:Y:S01]  /*1b20*/  LDCU.64 UR8, c[0x0][0x380] ;  /* 0x00007000ff0877ac */ /* 0x000e220008000a00 */
[----:B------:R-:W-:Y:S01]  /*1b30*/  IMAD.IADD R7, R0, 0x1, -R45 ;  /* 0x0000000100077824 */ /* 0x000fe200078e0a2d */
[C---:B------:R-:W-:Y:S01]  /*1b40*/  IADD3 R4, P0, PT, R45.reuse, UR4, RZ ;  /* 0x000000042d047c10 */ /* 0x040fe2000ff1e0ff */
[----:B------:R-:W-:Y:S01]  /*1b50*/  BSSY.RECONVERGENT B2, `(.L_x_24) ;  /* 0x0000039000027945 */ /* 0x000fe20003800200 */
[----:B------:R-:W-:Y:S02]  /*1b60*/  VIADD R38, R45, UR4 ;  /* 0x000000042d267c36 */ /* 0x000fe40008000000 */
[----:B------:R-:W-:Y:S01]  /*1b70*/  ISETP.GT.AND P1, PT, R7, 0x1800, PT ;  /* 0x000018000700780c */ /* 0x000fe20003f24270 */
[----:B------:R-:W-:Y:S01]  /*1b80*/  IMAD.X R5, RZ, RZ, RZ, P0 ;  /* 0x000000ffff057224 */ /* 0x000fe200000e06ff */
[----:B0-----:R-:W-:-:S04]  /*1b90*/  LEA R6, P0, R4, UR8, 0x3 ;  /* 0x0000000804067c11 */ /* 0x001fc8000f8018ff */
[----:B------:R-:W-:Y:S02]  /*1ba0*/  LEA.HI.X R4, R4, UR9, R5, 0x3, P0 ;  /* 0x0000000904047c11 */ /* 0x000fe400080f1c05 */
[----:B------:R-:W-:-:S05]  /*1bb0*/  IADD3 R6, P0, PT, R6, 0x2000, RZ ;  /* 0x0000200006067810 */ /* 0x000fca0007f1e0ff */
[----:B------:R-:W-:Y:S01]  /*1bc0*/  IMAD.X R7, RZ, RZ, R4, P0 ;  /* 0x000000ffff077224 */ /* 0x000fe200000e0604 */
[----:B------:R-:W-:Y:S01]  /*1bd0*/  PLOP3.LUT P0, PT, PT, PT, PT, 0x80, 0x8 ;  /* 0x000000000008781c */ /* 0x000fe20003f0f070 */
[----:B------:R-:W-:-:S12]  /*1be0*/  @!P1 BRA `(.L_x_25) ;  /* 0x0000000000bc9947 */ /* 0x000fd80003800000 */
[----:B------:R-:W-:Y:S01]  /*1bf0*/  PLOP3.LUT P0, PT, PT, PT, PT, 0x8, 0x80 ;  /* 0x000000000080781c */ /* 0x000fe20003f0e170 */
[----:B------:R-:W-:-:S12]  /*1c00*/  VIADD R40, R0, 0xffffe800 ;  /* 0xffffe80000287836 */ /* 0x000fd80000000000 */
.L_x_26:
[C-C-:B------:R-:W-:Y:S01]  /*1c10*/  IMAD.WIDE.U32 R8, R38.reuse, 0x8, R2.reuse ;  /* 0x0000000826087825 */ /* 0x140fe200078e0002 */
[----:B------:R-:W2:Y:S03]  /*1c20*/  LDG.E.64.CONSTANT R4, desc[UR6][R6.64+-0x1000] ;  /* 0xfff0000606047981 */ /* 0x000ea6000c1e9b00 */
[----:B------:R-:W-:Y:S01]  /*1c30*/  VIADD R25, R38, 0x800 ;  /* 0x0000080026197836 */ /* 0x000fe20000000000 */
[----:B------:R-:W3:Y:S04]  /*1c40*/  LDG.E.64.CONSTANT R10, desc[UR6][R6.64] ;  /* 0x00000006060a7981 */ /* 0x000ee8000c1e9b00 */
[----:B------:R-:W2:Y:S01]  /*1c50*/  LDG.E.64.CONSTANT R8, desc[UR6][R8.64] ;  /* 0x0000000608087981 */ /* 0x000ea2000c1e9b00 */
[----:B------:R-:W-:-:S03]  /*1c60*/  IMAD.WIDE.U32 R24, R25, 0x8, R2 ;  /* 0x0000000819187825 */ /* 0x000fc600078e0002 */
[----:B------:R-:W3:Y:S01]  /*1c70*/  LDG.E.64.CONSTANT R26, desc[UR6][R6.64+0x1000] ;  /* 0x00100006061a7981 */ /* 0x000ee2000c1e9b00 */
[----:B------:R-:W-:-:S03]  /*1c80*/  VIADD R17, R38, 0x1000 ;  /* 0x0000100026117836 */ /* 0x000fc60000000000 */
[----:B------:R-:W4:Y:S01]  /*1c90*/  LDG.E.64.CONSTANT R22, desc[UR6][R6.64+0x3000] ;  /* 0x0030000606167981 */ /* 0x000f22000c1e9b00 */
[----:B------:R-:W-:-:S03]  /*1ca0*/  IMAD.WIDE.U32 R16, R17, 0x8, R2 ;  /* 0x0000000811107825 */ /* 0x000fc600078e0002 */
[----:B------:R-:W4:Y:S04]  /*1cb0*/  LDG.E.64.CONSTANT R24, desc[UR6][R24.64] ;  /* 0x0000000618187981 */ /* 0x000f28000c1e9b00 */
[----:B------:R-:W5:Y:S04]  /*1cc0*/  LDG.E.64.CONSTANT R20, desc[UR6][R6.64+0x4000] ;  /* 0x0040000606147981 */ /* 0x000f68000c1e9b00 */
[----:B------:R-:W5:Y:S04]  /*1cd0*/  LDG.E.64.CONSTANT R18, desc[UR6][R6.64+0x5000] ;  /* 0x0050000606127981 */ /* 0x000f68000c1e9b00 */
[----:B------:R-:W5:Y:S04]  /*1ce0*/  LDG.E.64.CONSTANT R14, desc[UR6][R6.64+0x7000] ;  /* 0x00700006060e7981 */ /* 0x000f68000c1e9b00 */
[----:B------:R-:W5:Y:S01]  /*1cf0*/  LDG.E.64.CONSTANT R16, desc[UR6][R16.64] ;  /* 0x0000000610107981 */ /* 0x000f62000c1e9b00 */
[----:B------:R-:W-:-:S03]  /*1d00*/  VIADD R33, R38, 0x1800 ;  /* 0x0000180026217836 */ /* 0x000fc60000000000 */
[----:B------:R-:W5:Y:S04]  /*1d10*/  LDG.E.64.CONSTANT R12, desc[UR6][R6.64+0x8000] ;  /* 0x00800006060c7981 */ /* 0x000f68000c1e9b00 */
[----:B------:R-:W5:Y:S01]  /*1d20*/  LDG.E.64.CONSTANT R28, desc[UR6][R6.64+0x9000] ;  /* 0x00900006061c7981 */ /* 0x000f62000c1e9b00 */
[----:B------:R-:W-:-:S03]  /*1d30*/  IMAD.WIDE.U32 R32, R33, 0x8, R2 ;  /* 0x0000000821207825 */ /* 0x000fc600078e0002 */
[----:B------:R-:W5:Y:S04]  /*1d40*/  LDG.E.64.CONSTANT R30, desc[UR6][R6.64+0xb000] ;  /* 0x00b00006061e7981 */ /* 0x000f68000c1e9b00 */
[----:B------:R-:W5:Y:S04]  /*1d50*/  LDG.E.64.CONSTANT R32, desc[UR6][R32.64] ;  /* 0x0000000620207981 */ /* 0x000f68000c1e9b00 */
[----:B------:R-:W5:Y:S04]  /*1d60*/  LDG.E.64.CONSTANT R34, desc[UR6][R6.64+0xc000] ;  /* 0x00c0000606227981 */ /* 0x000f68000c1e9b00 */
[----:B------:R0:W5:Y:S01]  /*1d70*/  LDG.E.64.CONSTANT R36, desc[UR6][R6.64+0xd000] ;  /* 0x00d0000606247981 */ /* 0x000162000c1e9b00 */
[----:B------:R-:W-:-:S02]  /*1d80*/  VIADD R45, R45, 0x2000 ;  /* 0x000020002d2d7836 */ /* 0x000fc40000000000 */
[----:B------:R-:W-:Y:S01]  /*1d90*/  VIADD R38, R38, 0x2000 ;  /* 0x0000200026267836 */ /* 0x000fe20000000000 */
[----:B0-----:R-:W-:-:S05]  /*1da0*/  IADD3 R6, P6, PT, R6, 0x10000, RZ ;  /* 0x0001000006067810 */ /* 0x001fca0007fde0ff */
[----:B------:R-:W-:Y:S01]  /*1db0*/  IMAD.X R7, RZ, RZ, R7, P6 ;  /* 0x000000ffff077224 */ /* 0x000fe200030e0607 */
[----:B--2---:R-:W-:-:S04]  /*1dc0*/  IADD3 R43, P1, P2, R4, R8, R43 ;  /* 0x00000008042b7210 */ /* 0x004fc80007a3e02b */
[----:B---3--:R-:W-:Y:S02]  /*1dd0*/  IADD3 R43, P3, P4, R26, R10, R43 ;  /* 0x0000000a1a2b7210 */ /* 0x008fe40007c7e02b */
[----:B------:R-:W-:-:S04]  /*1de0*/  IADD3.X R5, PT, PT, R5, R9, R41, P1, P2 ;  /* 0x0000000905057210 */ /* 0x000fc80000fe4429 */
[----:B------:R-:W-:Y:S02]  /*1df0*/  IADD3.X R11, PT, PT, R27, R11, R5, P3, P4 ;  /* 0x0000000b1b0b7210 */ /* 0x000fe40001fe8405 */
[----:B----4-:R-:W-:-:S04]  /*1e00*/  IADD3 R43, P1, P2, R22, R24, R43 ;  /* 0x00000018162b7210 */ /* 0x010fc80007a3e02b */
[----:B------:R-:W-:Y:S02]  /*1e10*/  IADD3.X R23, PT, PT, R23, R25, R11, P1, P2 ;  /* 0x0000001917177210 */ /* 0x000fe40000fe440b */
[----:B-----5:R-:W-:-:S04]  /*1e20*/  IADD3 R43, P3, P4, R18, R20, R43 ;  /* 0x00000014122b7210 */ /* 0x020fc80007c7e02b */
[----:B------:R-:W-:Y:S02]  /*1e30*/  IADD3.X R19, PT, PT, R19, R21, R23, P3, P4 ;  /* 0x0000001513137210 */ /* 0x000fe40001fe8417 */
[----:B------:R-:W-:-:S04]  /*1e40*/  IADD3 R43, P1, P2, R14, R16, R43 ;  /* 0x000000100e2b7210 */ /* 0x000fc80007a3e02b */
[----:B------:R-:W-:Y:S02]  /*1e50*/  IADD3.X R15, PT, PT, R15, R17, R19, P1, P2 ;  /* 0x000000110f0f7210 */ /* 0x000fe40000fe4413 */
[----:B------:R-:W-:-:S04]  /*1e60*/  IADD3 R43, P3, P4, R28, R12, R43 ;  /* 0x0000000c1c2b7210 */ /* 0x000fc80007c7e02b */
[----:B------:R-:W-:Y:S02]  /*1e70*/  IADD3.X R13, PT, PT, R29, R13, R15, P3, P4 ;  /* 0x0000000d1d0d7210 */ /* 0x000fe40001fe840f */
[----:B------:R-:W-:Y:S02]  /*1e80*/  ISETP.GE.AND P3, PT, R45, R40, PT ;  /* 0x000000282d00720c */ /* 0x000fe40003f66270 */
[----:B------:R-:W-:-:S04]  /*1e90*/  IADD3 R43, P2, P1, R30, R32, R43 ;  /* 0x000000201e2b7210 */ /* 0x000fc8000795e02b */
[----:B------:R-:W-:Y:S02]  /*1ea0*/  IADD3.X R31, PT, PT, R31, R33, R13, P2, P1 ;  /* 0x000000211f1f7210 */ /* 0x000fe400017e240d */
[----:B------:R-:W-:-:S04]  /*1eb0*/  IADD3 R43, P4, P5, R36, R34, R43 ;  /* 0x00000022242b7210 */ /* 0x000fc80007d9e02b */
[----:B------:R-:W-:Y:S01]  /*1ec0*/  IADD3.X R41, PT, PT, R37, R35, R31, P4, P5 ;  /* 0x0000002325297210 */ /* 0x000fe200027ea41f */
[----:B------:R-:W-:Y:S08]  /*1ed0*/  @!P3 BRA `(.L_x_26) ;  /* 0xfffffffc004cb947 */ /* 0x000ff0000383ffff */
.L_x_25:
[----:B------:R-:W-:Y:S05]  /*1ee0*/  BSYNC.RECONVERGENT B2 ;  /* 0x0000000000027941 */ /* 0x000fea0003800200 */
.L_x_24:
[----:B------:R-:W-:Y:S01]  /*1ef0*/  IMAD.IADD R4, R0, 0x1, -R45 ;  /* 0x0000000100047824 */ /* 0x000fe200078e0a2d */
[----:B------:R-:W-:Y:S04]  /*1f00*/  BSSY.RECONVERGENT B2, `(.L_x_27) ;  /* 0x000001d000027945 */ /* 0x000fe80003800200 */
[----:B------:R-:W-:-:S13]  /*1f10*/  ISETP.GT.AND P1, PT, R4, 0x800, PT ;  /* 0x000008000400780c */ /* 0x000fda0003f24270 */
[----:B------:R-:W-:Y:S05]  /*1f20*/  @!P1 BRA `(.L_x_28) ;  /* 0x0000000000689947 */ /* 0x000fea0003800000 */
[C-C-:B------:R-:W-:Y:S01]  /*1f30*/  IMAD.WIDE.U32 R10, R38.reuse, 0x8, R2.reuse ;  /* 0x00000008260a7825 */ /* 0x140fe200078e0002 */
[----:B------:R-:W2:Y:S03]  /*1f40*/  LDG.E.64.CONSTANT R12, desc[UR6][R6.64+-0x1000] ;  /* 0xfff00006060c7981 */ /* 0x000ea6000c1e9b00 */
[----:B------:R-:W-:Y:S01]  /*1f50*/  VIADD R19, R38, 0x800 ;  /* 0x0000080026137836 */ /* 0x000fe20000000000 */
[----:B------:R-:W3:Y:S04]  /*1f60*/  LDG.E.64.CONSTANT R14, desc[UR6][R6.64] ;  /* 0x00000006060e7981 */ /* 0x000ee8000c1e9b00 */
[----:B------:R-:W2:Y:S01]  /*1f70*/  LDG.E.64.CONSTANT R10, desc[UR6][R10.64] ;  /* 0x000000060a0a7981 */ /* 0x000ea2000c1e9b00 */
[----:B------:R-:W-:-:S03]  /*1f80*/  IMAD.WIDE.U32 R18, R19, 0x8, R2 ;  /* 0x0000000813127825 */ /* 0x000fc600078e0002 */
[----:B------:R-:W3:Y:S04]  /*1f90*/  LDG.E.64.CONSTANT R16, desc[UR6][R6.64+0x1000] ;  /* 0x0010000606107981 */ /* 0x000ee8000c1e9b00 */
[----:B------:R-:W4:Y:S04]  /*1fa0*/  LDG.E.64.CONSTANT R20, desc[UR6][R6.64+0x3000] ;  /* 0x0030000606147981 */ /* 0x000f28000c1e9b00 */
[----:B------:R-:W4:Y:S04]  /*1fb0*/  LDG.E.64.CONSTANT R18, desc[UR6][R18.64] ;  /* 0x0000000612127981 */ /* 0x000f28000c1e9b00 */
[----:B------:R-:W5:Y:S04]  /*1fc0*/  LDG.E.64.CONSTANT R4, desc[UR6][R6.64+0x4000] ;  /* 0x0040000606047981 */ /* 0x000f68000c1e9b00 */
[----:B------:R-:W5:Y:S01]  /*1fd0*/  LDG.E.64.CONSTANT R8, desc[UR6][R6.64+0x5000] ;  /* 0x0050000606087981 */ /* 0x000f62000c1e9b00 */
[----:B------:R-:W-:-:S02]  /*1fe0*/  VIADD R45, R45, 0x1000 ;  /* 0x000010002d2d7836 */ /* 0x000fc40000000000 */
[----:B------:R-:W-:Y:S01]  /*1ff0*/  VIADD R38, R38, 0x1000 ;  /* 0x0000100026267836 */ /* 0x000fe20000000000 */
[----:B--2---:R-:W-:-:S04]  /*2000*/  IADD3 R43, P0, P1, R12, R10, R43 ;  /* 0x0000000a0c2b7210 */ /* 0x004fc8000791e02b */
[----:B------:R-:W-:Y:S02]  /*2010*/  IADD3.X R13, PT, PT, R13, R11, R41, P0, P1 ;  /* 0x0000000b0d0d7210 */ /* 0x000fe400007e2429 */
[----:B---3--:R-:W-:Y:S02]  /*2020*/  IADD3 R43, P0, P1, R16, R14, R43 ;  /* 0x0000000e102b7210 */ /* 0x008fe4000791e02b */
[----:B------:R-:W-:Y:S02]  /*2030*/  IADD3 R10, P3, PT, R6, 0x8000, RZ ;  /* 0x00008000060a7810 */ /* 0x000fe40007f7e0ff */
[----:B------:R-:W-:Y:S02]  /*2040*/  IADD3.X R15, PT, PT, R17, R15, R13, P0, P1 ;  /* 0x0000000f110f7210 */ /* 0x000fe400007e240d */
[----:B----4-:R-:W-:Y:S01]  /*2050*/  IADD3 R43, P0, P1, R20, R18, R43 ;  /* 0x00000012142b7210 */ /* 0x010fe2000791e02b */
[----:B------:R-:W-:-:S03]  /*2060*/  IMAD.X R11, RZ, RZ, R7, P3 ;  /* 0x000000ffff0b7224 */ /* 0x000fc600018e0607 */
[----:B------:R-:W-:Y:S02]  /*2070*/  IADD3.X R21, PT, PT, R21, R19, R15, P0, P1 ;  /* 0x0000001315157210 */ /* 0x000fe400007e240f */
[----:B-----5:R-:W-:Y:S01]  /*2080*/  IADD3 R43, P1, P2, R8, R4, R43 ;  /* 0x00000004082b7210 */ /* 0x020fe20007a3e02b */
[----:B------:R-:W-:Y:S01]  /*2090*/  IMAD.MOV.U32 R6, RZ, RZ, R10 ;  /* 0x000000ffff067224 */ /* 0x000fe200078e000a */
[----:B------:R-:W-:Y:S01]  /*20a0*/  PLOP3.LUT P0, PT, PT, PT, PT, 0x8, 0x80 ;  /* 0x000000000080781c */ /* 0x000fe20003f0e170 */
[----:B------:R-:W-:Y:S01]  /*20b0*/  IMAD.MOV.U32 R7, RZ, RZ, R11 ;  /* 0x000000ffff077224 */ /* 0x000fe200078e000b */
[----:B------:R-:W-:-:S11]  /*20c0*/  IADD3.X R41, PT, PT, R9, R5, R21, P1, P2 ;  /* 0x0000000509297210 */ /* 0x000fd60000fe4415 */
.L_x_28:
[----:B------:R-:W-:Y:S05]  /*20d0*/  BSYNC.RECONVERGENT B2 ;  /* 0x0000000000027941 */ /* 0x000fea0003800200 */
.L_x_27:
[----:B------:R-:W-:-:S13]  /*20e0*/  ISETP.LT.OR P0, PT, R45, R0, P0 ;  /* 0x000000002d00720c */ /* 0x000fda0000701670 */
[----:B------:R-:W-:Y:S05]  /*20f0*/  @!P0 BRA `(.L_x_20) ;  /* 0x0000000000248947 */ /* 0x000fea0003800000 */
[----:B------:R-:W-:Y:S01]  /*2100*/  IMAD.WIDE.U32 R2, R38, 0x8, R2 ;  /* 0x0000000826027825 */ /* 0x000fe200078e0002 */
[----:B------:R-:W2:Y:S04]  /*2110*/  LDG.E.64.CONSTANT R4, desc[UR6][R6.64+-0x1000] ;  /* 0xfff0000606047981 */ /* 0x000ea8000c1e9b00 */
[----:B------:R-:W3:Y:S04]  /*2120*/  LDG.E.64.CONSTANT R8, desc[UR6][R6.64] ;  /* 0x0000000606087981 */ /* 0x000ee8000c1e9b00 */
[----:B------:R-:W2:Y:S04]  /*2130*/  LDG.E.64.CONSTANT R2, desc[UR6][R2.64] ;  /* 0x0000000602027981 */ /* 0x000ea8000c1e9b00 */
[----:B------:R-:W3:Y:S01]  /*2140*/  LDG.E.64.CONSTANT R10, desc[UR6][R6.64+0x1000] ;  /* 0x00100006060a7981 */ /* 0x000ee2000c1e9b00 */
[----:B--2---:R-:W-:-:S04]  /*2150*/  IADD3 R43, P0, P1, R4, R2, R43 ;  /* 0x00000002042b7210 */ /* 0x004fc8000791e02b */
[----:B---3--:R-:W-:Y:S02]  /*2160*/  IADD3 R43, P2, P3, R10, R8, R43 ;  /* 0x000000080a2b7210 */ /* 0x008fe40007b5e02b */
[----:B------:R-:W-:-:S04]  /*2170*/  IADD3.X R41, PT, PT, R5, R3, R41, P0, P1 ;  /* 0x0000000305297210 */ /* 0x000fc800007e2429 */
[----:B------:R-:W-:-:S07]  /*2180*/  IADD3.X R41, PT, PT, R11, R9, R41, P2, P3 ;  /* 0x000000090b297210 */ /* 0x000fce00017e6429 */
.L_x_20:
[----:B------:R-:W-:Y:S05]  /*2190*/  BSYNC.RECONVERGENT B1 ;  /* 0x0000000000017941 */ /* 0x000fea0003800200 */
.L_x_18:
[----:B------:R-:W0:Y:S01]  /*21a0*/  S2R R6, SR_LANEID ;  /* 0x0000000000067919 */ /* 0x000e220000000000 */
[----:B------:R-:W1:Y:S04]  /*21b0*/  SHFL.DOWN PT, R0, R43, 0x1, 0x1f ;  /* 0x08201f002b007f89 */ /* 0x000e6800000e0000 */
[----:B------:R-:W2:Y:S01]  /*21c0*/  SHFL.DOWN PT, R2, R41, 0x1, 0x1f ;  /* 0x08201f0029027f89 */ /* 0x000ea200000e0000 */
[C---:B0-----:R-:W-:Y:S02]  /*21d0*/  ISETP.GT.AND P0, PT, R6.reuse, 0x1e, PT ;  /* 0x0000001e0600780c */ /* 0x041fe40003f04270 */
[----:B------:R-:W-:Y:S02]  /*21e0*/  ISETP.GT.AND P1, PT, R6, 0x1d, PT ;  /* 0x0000001d0600780c */ /* 0x000fe40003f24270 */
[----:B-1----:R-:W-:-:S02]  /*21f0*/  SEL R0, R0, RZ, !P0 ;  /* 0x000000ff00007207 */ /* 0x002fc40004000000 */
[----:B--2---:R-:W-:Y:S02]  /*2200*/  SEL R2, R2, RZ, !P0 ;  /* 0x000000ff02027207 */ /* 0x004fe40004000000 */
[----:B------:R-:W-:Y:S02]  /*2210*/  IADD3 R7, P0, PT, R43, R0, RZ ;  /* 0x000000002b077210 */ /* 0x000fe40007f1e0ff */
[----:B------:R-:W-:-:S03]  /*2220*/  ISETP.NE.AND P2, PT, R6, RZ, PT ;  /* 0x000000ff0600720c */ /* 0x000fc60003f45270 */
[----:B------:R-:W-:Y:S01]  /*2230*/  IMAD.X R9, R41, 0x1, R2, P0 ;  /* 0x0000000129097824 */ /* 0x000fe200000e0602 */
[----:B------:R-:W0:Y:S04]  /*2240*/  SHFL.DOWN PT, R0, R7, 0x2, 0x1f ;  /* 0x08401f0007007f89 */ /* 0x000e2800000e0000 */
[----:B------:R-:W1:Y:S05]  /*2250*/  SHFL.DOWN PT, R2, R9, 0x2, 0x1f ;  /* 0x08401f0009027f89 */ /* 0x000e6a00000e0000 */
[----:B------:R-:W2:Y:S01]  /*2260*/  @!P2 S2R R11, SR_CgaCtaId ;  /* 0x00000000000ba919 */ /* 0x000ea20000008800 */
        /* <DEDUP_REMOVED lines=12> */
[----:B------:R-:W-:-:S05]  /*2330*/  IMAD.X R9, R2, 0x1, R5, P0 ;  /* 0x0000000102097824 */ /* 0x000fca00000e0605 */
[----:B------:R-:W1:Y:S01]  /*2340*/  SHFL.DOWN PT, R2, R9, 0x8, 0x1f ;  /* 0x09001f0009027f89 */ /* 0x000e6200000e0000 */
[----:B0-----:R-:W-:-:S04]  /*2350*/  SEL R0, R0, RZ, !P1 ;  /* 0x000000ff00007207 */ /* 0x001fc80004800000 */
[----:B------:R-:W-:Y:S02]  /*2360*/  IADD3 R5, P0, PT, R0, R7, RZ ;  /* 0x0000000700057210 */ /* 0x000fe40007f1e0ff */
[----:B-1----:R-:W-:-:S03]  /*2370*/  SEL R2, R2, RZ, !P1 ;  /* 0x000000ff02027207 */ /* 0x002fc60004800000 */
[----:B------:R-:W0:Y:S01]  /*2380*/  SHFL.DOWN PT, R0, R5, 0x10, 0x1f ;  /* 0x0a001f0005007f89 */ /* 0x000e2200000e0000 */
[----:B------:R-:W-:Y:S02]  /*2390*/  ISETP.GT.AND P1, PT, R6, 0xf, PT ;  /* 0x0000000f0600780c */ /* 0x000fe40003f24270 */
[----:B------:R-:W-:Y:S01]  /*23a0*/  @!P2 SHF.R.U32.HI R6, RZ, 0x2, R39 ;  /* 0x00000002ff06a819 */ /* 0x000fe20000011627 */
[----:B------:R-:W-:Y:S01]  /*23b0*/  IMAD.X R4, R2, 0x1, R9, P0 ;  /* 0x0000000102047824 */ /* 0x000fe200000e0609 */
[----:B------:R-:W-:Y:S02]  /*23c0*/  @!P2 MOV R2, 0x400 ;  /* 0x000004000002a802 */ /* 0x000fe40000000f00 */
[----:B------:R-:W-:Y:S02]  /*23d0*/  @!P2 LOP3.LUT R6, R6, 0xf8, RZ, 0xc0, !PT ;  /* 0x000000f80606a812 */ /* 0x000fe400078ec0ff */
[----:B------:R-:W1:Y:S01]  /*23e0*/  SHFL.DOWN PT, R3, R4, 0x10, 0x1f ;  /* 0x0a001f0004037f89 */ /* 0x000e6200000e0000 */
[----:B--2---:R-:W-:-:S05]  /*23f0*/  @!P2 LEA R11, R11, R2, 0x18 ;  /* 0x000000020b0ba211 */ /* 0x004fca00078ec0ff */
[----:B------:R-:W-:Y:S01]  /*2400*/  @!P2 IMAD.IADD R11, R6, 0x1, R11 ;  /* 0x00000001060ba824 */ /* 0x000fe200078e020b */
[----:B0-----:R-:W-:-:S04]  /*2410*/  SEL R0, R0, RZ, !P1 ;  /* 0x000000ff00007207 */ /* 0x001fc80004800000 */
[----:B------:R-:W-:Y:S02]  /*2420*/  IADD3 R2, P0, PT, R0, R5, RZ ;  /* 0x0000000500027210 */ /* 0x000fe40007f1e0ff */
[----:B-1----:R-:W-:-:S05]  /*2430*/  SEL R3, R3, RZ, !P1 ;  /* 0x000000ff03037207 */ /* 0x002fca0004800000 */
[----:B------:R-:W-:Y:S01]  /*2440*/  IMAD.X R3, R3, 0x1, R4, P0 ;  /* 0x0000000103037824 */ /* 0x000fe200000e0604 */
[----:B------:R-:W-:-:S04]  /*2450*/  ISETP.NE.AND P0, PT, R39, RZ, PT ;  /* 0x000000ff2700720c */ /* 0x000fc80003f05270 */
[----:B------:R0:W-:Y:S01]  /*2460*/  @!P2 STS.64 [R11+0x10], R2 ;  /* 0x000010020b00a388 */ /* 0x0001e20000000a00 */
[----:B------:R-:W-:Y:S08]  /*2470*/  BAR.SYNC.DEFER_BLOCKING 0x0 ;  /* 0x0000000000007b1d */ /* 0x000ff00000010000 */
[----:B------:R-:W-:Y:S05]  /*2480*/  @P0 BRA `(.L_x_16) ;  /* 0x00000000006c0947 */ /* 0x000fea0003800000 */
[----:B------:R-:W1:Y:S01]  /*2490*/  S2UR UR5, SR_CgaCtaId ;  /* 0x00000000000579c3 */ /* 0x000e620000008800 */
[----:B------:R-:W-:Y:S02]  /*24a0*/  UMOV UR4, 0x400 ;  /* 0x0000040000047882 */ /* 0x000fe40000000000 */
[----:B-1----:R-:W-:-:S09]  /*24b0*/  ULEA UR4, UR5, UR4, 0x18 ;  /* 0x0000000405047291 */ /* 0x002fd2000f8ec0ff */
[----:B------:R-:W-:Y:S04]  /*24c0*/  LDS.64 R32, [UR4+0x18] ;  /* 0x00001804ff207984 */ /* 0x000fe80008000a00 */
[----:B------:R-:W1:Y:S04]  /*24d0*/  LDS.128 R28, [UR4+0x20] ;  /* 0x00002004ff1c7984 */ /* 0x000e680008000c00 */
[----:B------:R-:W2:Y:S04]  /*24e0*/  LDS.128 R24, [UR4+0x30] ;  /* 0x00003004ff187984 */ /* 0x000ea80008000c00 */
[----:B------:R-:W3:Y:S04]  /*24f0*/  LDS.128 R20, [UR4+0x40] ;  /* 0x00004004ff147984 */ /* 0x000ee80008000c00 */
[----:B------:R-:W4:Y:S04]  /*2500*/  LDS.128 R16, [UR4+0x50] ;  /* 0x00005004ff107984 */ /* 0x000f280008000c00 */
[----:B------:R-:W5:Y:S04]  /*2510*/  LDS.128 R12, [UR4+0x60] ;  /* 0x00006004ff0c7984 */ /* 0x000f680008000c00 */
[----:B0-----:R-:W0:Y:S04]  /*2520*/  LDS.128 R8, [UR4+0x70] ;  /* 0x00007004ff087984 */ /* 0x001e280008000c00 */
[----:B------:R-:W0:Y:S01]  /*2530*/  LDS.128 R4, [UR4+0x80] ;  /* 0x00008004ff047984 */ /* 0x000e220008000c00 */
[----:B-1----:R-:W-:-:S04]  /*2540*/  IADD3 R35, P1, P2, R28, R32, R2 ;  /* 0x000000201c237210 */ /* 0x002fc80007a3e002 */
[----:B--2---:R-:W-:Y:S02]  /*2550*/  IADD3 R35, P3, P4, R24, R35, R30 ;  /* 0x0000002318237210 */ /* 0x004fe40007c7e01e */
[----:B------:R-:W-:Y:S02]  /*2560*/  IADD3.X R29, PT, PT, R29, R33, R3, P1, P2 ;  /* 0x000000211d1d7210 */ /* 0x000fe40000fe4403 */
[----:B---3--:R-:W-:Y:S02]  /*2570*/  IADD3 R3, P1, P2, R20, R35, R26 ;  /* 0x0000002314037210 */ /* 0x008fe40007a3e01a */
[----:B------:R-:W-:Y:S02]  /*2580*/  IADD3.X R25, PT, PT, R25, R29, R31, P3, P4 ;  /* 0x0000001d19197210 */ /* 0x000fe40001fe841f */
[----:B----4-:R-:W-:Y:S02]  /*2590*/  IADD3 R3, P3, P4, R16, R3, R22 ;  /* 0x0000000310037210 */ /* 0x010fe40007c7e016 */
[----:B------:R-:W-:-:S02]  /*25a0*/  IADD3.X R21, PT, PT, R21, R25, R27, P1, P2 ;  /* 0x0000001915157210 */ /* 0x000fc40000fe441b */
[----:B-----5:R-:W-:Y:S02]  /*25b0*/  IADD3 R3, P1, P2, R12, R3, R18 ;  /* 0x000000030c037210 */ /* 0x020fe40007a3e012 */
[----:B------:R-:W-:Y:S02]  /*25c0*/  IADD3.X R17, PT, PT, R17, R21, R23, P3, P4 ;  /* 0x0000001511117210 */ /* 0x000fe40001fe8417 */
[----:B0-----:R-:W-:Y:S02]  /*25d0*/  IADD3 R3, P3, P4, R8, R3, R14 ;  /* 0x0000000308037210 */ /* 0x001fe40007c7e00e */
[----:B------:R-:W-:Y:S02]  /*25e0*/  IADD3.X R13, PT, PT, R13, R17, R19, P1, P2 ;  /* 0x000000110d0d7210 */ /* 0x000fe40000fe4413 */
[----:B------:R-:W-:Y:S02]  /*25f0*/  IADD3 R3, P1, P2, R4, R3, R10 ;  /* 0x0000000304037210 */ /* 0x000fe40007a3e00a */
[----:B------:R-:W-:-:S02]  /*2600*/  IADD3.X R9, PT, PT, R9, R13, R15, P3, P4 ;  /* 0x0000000d09097210 */ /* 0x000fc40001fe840f */
[----:B------:R-:W-:Y:S02]  /*2610*/  IADD3 R2, P3, PT, R3, R6, RZ ;  /* 0x0000000603027210 */ /* 0x000fe40007f7e0ff */
[----:B------:R-:W-:-:S05]  /*2620*/  IADD3.X R3, PT, PT, R5, R9, R11, P1, P2 ;  /* 0x0000000905037210 */ /* 0x000fca0000fe440b */
[----:B------:R-:W-:-:S07]  /*2630*/  IMAD.X R3, R3, 0x1, R7, P3 ;  /* 0x0000000103037824 */ /* 0x000fce00018e0607 */
.L_x_16:
[----:B------:R-:W-:Y:S05]  /*2640*/  BSYNC.RECONVERGENT B0 ;  /* 0x0000000000007941 */ /* 0x000fea0003800200 */
.L_x_1:
[----:B------:R-:W-:Y:S05]  /*2650*/  @P0 EXIT ;  /* 0x000000000000094d */ /* 0x000fea0003800000 */
[----:B------:R-:W0:Y:S01]  /*2660*/  LDCU.64 UR4, c[0x0][0x398] ;  /* 0x00007300ff0477ac */ /* 0x000e220008000a00 */
[----:B------:R-:W3:Y:S01]  /*2670*/  LDC.64 R4, c[0x0][0x388] ;  /* 0x0000e200ff047b82 */ /* 0x000ee20000000a00 */
[----:B012---:R-:W-:-:S04]  /*2680*/  IADD3 R2, P0, PT, R2, UR4, RZ ;  /* 0x0000000402027c10 */ /* 0x007fc8000ff1e0ff */
[----:B------:R-:W-:-:S05]  /*2690*/  IADD3.X R3, PT, PT, R3, UR5, RZ, P0, !PT ;  /* 0x0000000503037c10 */ /* 0x000fca00087fe4ff */
[----:B---3--:R-:W-:Y:S01]  /*26a0*/  STG.E.64 desc[UR6][R4.64], R2 ;  /* 0x0000000204007986 */ /* 0x008fe2000c101b06 */
[----:B------:R-:W-:Y:S05]  /*26b0*/  EXIT ;  /* 0x000000000000794d */ /* 0x000fea0003800000 */
.L_x_29:
[----:B------:R-:W-:-:S00]  /*26c0*/  BRA `(.L_x_29) ;  /* 0xfffffffc00fc7947 */ /* 0x000fc0000383ffff */
[----:B------:R-:W-:-:S00]  /*26d0*/  NOP ;  /* 0x0000000000007918 */ /* 0x000fc00000000000 */
        /* <DEDUP_REMOVED lines=10> */
.L_x_579:


//--------------------- .text._ZN3cub18CUB_300001_SM_10006detail6reduce18DeviceReduceKernelINS2_10policy_hubIlyN4cuda3std3__44plusIlEEE10Policy1000EN6thrust24THRUST_300001_SM_1000_NS18transform_iteratorI13inside_circleNSD_17counting_iteratorIiNSD_11use_defaultESH_SH_EEllEEyS9_lNS7_10__identityEEEvT0_PT3_T1_NS0_13GridEvenShareISO_EET2_T4_ --------------------------
	.section	.text._ZN3cub18CUB_300001_SM_10006detail6reduce18DeviceReduceKernelINS2_10policy_hubIlyN4cuda3std3__44plusIlEEE10Policy1000EN6thrust24THRUST_300001_SM_1000_NS18transform_iteratorI13inside_circleNSD_17counting_iteratorIiNSD_11use_defaultESH_SH_EEllEEyS9_lNS7_10__identityEEEvT0_PT3_T1_NS0_13GridEvenShareISO_EET2_T4_,"ax",@progbits
	.align	128
        .global         _ZN3cub18CUB_300001_SM_10006detail6reduce18DeviceReduceKernelINS2_10policy_hubIlyN4cuda3std3__44plusIlEEE10Policy1000EN6thrust24THRUST_300001_SM_1000_NS18transform_iteratorI13inside_circleNSD_17counting_iteratorIiNSD_11use_defaultESH_SH_EEllEEyS9_lNS7_10__identityEEEvT0_PT3_T1_NS0_13GridEvenShareISO_EET2_T4_
        .type           _ZN3cub18CUB_300001_SM_10006detail6reduce18DeviceReduceKernelINS2_10policy_hubIlyN4cuda3std3__44plusIlEEE10Policy1000EN6thrust24THRUST_300001_SM_1000_NS18transform_iteratorI13inside_circleNSD_17counting_iteratorIiNSD_11use_defaultESH_SH_EEllEEyS9_lNS7_10__identityEEEvT0_PT3_T1_NS0_13GridEvenShareISO_EET2_T4_,@function
        .size           _ZN3cub18CUB_300001_SM_10006detail6reduce18DeviceReduceKernelINS2_10policy_hubIlyN4cuda3std3__44plusIlEEE10Policy1000EN6thrust24THRUST_300001_SM_1000_NS18transform_iteratorI13inside_circleNSD_17counting_iteratorIiNSD_11use_defaultESH_SH_EEllEEyS9_lNS7_10__identityEEEvT0_PT3_T1_NS0_13GridEvenShareISO_EET2_T4_,(.L_x_580 - _ZN3cub18CUB_300001_SM_10006detail6reduce18DeviceReduceKernelINS2_10policy_hubIlyN4cuda3std3__44plusIlEEE10Policy1000EN6thrust24THRUST_300001_SM_1000_NS18transform_iteratorI13inside_circleNSD_17counting_iteratorIiNSD_11use_defaultESH_SH_EEllEEyS9_lNS7_10__identityEEEvT0_PT3_T1_NS0_13GridEvenShareISO_EET2_T4_)
        .other          _ZN3cub18CUB_300001_SM_10006detail6reduce18DeviceReduceKernelINS2_10policy_hubIlyN4cuda3std3__44plusIlEEE10Policy1000EN6thrust24THRUST_300001_SM_1000_NS18transform_iteratorI13inside_circleNSD_17counting_iteratorIiNSD_11use_defaultESH_SH_EEllEEyS9_lNS7_10__identityEEEvT0_PT3_T1_NS0_13GridEvenShareISO_EET2_T4_,@"STO_CUDA_ENTRY STV_DEFAULT"
_ZN3cub18CUB_300001_SM_10006detail6reduce18DeviceReduceKernelINS2_10policy_hubIlyN4cuda3std3__44plusIlEEE10Policy1000EN6thrust24THRUST_300001_SM_1000_NS18transform_iteratorI13inside_circleNSD_17counting_iteratorIiNSD_11use_defaultESH_SH_EEllEEyS9_lNS7_10__identityEEEvT0_PT3_T1_NS0_13GridEvenShareISO_EET2_T4_:
.text._ZN3cub18CUB_300001_SM_10006detail6reduce18DeviceReduceKernelINS2_10policy_hubIlyN4cuda3std3__44plusIlEEE10Policy1000EN6thrust24THRUST_300001_SM_1000_NS18transform_iteratorI13inside_circleNSD_17counting_iteratorIiNSD_11use_defaultESH_SH_EEllEEyS9_lNS7_10__identityEEEvT0_PT3_T1_NS0_13GridEvenShareISO_EET2_T4_:
[----:B------:R-:W-:Y:S01]  /*0000*/  LDC R1, c[0x0][0x37c] ;  /* 0x0000df00ff017b82 */ /* 0x000fe20000000800 */
[----:B------:R-:W0:Y:S07]  /*0010*/  S2R R0, SR_CTAID.X ;  /* 0x0000000000007919 */ /* 0x000e2e0000002500 */
[----:B------:R-:W1:Y:S01]  /*0020*/  LDC.64 R28, c[0x0][0x3b8] ;  /* 0x0000ee00ff1c7b82 */ /* 0x000e620000000a00 */
[----:B------:R-:W-:Y:S01]  /*0030*/  BSSY.RECONVERGENT B0, `(.L_x_30) ;  /* 0x000080e000007945 */ /* 0x000fe20003800200 */
[----:B0-----:R-:W-:-:S05]  /*0040*/  IMAD R5, R0, 0xe00, RZ ;  /* 0x00000e0000057824 */ /* 0x001fca00078e02ff */
[----:B-1----:R-:W-:-:S04]  /*0050*/  IADD3 R2, P0, PT, -R5, R28, RZ ;  /* 0x0000001c05027210 */ /* 0x002fc80007f1e1ff */
[----:B------:R-:W-:Y:S02]  /*0060*/  IADD3.X R3, PT, PT, R29, -0x1, RZ, P0, !PT ;  /* 0xffffffff1d037810 */ /* 0x000fe400007fe4ff */
[----:B------:R-:W-:-:S04]  /*0070*/  ISETP.GT.U32.AND P0, PT, R2, 0xdff, PT ;  /* 0x00000dff0200780c */ /* 0x000fc80003f04070 */
[----:B------:R-:W-:-:S13]  /*0080*/  ISETP.GT.U32.AND.EX P0, PT, R3, RZ, PT, P0 ;  /* 0x000000ff0300720c */ /* 0x000fda0003f04100 */
[----:B------:R-:W-:Y:S05]  /*0090*/  @P0 BRA `(.L_x_31) ;  /* 0x0000001800b40947 */ /* 0x000fea0003800000 */
[----:B------:R-:W0:Y:S01]  /*00a0*/  S2R R4, SR_TID.X ;  /* 0x0000000000047919 */ /* 0x000e220000002100 */
[----:B------:R-:W-:Y:S01]  /*00b0*/  IMAD.IADD R28, R28, 0x1, -R5 ;  /* 0x000000011c1c7824 */ /* 0x000fe200078e0a05 */
[----:B------:R-:W-:Y:S01]  /*00c0*/  BSSY.RECONVERGENT B1, `(.L_x_32) ;  /* 0x000006d000017945 */ /* 0x000fe20003800200 */
[----:B------:R-:W-:Y:S02]  /*00d0*/  IMAD.MOV.U32 R6, RZ, RZ, RZ ;  /* 0x000000ffff067224 */ /* 0x000fe400078e00ff */
[----:B------:R-:W-:Y:S01]  /*00e0*/  IMAD.MOV.U32 R3, RZ, RZ, RZ ;  /* 0x000000ffff037224 */ /* 0x000fe200078e00ff */
[----:B0-----:R-:W-:Y:S01]  /*00f0*/  ISETP.GE.AND P0, PT, R4, R28, PT ;  /* 0x0000001c0400720c */ /* 0x001fe20003f06270 */
[----:B------:R-:W-:-:S12]  /*0100*/  IMAD.MOV.U32 R2, RZ, RZ, R4 ;  /* 0x000000ffff027224 */ /* 0x000fd800078e0004 */
[----:B------:R-:W-:Y:S05]  /*0110*/  @P0 BRA `(.L_x_33) ;  /* 0x00000004009c0947 */ /* 0x000fea0003800000 */
[----:B------:R-:W0:Y:S01]  /*0120*/  LDCU UR4, c[0x0][0x380] ;  /* 0x00007000ff0477ac */ /* 0x000e220008000800 */
[----:B------:R-:W-:Y:S01]  /*0130*/  BSSY.RECONVERGENT B2, `(.L_x_34) ;  /* 0x0000045000027945 */ /* 0x000fe20003800200 */
[----:B------:R-:W-:Y:S01]  /*0140*/  IMAD.MOV.U32 R15, RZ, RZ, 0x1 ;  /* 0x00000001ff0f7424 */ /* 0x000fe200078e00ff */
[----:B0-----:R-:W-:-:S04]  /*0150*/  IADD3 R12, PT, PT, R5, UR4, R4 ;  /* 0x00000004050c7c10 */ /* 0x001fc8000fffe004 */
[----:B------:R-:W-:-:S13]  /*0160*/  ISETP.NE.AND P0, PT, R12, RZ, PT ;  /* 0x000000ff0c00720c */ /* 0x000fda0003f05270 */
[----:B------:R-:W-:Y:S05]  /*0170*/  @!P0 BRA `(.L_x_35) ;  /* 0x0000000400008947 */ /* 0x000fea0003800000 */
[----:B------:R-:W-:Y:S01]  /*0180*/  SHF.L.U32 R12, R12, 0x1, RZ ;  /* 0x000000010c0c7819 */ /* 0x000fe200000006ff */
[----:B------:R-:W-:Y:S01]  /*0190*/  BSSY.RECONVERGENT B3, `(.L_x_36) ;  /* 0x0000039000037945 */ /* 0x000fe20003800200 */
[----:B------:R-:W-:Y:S02]  /*01a0*/  IMAD.MOV.U32 R17, RZ, RZ, 0xbc8f ;  /* 0x0000bc8fff117424 */ /* 0x000fe400078e00ff */
[----:B------:R-:W-:Y:S01]  /*01b0*/  IMAD.MOV.U32 R14, RZ, RZ, RZ ;  /* 0x000000ffff0e7224 */ /* 0x000fe200078e00ff */
[----:B------:R-:W-:Y:S01]  /*01c0*/  SHF.R.S32.HI R13, RZ, 0x1f, R12 ;  /* 0x0000001fff0d7819 */ /* 0x000fe2000001140c */
[----:B------:R-:W-:Y:S02]  /*01d0*/  IMAD.MOV.U32 R15, RZ, RZ, 0x1 ;  /* 0x00000001ff0f7424 */ /* 0x000fe400078e00ff */
[----:B------:R-:W-:-:S07]  /*01e0*/  IMAD.MOV.U32 R16, RZ, RZ, RZ ;  /* 0x000000ffff107224 */ /* 0x000fce00078e00ff */
.L_x_39:
[-C--:B------:R-:W-:Y:S01]  /*01f0*/  IMAD R6, R14, R17.reuse, RZ ;  /* 0x000000110e067224 */ /* 0x080fe200078e02ff */
[----:B------:R-:W-:Y:S01]  /*0200*/  BSSY.RECONVERGENT B4, `(.L_x_37) ;  /* 0x000002b000047945 */ /* 0x000fe20003800200 */
[----:B------:R-:W-:-:S04]  /*0210*/  IMAD.WIDE.U32 R2, R17, R17, RZ ;  /* 0x0000001111027225 */ /* 0x000fc800078e00ff */
[----:B------:R-:W-:Y:S02]  /*0220*/  IMAD R7, R17, R14, R6 ;  /* 0x0000000e11077224 */ /* 0x000fe400078e0206 */
[----:B------:R-:W-:Y:S01]  /*0230*/  IMAD.WIDE.U32 R8, R2, 0x3, RZ ;  /* 0x0000000302087825 */ /* 0x000fe200078e00ff */
[----:B------:R-:W-:-:S03]  /*0240*/  LOP3.LUT R8, R12, 0x1, RZ, 0xc0, !PT ;  /* 0x000000010c087812 */ /* 0x000fc600078ec0ff */
[----:B------:R-:W-:-:S04]  /*0250*/  IMAD.IADD R3, R3, 0x1, R7 ;  /* 0x0000000103037824 */ /* 0x000fc800078e0207 */
[----:B------:R-:W-:-:S04]  /*0260*/  IMAD.WIDE.U32 R6, R3, 0x3, RZ ;  /* 0x0000000303067825 */ /* 0x000fc800078e00ff */
[----:B------:R-:W-:-:S04]  /*0270*/  IMAD.WIDE.U32 R6, P0, R2, -0x7fffffff, R6 ;  /* 0x8000000102067825 */ /* 0x000fc80007800006 */
[----:B------:R-:W-:Y:S01]  /*0280*/  IMAD.MOV.U32 R10, RZ, RZ, R7 ;  /* 0x000000ffff0a7224 */ /* 0x000fe200078e0007 */
[----:B------:R-:W-:Y:S02]  /*0290*/  IADD3.X R11, PT, PT, RZ, RZ, RZ, P0, !PT ;  /* 0x000000ffff0b7210 */ /* 0x000fe400007fe4ff */
[----:B------:R-:W-:Y:S02]  /*02a0*/  ISETP.NE.U32.AND P0, PT, R8, 0x1, PT ;  /* 0x000000010800780c */ /* 0x000fe40003f05070 */
[----:B------:R-:W-:Y:S02]  /*02b0*/  IADD3 RZ, P1, PT, R9, R6, RZ ;  /* 0x0000000609ff7210 */ /* 0x000fe40007f3e0ff */
[----:B------:R-:W-:-:S03]  /*02c0*/  ISETP.NE.U32.AND.EX P0, PT, RZ, RZ, PT, P0 ;  /* 0x000000ffff00720c */ /* 0x000fc60003f05100 */
[----:B------:R-:W-:Y:S01]  /*02d0*/  IMAD.WIDE.U32.X R10, R3, -0x7fffffff, R10, P1 ;  /* 0x80000001030a7825 */ /* 0x000fe200008e040a */
[----:B------:R-:W-:-:S04]  /*02e0*/  ISETP.GT.U32.AND P1, PT, R12, 0x1, PT ;  /* 0x000000010c00780c */ /* 0x000fc80003f24070 */
[--C-:B------:R-:W-:Y:S02]  /*02f0*/  SHF.R.U64 R9, R10, 0x1e, R11.reuse ;  /* 0x0000001e0a097819 */ /* 0x100fe4000000120b */
[----:B------:R-:W-:-:S03]  /*0300*/  SHF.R.U32.HI R8, RZ, 0x1e, R11 ;  /* 0x0000001eff087819 */ /* 0x000fc6000001160b */
[----:B------:R-:W-:-:S04]  /*0310*/  IMAD.WIDE.U32 R2, R9, -0x7fffffff, R2 ;  /* 0x8000000109027825 */ /* 0x000fc800078e0002 */
[----:B------:R-:W-:Y:S01]  /*0320*/  IMAD R8, R8, -0x7fffffff, RZ ;  /* 0x8000000108087824 */ /* 0x000fe200078e02ff */
[----:B------:R-:W-:Y:S06]  /*0330*/  @P0 BRA `(.L_x_38) ;  /* 0x00000000005c0947 */ /* 0x000fec0003800000 */
[-C--:B------:R-:W-:Y:S02]  /*0340*/  IMAD R16, R16, R17.reuse, RZ ;  /* 0x0000001110107224 */ /* 0x080fe400078e02ff */
[----:B------:R-:W-:-:S04]  /*0350*/  IMAD.WIDE.U32 R6, R15, R17, RZ ;  /* 0x000000110f067225 */ /* 0x000fc800078e00ff */
[----:B------:R-:W-:-:S04]  /*0360*/  IMAD R15, R14, R15, R16 ;  /* 0x0000000f0e0f7224 */ /* 0x000fc800078e0210 */
[----:B------:R-:W-:-:S04]  /*0370*/  IMAD.IADD R7, R7, 0x1, R15 ;  /* 0x0000000107077824 */ /* 0x000fc800078e020f */
[----:B------:R-:W-:-:S04]  /*0380*/  IMAD.WIDE.U32 R10, R7, 0x5, RZ ;  /* 0x00000005070a7825 */ /* 0x000fc800078e00ff */
[----:B------:R-:W-:-:S04]  /*0390*/  IMAD.WIDE.U32 R14, P0, R6, 0x2, R10 ;  /* 0x00000002060e7825 */ /* 0x000fc8000780000a */
[----:B------:R-:W-:-:S04]  /*03a0*/  IMAD.WIDE.U32 R10, R6, 0x5, RZ ;  /* 0x00000005060a7825 */ /* 0x000fc800078e00ff */
[----:B------:R-:W-:Y:S01]  /*03b0*/  IMAD.X R17, RZ, RZ, RZ, P0 ;  /* 0x000000ffff117224 */ /* 0x000fe200000e06ff */
[----:B------:R-:W-:Y:S01]  /*03c0*/  IADD3 RZ, P0, PT, R11, R14, RZ ;  /* 0x0000000e0bff7210 */ /* 0x000fe20007f1e0ff */
[----:B------:R-:W-:-:S04]  /*03d0*/  IMAD.MOV.U32 R16, RZ, RZ, R15 ;  /* 0x000000ffff107224 */ /* 0x000fc800078e000f */
[----:B------:R-:W-:-:S03]  /*03e0*/  IMAD.WIDE.U32.X R10, R7, 0x2, R16, P0 ;  /* 0x00000002070a7825 */ /* 0x000fc600000e0410 */
[----:B------:R-:W-:-:S05]  /*03f0*/  IADD3 R15, P0, PT, R6, -R10, RZ ;  /* 0x8000000a060f7210 */ /* 0x000fca0007f1e0ff */
[----:B------:R-:W-:-:S05]  /*0400*/  IMAD.X R14, R7, 0x1, ~R11, P0 ;  /* 0x00000001070e7824 */ /* 0x000fca00000e0e0b */
[--C-:B------:R-:W-:Y:S02]  /*0410*/  SHF.R.U64 R15, R15, 0x1, R14.reuse ;  /* 0x000000010f0f7819 */ /* 0x100fe4000000120e */
[----:B------:R-:W-:Y:S02]  /*0420*/  SHF.R.U32.HI R17, RZ, 0x1, R14 ;  /* 0x00000001ff117819 */ /* 0x000fe4000001160e */
[----:B------:R-:W-:-:S04]  /*0430*/  IADD3 R10, P0, PT, R15, R10, RZ ;  /* 0x0000000a0f0a7210 */ /* 0x000fc80007f1e0ff */
[----:B------:R-:W-:-:S04]  /*0440*/  IADD3.X R15, PT, PT, R17, R11, RZ, P0, !PT ;  /* 0x0000000b110f7210 */ /* 0x000fc800007fe4ff */
[--C-:B------:R-:W-:Y:S02]  /*0450*/  SHF.R.U64 R11, R10, 0x1e, R15.reuse ;  /* 0x0000001e0a0b7819 */ /* 0x100fe4000000120f */
[----:B------:R-:W-:-:S03]  /*0460*/  SHF.R.U32.HI R10, RZ, 0x1e, R15 ;  /* 0x0000001eff0a7819 */ /* 0x000fc6000001160f */
[----:B------:R-:W-:-:S04]  /*0470*/  IMAD.WIDE.U32 R6, R11, -0x7fffffff, R6 ;  /* 0x800000010b067825 */ /* 0x000fc800078e0006 */
[----:B------:R-:W-:Y:S02]  /*0480*/  IMAD R10, R10, -0x7fffffff, RZ ;  /* 0x800000010a0a7824 */ /* 0x000fe400078e02ff */
[----:B------:R-:W-:-:S03]  /*0490*/  IMAD.MOV.U32 R15, RZ, RZ, R6 ;  /* 0x000000ffff0f7224 */ /* 0x000fc600078e0006 */
[----:B------:R-:W-:-:S07]  /*04a0*/  IADD3 R16, PT, PT, R7, -R11, R10 ;  /* 0x8000000b07107210 */ /* 0x000fce0007ffe00a */
.L_x_38:
[----:B------:R-:W-:Y:S05]  /*04b0*/  BSYNC.RECONVERGENT B4 ;  /* 0x0000000000047941 */ /* 0x000fea0003800200 */
.L_x_37:
[----:B------:R-:W-:Y:S01]  /*04c0*/  ISETP.GT.U32.AND.EX P0, PT, R13, RZ, PT, P1 ;  /* 0x000000ff0d00720c */ /* 0x000fe20003f04110 */
[----:B------:R-:W-:Y:S01]  /*04d0*/  IMAD.MOV.U32 R17, RZ, RZ, R2 ;  /* 0x000000ffff117224 */ /* 0x000fe200078e0002 */
[--C-:B------:R-:W-:Y:S02]  /*04e0*/  SHF.R.U64 R12, R12, 0x1, R13.reuse ;  /* 0x000000010c0c7819 */ /* 0x100fe4000000120d */
[----:B------:R-:W-:Y:S02]  /*04f0*/  SHF.R.U32.HI R13, RZ, 0x1, R13 ;  /* 0x00000001ff0d7819 */ /* 0x000fe4000001160d */
[----:B------:R-:W-:-:S07]  /*0500*/  IADD3 R14, PT, PT, R3, -R9, R8 ;  /* 0x80000009030e7210 */ /* 0x000fce0007ffe008 */
[----:B------:R-:W-:Y:S05]  /*0510*/  @P0 BRA `(.L_x_39) ;  /* 0xfffffffc00340947 */ /* 0x000fea000383ffff */
[----:B------:R-:W-:Y:S05]  /*0520*/  BSYNC.RECONVERGENT B3 ;  /* 0x0000000000037941 */ /* 0x000fea0003800200 */
.L_x_36:
[----:B------:R-:W-:-:S04]  /*0530*/  IMAD.HI.U32 R2, R15, 0x3, RZ ;  /* 0x000000030f027827 */ /* 0x000fc800078e00ff */
[----:B------:R-:W-:-:S05]  /*0540*/  IMAD.IADD R3, R15, 0x1, -R2 ;  /* 0x000000010f037824 */ /* 0x000fca00078e0a02 */
[----:B------:R-:W-:-:S04]  /*0550*/  LEA.HI R3, R3, R2, RZ, 0x1f ;  /* 0x0000000203037211 */ /* 0x000fc800078ff8ff */
[----:B------:R-:W-:-:S05]  /*0560*/  SHF.R.U32.HI R2, RZ, 0x1e, R3 ;  /* 0x0000001eff027819 */ /* 0x000fca0000011603 */
[----:B------:R-:W-:-:S07]  /*0570*/  IMAD R15, R2, -0x7fffffff, R15 ;  /* 0x80000001020f7824 */ /* 0x000fce00078e020f */
.L_x_35:
[----:B------:R-:W-:Y:S05]  /*0580*/  BSYNC.RECONVERGENT B2 ;  /* 0x0000000000027941 */ /* 0x000fea0003800200 */
.L_x_34:
[----:B------:R-:W-:-:S05]  /*0590*/  IMAD.HI.U32 R2, R15, -0x4370ec6f, RZ ;  /* 0xbc8f13910f027827 */ /* 0x000fca00078e00ff */
[----:B------:R-:W-:-:S05]  /*05a0*/  SHF.R.U32.HI R2, RZ, 0xf, R2 ;  /* 0x0000000fff027819 */ /* 0x000fca0000011602 */
[C---:B------:R-:W-:Y:S02]  /*05b0*/  IMAD R15, R2.reuse, -0xadc8, R15 ;  /* 0xffff5238020f7824 */ /* 0x040fe400078e020f */
[----:B------:R-:W-:Y:S02]  /*05c0*/  IMAD R2, R2, 0xd47, RZ ;  /* 0x00000d4702027824 */ /* 0x000fe400078e02ff */
[----:B------:R-:W-:-:S03]  /*05d0*/  IMAD R15, R15, 0xbc8f, RZ ;  /* 0x0000bc8f0f0f7824 */ /* 0x000fc600078e02ff */
[----:B------:R-:W-:Y:S02]  /*05e0*/  LOP3.LUT R6, R2, 0x7fffffff, RZ, 0x3c, !PT ;  /* 0x7fffffff02067812 */ /* 0x000fe400078e3cff */
[----:B------:R-:W-:-:S13]  /*05f0*/  ISETP.GE.U32.AND P0, PT, R15, R2, PT ;  /* 0x000000020f00720c */ /* 0x000fda0003f06070 */
[----:B------:R-:W-:-:S04]  /*0600*/  @P0 IMAD.MOV R6, RZ, RZ, -R2 ;  /* 0x000000ffff060224 */ /* 0x000fc800078e0a02 */
[----:B------:R-:W-:-:S04]  /*0610*/  IMAD.IADD R6, R15, 0x1, R6 ;  /* 0x000000010f067824 */ /* 0x000fc800078e0206 */
[----:B------:R-:W-:-:S05]  /*0620*/  IMAD.HI.U32 R2, R6, -0x4370ec6f, RZ ;  /* 0xbc8f139106027827 */ /* 0x000fca00078e00ff */
[----:B------:R-:W-:-:S05]  /*0630*/  SHF.R.U32.HI R3, RZ, 0xf, R2 ;  /* 0x0000000fff037819 */ /* 0x000fca0000011602 */
[C---:B------:R-:W-:Y:S02]  /*0640*/  IMAD R2, R3.reuse, -0xadc8, R6 ;  /* 0xffff523803027824 */ /* 0x040fe400078e0206 */
[----:B------:R-:W-:Y:S02]  /*0650*/  IMAD R3, R3, 0xd47, RZ ;  /* 0x00000d4703037824 */ /* 0x000fe400078e02ff */
[----:B------:R-:W-:-:S03]  /*0660*/  IMAD R2, R2, 0xbc8f, RZ ;  /* 0x0000bc8f02027824 */ /* 0x000fc600078e02ff */
[----:B------:R-:W-:Y:S02]  /*0670*/  LOP3.LUT R7, R3, 0x7fffffff, RZ, 0x3c, !PT ;  /* 0x7fffffff03077812 */ /* 0x000fe400078e3cff */
[----:B------:R-:W-:-:S13]  /*0680*/  ISETP.GE.U32.AND P0, PT, R2, R3, PT ;  /* 0x000000030200720c */ /* 0x000fda0003f06070 */
[----:B------:R-:W-:-:S05]  /*0690*/  @P0 IADD3 R7, PT, PT, -R3, RZ, RZ ;  /* 0x000000ff03070210 */ /* 0x000fca0007ffe1ff */
[----:B------:R-:W-:Y:S01]  /*06a0*/  IMAD.IADD R7, R2, 0x1, R7 ;  /* 0x0000000102077824 */ /* 0x000fe200078e0207 */
[----:B------:R-:W-:-:S04]  /*06b0*/  I2FP.F32.U32 R2, R6 ;  /* 0x0000000600027245 */ /* 0x000fc80000201000 */
[----:B------:R-:W-:Y:S01]  /*06c0*/  I2FP.F32.U32 R7, R7 ;  /* 0x0000000700077245 */ /* 0x000fe20000201000 */
[----:B------:R-:W-:-:S04]  /*06d0*/  FMUL R8, R2, 4.6566128730773925781e-10 ;  /* 0x3000000002087820 */ /* 0x000fc80000400000 */
[----:B------:R-:W-:Y:S01]  /*06e0*/  FMUL R9, R7, 4.6566128730773925781e-10 ;  /* 0x3000000007097820 */ /* 0x000fe20000400000 */
[----:B------:R-:W0:Y:S08]  /*06f0*/  F2F.F64.F32 R2, R8 ;  /* 0x0000000800027310 */ /* 0x000e300000201800 */
[----:B------:R-:W1:Y:S01]  /*0700*/  F2F.F64.F32 R6, R9 ;  /* 0x0000000900067310 */ /* 0x000e620000201800 */
[----:B0-----:R-:W-:-:S02]  /*0710*/  DADD R2, R2, -0.5 ;  /* 0xbfe0000002027429 */ /* 0x001fc40000000000 */
[----:B-1----:R-:W-:-:S08]  /*0720*/  DADD R6, R6, -0.5 ;  /* 0xbfe0000006067429 */ /* 0x002fd00000000000 */
[----:B------:R-:W-:-:S08]  /*0730*/  DMUL R6, R6, R6 ;  /* 0x0000000606067228 */ /* 0x000fd00000000000 */
[----:B------:R-:W-:Y:S01]  /*0740*/  DFMA R6, R2, R2, R6 ;  /* 0x000000020206722b */ /* 0x000fe20000000006 */
[----:B------:R-:W-:Y:S02]  /*0750*/  VIADD R2, R4, 0x200 ;  /* 0x0000020004027836 */ /* 0x000fe40000000000 */
[----:B------:R-:W-:-:S05]  /*0760*/  IMAD.MOV.U32 R3, RZ, RZ, RZ ;  /* 0x000000ffff037224 */ /* 0x000fca00078e00ff */
[----:B------:R-:W-:-:S06]  /*0770*/  DSETP.GEU.AND P0, PT, R6, 0.25, PT ;  /* 0x3fd000000600742a */ /* 0x000fcc0003f0e000 */
[----:B------:R-:W-:-:S08]  /*0780*/  SEL R6, RZ, 0x1, P0 ;  /* 0x00000001ff067807 */ /* 0x000fd00000000000 */
.L_x_33:
[----:B------:R-:W-:Y:S05]  /*0790*/  BSYNC.RECONVERGENT B1 ;  /* 0x0000000000017941 */ /* 0x000fea0003800200 */
.L_x_32:
[----:B------:R-:W-:Y:S01]  /*07a0*/  ISETP.GE.AND P0, PT, R2, R28, PT ;  /* 0x0000001c0200720c */ /* 0x000fe20003f06270 */
[----:B------:R-:W-:-:S12]  /*07b0*/  BSSY.RECONVERGENT B1, `(.L_x_40) ;  /* 0x000006c000017945 */ /* 0x000fd80003800200 */
[----:B------:R-:W-:Y:S05]  /*07c0*/  @P0 BRA `(.L_x_41) ;  /* 0x0000000400a80947 */ /* 0x000fea0003800000 */
[----:B------:R-:W0:Y:S02]  /*07d0*/  LDCU UR4, c[0x0][0x380] ;  /* 0x00007000ff0477ac */ /* 0x000e240008000800 */
[----:B0-----:R-:W-:-:S07]  /*07e0*/  VIADD R20, R5, UR4 ;  /* 0x0000000405147c36 */ /* 0x001fce0008000000 */
.L_x_48:
[----:B------:R-:W-:Y:S01]  /*07f0*/  IMAD.IADD R19, R20, 0x1, R2 ;  /* 0x0000000114137824 */ /* 0x000fe200078e0202 */
[----:B------:R-:W-:Y:S01]  /*0800*/  BSSY.RECONVERGENT B2, `(.L_x_42) ;  /* 0x0000043000027945 */ /* 0x000fe20003800200 */
[----:B------:R-:W-:-:S03]  /*0810*/  MOV R8, 0x1 ;  /* 0x0000000100087802 */ /* 0x000fc60000000f00 */
[----:B------:R-:W-:-:S13]  /*0820*/  ISETP.NE.AND P0, PT, R19, RZ, PT ;  /* 0x000000ff1300720c */ /* 0x000fda0003f05270 */
[----:B------:R-:W-:Y:S05]  /*0830*/  @!P0 BRA `(.L_x_43) ;  /* 0x0000000000fc8947 */ /* 0x000fea0003800000 */
[----:B------:R-:W-:Y:S01]  /*0840*/  IMAD.SHL.U32 R19, R19, 0x2, RZ ;  /* 0x0000000213137824 */ /* 0x000fe200078e00ff */
[----:B------:R-:W-:Y:S01]  /*0850*/  BSSY.RECONVERGENT B3, `(.L_x_44) ;  /* 0x0000038000037945 */ /* 0x000fe20003800200 */
[----:B------:R-:W-:Y:S02]  /*0860*/  IMAD.MOV.U32 R18, RZ, RZ, 0xbc8f ;  /* 0x0000bc8fff127424 */ /* 0x000fe400078e00ff */
[----:B------:R-:W-:Y:S01]  /*0870*/  IMAD.MOV.U32 R9, RZ, RZ, RZ ;  /* 0x000000ffff097224 */ /* 0x000fe200078e00ff */
[----:B------:R-:W-:Y:S01]  /*0880*/  SHF.R.S32.HI R5, RZ, 0x1f, R19 ;  /* 0x0000001fff057819 */ /* 0x000fe20000011413 */
[----:B------:R-:W-:Y:S02]  /*0890*/  IMAD.MOV.U32 R8, RZ, RZ, 0x1 ;  /* 0x00000001ff087424 */ /* 0x000fe400078e00ff */
[----:B------:R-:W-:-:S07]  /*08a0*/  IMAD.MOV.U32 R7, RZ, RZ, RZ ;  /* 0x000000ffff077224 */ /* 0x000fce00078e00ff */
.L_x_47:
[-C--:B------:R-:W-:Y:S01]  /*08b0*/  IMAD R10, R9, R18.reuse, RZ ;  /* 0x00000012090a7224 */ /* 0x080fe200078e02ff */
[----:B------:R-:W-:Y:S01]  /*08c0*/  BSSY.RECONVERGENT B4, `(.L_x_45) ;  /* 0x000002a000047945 */ /* 0x000fe20003800200 */
[----:B------:R-:W-:-:S04]  /*08d0*/  IMAD.WIDE.U32 R16, R18, R18, RZ ;  /* 0x0000001212107225 */ /* 0x000fc800078e00ff */
[----:B------:R-:W-:Y:S02]  /*08e0*/  IMAD R11, R18, R9, R10 ;  /* 0x00000009120b7224 */ /* 0x000fe400078e020a */
[----:B------:R-:W-:Y:S01]  /*08f0*/  IMAD.WIDE.U32 R12, R16, 0x3, RZ ;  /* 0x00000003100c7825 */ /* 0x000fe200078e00ff */
[----:B------:R-:W-:Y:S02]  /*0900*/  LOP3.LUT R12, R19, 0x1, RZ, 0xc0, !PT ;  /* 0x00000001130c7812 */ /* 0x000fe400078ec0ff */
[----:B------:R-:W-:-:S05]  /*0910*/  IADD3 R17, PT, PT, R17, R11, RZ ;  /* 0x0000000b11117210 */ /* 0x000fca0007ffe0ff */
[----:B------:R-:W-:-:S04]  /*0920*/  IMAD.WIDE.U32 R10, R17, 0x3, RZ ;  /* 0x00000003110a7825 */ /* 0x000fc800078e00ff */
[----:B------:R-:W-:-:S04]  /*0930*/  IMAD.WIDE.U32 R10, P0, R16, -0x7fffffff, R10 ;  /* 0x80000001100a7825 */ /* 0x000fc8000780000a */
[----:B------:R-:W-:Y:S01]  /*0940*/  IMAD.X R15, RZ, RZ, RZ, P0 ;  /* 0x000000ffff0f7224 */ /* 0x000fe200000e06ff */
[----:B------:R-:W-:Y:S01]  /*0950*/  ISETP.NE.U32.AND P0, PT, R12, 0x1, PT ;  /* 0x000000010c00780c */ /* 0x000fe20003f05070 */
[----:B------:R-:W-:Y:S01]  /*0960*/  IMAD.MOV.U32 R14, RZ, RZ, R11 ;  /* 0x000000ffff0e7224 */ /* 0x000fe200078e000b */
        /* <DEDUP_REMOVED lines=11> */
[----:B------:R-:W-:Y:S02]  /*0a20*/  IMAD R7, R9, R8, R7 ;  /* 0x0000000809077224 */ /* 0x000fe400078e0207 */
[----:B------:R-:W-:-:S04]  /*0a30*/  IMAD.WIDE.U32 R22, R12, 0x5, RZ ;  /* 0x000000050c167825 */ /* 0x000fc800078e00ff */
[----:B------:R-:W-:-:S04]  /*0a40*/  IMAD.IADD R13, R13, 0x1, R7 ;  /* 0x000000010d0d7824 */ /* 0x000fc800078e0207 */
[----:B------:R-:W-:-:S04]  /*0a50*/  IMAD.WIDE.U32 R8, R13, 0x5, RZ ;  /* 0x000000050d087825 */ /* 0x000fc800078e00ff */
[----:B------:R-:W-:-:S04]  /*0a60*/  IMAD.WIDE.U32 R8, P0, R12, 0x2, R8 ;  /* 0x000000020c087825 */ /* 0x000fc80007800008 */
[----:B------:R-:W-:Y:S01]  /*0a70*/  IMAD.X R15, RZ, RZ, RZ, P0 ;  /* 0x000000ffff0f7224 */ /* 0x000fe200000e06ff */
[----:B------:R-:W-:Y:S02]  /*0a80*/  IADD3 RZ, P0, PT, R23, R8, RZ ;  /* 0x0000000817ff7210 */ /* 0x000fe40007f1e0ff */
[----:B------:R-:W-:-:S05]  /*0a90*/  MOV R14, R9 ;  /* 0x00000009000e7202 */ /* 0x000fca0000000f00 */
[----:B------:R-:W-:-:S03]  /*0aa0*/  IMAD.WIDE.U32.X R14, R13, 0x2, R14, P0 ;  /* 0x000000020d0e7825 */ /* 0x000fc600000e040e */
[----:B------:R-:W-:-:S05]  /*0ab0*/  IADD3 R7, P0, PT, R12, -R14, RZ ;  /* 0x8000000e0c077210 */ /* 0x000fca0007f1e0ff */
[----:B------:R-:W-:-:S05]  /*0ac0*/  IMAD.X R8, R13, 0x1, ~R15, P0 ;  /* 0x000000010d087824 */ /* 0x000fca00000e0e0f */
[--C-:B------:R-:W-:Y:S02]  /*0ad0*/  SHF.R.U64 R7, R7, 0x1, R8.reuse ;  /* 0x0000000107077819 */ /* 0x100fe40000001208 */
[----:B------:R-:W-:Y:S02]  /*0ae0*/  SHF.R.U32.HI R9, RZ, 0x1, R8 ;  /* 0x00000001ff097819 */ /* 0x000fe40000011608 */
[----:B------:R-:W-:-:S05]  /*0af0*/  IADD3 R7, P0, PT, R7, R14, RZ ;  /* 0x0000000e07077210 */ /* 0x000fca0007f1e0ff */
[----:B------:R-:W-:-:S05]  /*0b00*/  IMAD.X R14, R9, 0x1, R15, P0 ;  /* 0x00000001090e7824 */ /* 0x000fca00000e060f */
[--C-:B------:R-:W-:Y:S02]  /*0b10*/  SHF.R.U64 R7, R7, 0x1e, R14.reuse ;  /* 0x0000001e07077819 */ /* 0x100fe4000000120e */
[----:B------:R-:W-:-:S03]  /*0b20*/  SHF.R.U32.HI R14, RZ, 0x1e, R14 ;  /* 0x0000001eff0e7819 */ /* 0x000fc6000001160e */
[----:B------:R-:W-:-:S04]  /*0b30*/  IMAD.WIDE.U32 R8, R7, -0x7fffffff, R12 ;  /* 0x8000000107087825 */ /* 0x000fc800078e000c */
[----:B------:R-:W-:-:S05]  /*0b40*/  IMAD R14, R14, -0x7fffffff, RZ ;  /* 0x800000010e0e7824 */ /* 0x000fca00078e02ff */
[----:B------:R-:W-:-:S07]  /*0b50*/  IADD3 R7, PT, PT, R9, -R7, R14 ;  /* 0x8000000709077210 */ /* 0x000fce0007ffe00e */
.L_x_46:
[----:B------:R-:W-:Y:S05]  /*0b60*/  BSYNC.RECONVERGENT B4 ;  /* 0x0000000000047941 */ /* 0x000fea0003800200 */
.L_x_45:
[----:B------:R-:W-:Y:S01]  /*0b70*/  ISETP.GT.U32.AND.EX P0, PT, R5, RZ, PT, P1 ;  /* 0x000000ff0500720c */ /* 0x000fe20003f04110 */
[----:B------:R-:W-:Y:S01]  /*0b80*/  IMAD.MOV.U32 R18, RZ, RZ, R16 ;  /* 0x000000ffff127224 */ /* 0x000fe200078e0010 */
[--C-:B------:R-:W-:Y:S02]  /*0b90*/  SHF.R.U64 R19, R19, 0x1, R5.reuse ;  /* 0x0000000113137819 */ /* 0x100fe40000001205 */
[----:B------:R-:W-:Y:S02]  /*0ba0*/  SHF.R.U32.HI R5, RZ, 0x1, R5 ;  /* 0x00000001ff057819 */ /* 0x000fe40000011605 */
[----:B------:R-:W-:-:S07]  /*0bb0*/  IADD3 R9, PT, PT, R17, -R10, R11 ;  /* 0x8000000a11097210 */ /* 0x000fce0007ffe00b */
[----:B------:R-:W-:Y:S05]  /*0bc0*/  @P0 BRA `(.L_x_47) ;  /* 0xfffffffc00380947 */ /* 0x000fea000383ffff */
[----:B------:R-:W-:Y:S05]  /*0bd0*/  BSYNC.RECONVERGENT B3 ;  /* 0x0000000000037941 */ /* 0x000fea0003800200 */
.L_x_44:
[----:B------:R-:W-:-:S04]  /*0be0*/  IMAD.HI.U32 R5, R8, 0x3, RZ ;  /* 0x0000000308057827 */ /* 0x000fc800078e00ff */
[----:B------:R-:W-:-:S05]  /*0bf0*/  IMAD.IADD R10, R8, 0x1, -R5 ;  /* 0x00000001080a7824 */ /* 0x000fca00078e0a05 */
[----:B------:R-:W-:-:S04]  /*0c00*/  LEA.HI R10, R10, R5, RZ, 0x1f ;  /* 0x000000050a0a7211 */ /* 0x000fc800078ff8ff */
[----:B------:R-:W-:-:S05]  /*0c10*/  SHF.R.U32.HI R5, RZ, 0x1e, R10 ;  /* 0x0000001eff057819 */ /* 0x000fca000001160a */
[----:B------:R-:W-:-:S07]  /*0c20*/  IMAD R8, R5, -0x7fffffff, R8 ;  /* 0x8000000105087824 */ /* 0x000fce00078e0208 */
.L_x_43:
[----:B------:R-:W-:Y:S05]  /*0c30*/  BSYNC.RECONVERGENT B2 ;  /* 0x0000000000027941 */ /* 0x000fea0003800200 */
.L_x_42:
[----:B------:R-:W-:-:S04]  /*0c40*/  IMAD.HI.U32 R5, R8, -0x4370ec6f, RZ ;  /* 0xbc8f139108057827 */ /* 0x000fc800078e00ff */
[----:B------:R-:W-:Y:S01]  /*0c50*/  VIADD R2, R2, 0x200 ;  /* 0x0000020002027836 */ /* 0x000fe20000000000 */
[----:B------:R-:W-:-:S05]  /*0c60*/  SHF.R.U32.HI R5, RZ, 0xf, R5 ;  /* 0x0000000fff057819 */ /* 0x000fca0000011605 */
[C---:B------:R-:W-:Y:S02]  /*0c70*/  IMAD R8, R5.reuse, -0xadc8, R8 ;  /* 0xffff523805087824 */ /* 0x040fe400078e0208 */
[----:B------:R-:W-:Y:S02]  /*0c80*/  IMAD R5, R5, 0xd47, RZ ;  /* 0x00000d4705057824 */ /* 0x000fe400078e02ff */
[----:B------:R-:W-:-:S03]  /*0c90*/  IMAD R8, R8, 0xbc8f, RZ ;  /* 0x0000bc8f08087824 */ /* 0x000fc600078e02ff */
[----:B------:R-:W-:Y:S02]  /*0ca0*/  LOP3.LUT R7, R5, 0x7fffffff, RZ, 0x3c, !PT ;  /* 0x7fffffff05077812 */ /* 0x000fe400078e3cff */
[----:B------:R-:W-:-:S13]  /*0cb0*/  ISETP.GE.U32.AND P0, PT, R8, R5, PT ;  /* 0x000000050800720c */ /* 0x000fda0003f06070 */
[----:B------:R-:W-:-:S05]  /*0cc0*/  @P0 IADD3 R7, PT, PT, -R5, RZ, RZ ;  /* 0x000000ff05070210 */ /* 0x000fca0007ffe1ff */
[----:B------:R-:W-:-:S04]  /*0cd0*/  IMAD.IADD R7, R8, 0x1, R7 ;  /* 0x0000000108077824 */ /* 0x000fc800078e0207 */
[----:B------:R-:W-:-:S05]  /*0ce0*/  IMAD.HI.U32 R5, R7, -0x4370ec6f, RZ ;  /* 0xbc8f139107057827 */ /* 0x000fca00078e00ff */
[----:B------:R-:W-:-:S05]  /*0cf0*/  SHF.R.U32.HI R8, RZ, 0xf, R5 ;  /* 0x0000000fff087819 */ /* 0x000fca0000011605 */
[C---:B------:R-:W-:Y:S01]  /*0d00*/  IMAD R5, R8.reuse, -0xadc8, R7 ;  /* 0xffff523808057824 */ /* 0x040fe200078e0207 */
[----:B------:R-:W-:Y:S01]  /*0d10*/  I2FP.F32.U32 R7, R7 ;  /* 0x0000000700077245 */ /* 0x000fe20000201000 */
[----:B------:R-:W-:Y:S02]  /*0d20*/  IMAD R8, R8, 0xd47, RZ ;  /* 0x00000d4708087824 */ /* 0x000fe400078e02ff */
[----:B------:R-:W-:Y:S02]  /*0d30*/  IMAD R5, R5, 0xbc8f, RZ ;  /* 0x0000bc8f05057824 */ /* 0x000fe400078e02ff */
[----:B------:R-:W-:Y:S01]  /*0d40*/  FMUL R7, R7, 4.6566128730773925781e-10 ;  /* 0x3000000007077820 */ /* 0x000fe20000400000 */
[----:B------:R-:W-:Y:S02]  /*0d50*/  LOP3.LUT R10, R8, 0x7fffffff, RZ, 0x3c, !PT ;  /* 0x7fffffff080a7812 */ /* 0x000fe400078e3cff */
[----:B------:R-:W-:-:S13]  /*0d60*/  ISETP.GE.U32.AND P0, PT, R5, R8, PT ;  /* 0x000000080500720c */ /* 0x000fda0003f06070 */
[----:B------:R-:W-:Y:S02]  /*0d70*/  @P0 IMAD.MOV R10, RZ, RZ, -R8 ;  /* 0x000000ffff0a0224 */ /* 0x000fe400078e0a08 */
[----:B------:R-:W0:Y:S02]  /*0d80*/  F2F.F64.F32 R8, R7 ;  /* 0x0000000700087310 */ /* 0x000e240000201800 */
[----:B------:R-:W-:-:S05]  /*0d90*/  IMAD.IADD R10, R5, 0x1, R10 ;  /* 0x00000001050a7824 */ /* 0x000fca00078e020a */
[----:B------:R-:W-:-:S05]  /*0da0*/  I2FP.F32.U32 R10, R10 ;  /* 0x0000000a000a7245 */ /* 0x000fca0000201000 */
[----:B------:R-:W-:Y:S01]  /*0db0*/  FMUL R5, R10, 4.6566128730773925781e-10 ;  /* 0x300000000a057820 */ /* 0x000fe20000400000 */
[----:B0-----:R-:W-:-:S03]  /*0dc0*/  DADD R8, R8, -0.5 ;  /* 0xbfe0000008087429 */ /* 0x001fc60000000000 */
[----:B------:R-:W0:Y:S02]  /*0dd0*/  F2F.F64.F32 R10, R5 ;  /* 0x00000005000a7310 */ /* 0x000e240000201800 */
[----:B0-----:R-:W-:-:S08]  /*0de0*/  DADD R10, R10, -0.5 ;  /* 0xbfe000000a0a7429 */ /* 0x001fd00000000000 */
[----:B------:R-:W-:-:S08]  /*0df0*/  DMUL R10, R10, R10 ;  /* 0x0000000a0a0a7228 */ /* 0x000fd00000000000 */
[----:B------:R-:W-:-:S08]  /*0e00*/  DFMA R10, R8, R8, R10 ;  /* 0x00000008080a722b */ /* 0x000fd0000000000a */
[----:B------:R-:W-:-:S06]  /*0e10*/  DSETP.GEU.AND P0, PT, R10, 0.25, PT ;  /* 0x3fd000000a00742a */ /* 0x000fcc0003f0e000 */
[----:B------:R-:W-:Y:S02]  /*0e20*/  SEL R9, RZ, 0x1, P0 ;  /* 0x00000001ff097807 */ /* 0x000fe40000000000 */
[----:B------:R-:W-:Y:S02]  /*0e30*/  ISETP.GE.AND P0, PT, R2, R28, PT ;  /* 0x0000001c0200720c */ /* 0x000fe40003f06270 */
[----:B------:R-:W-:-:S04]  /*0e40*/  IADD3 R6, P1, PT, R6, R9, RZ ;  /* 0x0000000906067210 */ /* 0x000fc80007f3e0ff */
[----:B------:R-:W-:-:S07]  /*0e50*/  IADD3.X R3, PT, PT, RZ, R3, RZ, P1, !PT ;  /* 0x00000003ff037210 */ /* 0x000fce0000ffe4ff */
[----:B------:R-:W-:Y:S05]  /*0e60*/  @!P0 BRA `(.L_x_48) ;  /* 0xfffffff800608947 */ /* 0x000fea000383ffff */
.L_x_41:
[----:B------:R-:W-:Y:S05]  /*0e70*/  BSYNC.RECONVERGENT B1 ;  /* 0x0000000000017941 */ /* 0x000fea0003800200 */
.L_x_40:
[----:B------:R-:W-:-:S13]  /*0e80*/  ISETP.GE.AND P0, PT, R28, 0x200, PT ;  /* 0x000002001c00780c */ /* 0x000fda0003f06270 */
[----:B------:R-:W-:Y:S05]  /*0e90*/  @!P0 BRA `(.L_x_49) ;  /* 0x00000004002c8947 */ /* 0x000fea0003800000 */
[----:B------:R-:W0:Y:S01]  /*0ea0*/  S2R R10, SR_LANEID ;  /* 0x00000000000a7919 */ /* 0x000e220000000000 */
[----:B------:R-:W1:Y:S04]  /*0eb0*/  SHFL.DOWN PT, R2, R6, 0x1, 0x1f ;  /* 0x08201f0006027f89 */ /* 0x000e6800000e0000 */
        /* <DEDUP_REMOVED lines=20> */
[C---:B------:R-:W-:Y:S01]  /*1000*/  ISETP.GT.AND P0, PT, R10.reuse, 0x17, PT ;  /* 0x000000170a00780c */ /* 0x040fe20003f04270 */
[----:B------:R-:W-:Y:S01]  /*1010*/  IMAD.X R6, R3, 0x1, R8, P1 ;  /* 0x0000000103067824 */ /* 0x000fe200008e0608 */
[----:B------:R-:W-:-:S04]  /*1020*/  ISETP.NE.AND P1, PT, R10, RZ, PT ;  /* 0x000000ff0a00720c */ /* 0x000fc80003f25270 */
[----:B------:R-:W1:Y:S09]  /*1030*/  SHFL.DOWN PT, R3, R6, 0x8, 0x1f ;  /* 0x09001f0006037f89 */ /* 0x000e7200000e0000 */
[----:B------:R-:W2:Y:S01]  /*1040*/  @!P1 S2R R7, SR_CgaCtaId ;  /* 0x0000000000079919 */ /* 0x000ea20000008800 */
[----:B0-----:R-:W-:-:S04]  /*1050*/  SEL R2, R2, RZ, !P0 ;  /* 0x000000ff02027207 */ /* 0x001fc80004000000 */
[----:B------:R-:W-:Y:S02]  /*1060*/  IADD3 R9, P2, PT, R2, R5, RZ ;  /* 0x0000000502097210 */ /* 0x000fe40007f5e0ff */
[----:B------:R-:W-:Y:S02]  /*1070*/  @!P1 SHF.R.U32.HI R5, RZ, 0x2, R4 ;  /* 0x00000002ff059819 */ /* 0x000fe40000011604 */
[----:B-1----:R-:W-:Y:S01]  /*1080*/  SEL R3, R3, RZ, !P0 ;  /* 0x000000ff03037207 */ /* 0x002fe20004000000 */
[----:B------:R-:W0:Y:S01]  /*1090*/  SHFL.DOWN PT, R2, R9, 0x10, 0x1f ;  /* 0x0a001f0009027f89 */ /* 0x000e2200000e0000 */
[----:B------:R-:W-:Y:S02]  /*10a0*/  ISETP.GT.AND P0, PT, R10, 0xf, PT ;  /* 0x0000000f0a00780c */ /* 0x000fe40003f04270 */
[----:B------:R-:W-:Y:S01]  /*10b0*/  @!P1 LOP3.LUT R5, R5, 0xf8, RZ, 0xc0, !PT ;  /* 0x000000f805059812 */ /* 0x000fe200078ec0ff */
[----:B------:R-:W-:Y:S01]  /*10c0*/  IMAD.X R8, R3, 0x1, R6, P2 ;  /* 0x0000000103087824 */ /* 0x000fe200010e0606 */
[----:B------:R-:W-:-:S04]  /*10d0*/  @!P1 MOV R6, 0x400 ;  /* 0x0000040000069802 */ /* 0x000fc80000000f00 */
[----:B------:R-:W1:Y:S01]  /*10e0*/  SHFL.DOWN PT, R3, R8, 0x10, 0x1f ;  /* 0x0a001f0008037f89 */ /* 0x000e6200000e0000 */
[----:B--2---:R-:W-:-:S05]  /*10f0*/  @!P1 LEA R6, R7, R6, 0x18 ;  /* 0x0000000607069211 */ /* 0x004fca00078ec0ff */
[----:B------:R-:W-:Y:S01]  /*1100*/  @!P1 IMAD.IADD R5, R5, 0x1, R6 ;  /* 0x0000000105059824 */ /* 0x000fe200078e0206 */
[----:B0-----:R-:W-:-:S04]  /*1110*/  SEL R2, R2, RZ, !P0 ;  /* 0x000000ff02027207 */ /* 0x001fc80004000000 */
[----:B------:R-:W-:Y:S02]  /*1120*/  IADD3 R2, P2, PT, R2, R9, RZ ;  /* 0x0000000902027210 */ /* 0x000fe40007f5e0ff */
[----:B-1----:R-:W-:Y:S02]  /*1130*/  SEL R3, R3, RZ, !P0 ;  /* 0x000000ff03037207 */ /* 0x002fe40004000000 */
[----:B------:R-:W-:Y:S02]  /*1140*/  ISETP.NE.AND P0, PT, R4, RZ, PT ;  /* 0x000000ff0400720c */ /* 0x000fe40003f05270 */
[----:B------:R-:W-:-:S05]  /*1150*/  IADD3.X R3, PT, PT, R3, R8, RZ, P2, !PT ;  /* 0x0000000803037210 */ /* 0x000fca00017fe4ff */
[----:B------:R0:W-:Y:S01]  /*1160*/  @!P1 STS.64 [R5+0x10], R2 ;  /* 0x0000100205009388 */ /* 0x0001e20000000a00 */
[----:B------:R-:W-:Y:S06]  /*1170*/  BAR.SYNC.DEFER_BLOCKING 0x0 ;  /* 0x0000000000007b1d */ /* 0x000fec0000010000 */
[----:B------:R-:W-:Y:S05]  /*1180*/  @P0 BRA `(.L_x_50) ;  /* 0x0000006c00e00947 */ /* 0x000fea0003800000 */
[----:B------:R-:W1:Y:S01]  /*1190*/  S2UR UR5, SR_CgaCtaId ;  /* 0x00000000000579c3 */ /* 0x000e620000008800 */
[----:B------:R-:W-:Y:S02]  /*11a0*/  UMOV UR4, 0x400 ;  /* 0x0000040000047882 */ /* 0x000fe40000000000 */
[----:B-1----:R-:W-:-:S09]  /*11b0*/  ULEA UR4, UR5, UR4, 0x18 ;  /* 0x0000000405047291 */ /* 0x002fd2000f8ec0ff */
[----:B------:R-:W-:Y:S04]  /*11c0*/  LDS.64 R8, [UR4+0x18] ;  /* 0x00001804ff087984 */ /* 0x000fe80008000a00 */
[----:B------:R-:W1:Y:S04]  /*11d0*/  LDS.128 R24, [UR4+0x20] ;  /* 0x00002004ff187984 */ /* 0x000e680008000c00 */
[----:B0-----:R-:W0:Y:S04]  /*11e0*/  LDS.128 R4, [UR4+0x30] ;  /* 0x00003004ff047984 */ /* 0x001e280008000c00 */
[----:B------:R-:W2:Y:S04]  /*11f0*/  LDS.128 R20, [UR4+0x40] ;  /* 0x00004004ff147984 */ /* 0x000ea80008000c00 */
[----:B------:R-:W3:Y:S04]  /*1200*/  LDS.128 R16, [UR4+0x50] ;  /* 0x00005004ff107984 */ /* 0x000ee80008000c00 */
[----:B------:R-:W4:Y:S01]  /*1210*/  LDS.128 R12, [UR4+0x60] ;  /* 0x00006004ff0c7984 */ /* 0x000f220008000c00 */
[----:B-1----:R-:W-:-:S04]  /*1220*/  IADD3 R11, P1, P2, R24, R8, R2 ;  /* 0x00000008180b7210 */ /* 0x002fc80007a3e002 */
[----:B------:R-:W-:Y:S02]  /*1230*/  IADD3.X R25, PT, PT, R25, R9, R3, P1, P2 ;  /* 0x0000000919197210 */ /* 0x000fe40000fe4403 */
[----:B0-----:R-:W-:Y:S02]  /*1240*/  IADD3 R3, P1, P2, R4, R11, R26 ;  /* 0x0000000b04037210 */ /* 0x001fe40007a3e01a */
[----:B------:R-:W0:Y:S02]  /*1250*/  LDS.128 R8, [UR4+0x70] ;  /* 0x00007004ff087984 */ /* 0x000e240008000c00 */
[----:B------:R-:W-:Y:S02]  /*1260*/  IADD3.X R5, PT, PT, R5, R25, R27, P1, P2 ;  /* 0x0000001905057210 */ /* 0x000fe40000fe441b */
[----:B------:R-:W1:Y:S01]  /*1270*/  LDS.128 R24, [UR4+0x80] ;  /* 0x00008004ff187984 */ /* 0x000e620008000c00 */
[----:B--2---:R-:W-:-:S04]  /*1280*/  IADD3 R3, P1, P2, R20, R3, R6 ;  /* 0x0000000314037210 */ /* 0x004fc80007a3e006 */
[----:B---3--:R-:W-:Y:S02]  /*1290*/  IADD3 R3, P3, P4, R16, R3, R22 ;  /* 0x0000000310037210 */ /* 0x008fe40007c7e016 */
[----:B------:R-:W-:Y:S02]  /*12a0*/  IADD3.X R7, PT, PT, R21, R5, R7, P1, P2 ;  /* 0x0000000515077210 */ /* 0x000fe40000fe4407 */
[----:B----4-:R-:W-:Y:S02]  /*12b0*/  IADD3 R3, P1, P2, R12, R3, R18 ;  /* 0x000000030c037210 */ /* 0x010fe40007a3e012 */
[----:B------:R-:W-:-:S04]  /*12c0*/  IADD3.X R17, PT, PT, R17, R7, R23, P3, P4 ;  /* 0x0000000711117210 */ /* 0x000fc80001fe8417 */
[----:B------:R-:W-:Y:S02]  /*12d0*/  IADD3.X R13, PT, PT, R13, R17, R19, P1, P2 ;  /* 0x000000110d0d7210 */ /* 0x000fe40000fe4413 */
[----:B0-----:R-:W-:-:S04]  /*12e0*/  IADD3 R3, P3, P4, R8, R3, R14 ;  /* 0x0000000308037210 */ /* 0x001fc80007c7e00e */
[----:B-1----:R-:W-:Y:S02]  /*12f0*/  IADD3 R3, P1, P2, R24, R3, R10 ;  /* 0x0000000318037210 */ /* 0x002fe40007a3e00a */
[----:B------:R-:W-:Y:S02]  /*1300*/  IADD3.X R9, PT, PT, R9, R13, R15, P3, P4 ;  /* 0x0000000d09097210 */ /* 0x000fe40001fe840f */
[----:B------:R-:W-:Y:S02]  /*1310*/  IADD3 R2, P3, PT, R3, R26, RZ ;  /* 0x0000001a03027210 */ /* 0x000fe40007f7e0ff */
[----:B------:R-:W-:-:S05]  /*1320*/  IADD3.X R3, PT, PT, R25, R9, R11, P1, P2 ;  /* 0x0000000919037210 */ /* 0x000fca0000fe440b */
[----:B------:R-:W-:Y:S01]  /*1330*/  IMAD.X R3, R3, 0x1, R27, P3 ;  /* 0x0000000103037824 */ /* 0x000fe200018e061b */
[----:B------:R-:W-:Y:S06]  /*1340*/  BRA `(.L_x_50) ;  /* 0x0000006c00707947 */ /* 0x000fec0003800000 */
.L_x_49:
[----:B------:R-:W-:-:S04]  /*1350*/  LOP3.LUT R2, R4, 0x3e0, RZ, 0xc0, !PT ;  /* 0x000003e004027812 */ /* 0x000fc800078ec0ff */
[----:B------:R-:W-:Y:S01]  /*1360*/  LOP3.LUT R7, RZ, R2, RZ, 0x33, !PT ;  /* 0x00000002ff077212 */ /* 0x000fe200078e33ff */
[----:B------:R-:W-:Y:S02]  /*1370*/  VIADD R5, R2, 0x20 ;  /* 0x0000002002057836 */ /* 0x000fe40000000000 */
[----:B------:R-:W0:Y:S03]  /*1380*/  S2R R2, SR_LANEID ;  /* 0x0000000000027919 */ /* 0x000e260000000000 */
[----:B------:R-:W-:Y:S01]  /*1390*/  ISETP.GT.AND P0, PT, R5, R28, PT ;  /* 0x0000001c0500720c */ /* 0x000fe20003f04270 */
[----:B------:R-:W-:-:S05]  /*13a0*/  IMAD.IADD R5, R28, 0x1, R7 ;  /* 0x000000011c057824 */ /* 0x000fca00078e0207 */
[----:B------:R-:W-:-:S05]  /*13b0*/  SEL R5, R5, 0x1f, P0 ;  /* 0x0000001f05057807 */ /* 0x000fca0000000000 */
[----:B------:R-:W1:Y:S04]  /*13c0*/  SHFL.DOWN PT, R7, R6, 0x1, R5 ;  /* 0x0820000006077989 */ /* 0x000e6800000e0005 */
[----:B------:R-:W2:Y:S01]  /*13d0*/  SHFL.DOWN PT, R8, R3, 0x1, R5 ;  /* 0x0820000003087989 */ /* 0x000ea200000e0005 */
[C---:B0-----:R-:W-:Y:S01]  /*13e0*/  ISETP.GE.AND P0, PT, R2.reuse, R5, PT ;  /* 0x000000050200720c */ /* 0x041fe20003f06270 */
[C---:B------:R-:W-:Y:S01]  /*13f0*/  VIADD R10, R2.reuse, 0x2 ;  /* 0x00000002020a7836 */ /* 0x040fe20000000000 */
[----:B------:R-:W-:Y:S02]  /*1400*/  ISETP.NE.AND P2, PT, R2, RZ, PT ;  /* 0x000000ff0200720c */ /* 0x000fe40003f45270 */
[----:B-1----:R-:W-:Y:S02]  /*1410*/  SEL R7, R7, RZ, !P0 ;  /* 0x000000ff07077207 */ /* 0x002fe40004000000 */
[----:B--2---:R-:W-:-:S02]  /*1420*/  SEL R8, R8, RZ, !P0 ;  /* 0x000000ff08087207 */ /* 0x004fc40004000000 */
[----:B------:R-:W-:-:S07]  /*1430*/  IADD3 R14, P0, PT, R6, R7, RZ ;  /* 0x00000007060e7210 */ /* 0x000fce0007f1e0ff */
[----:B------:R-:W0:Y:S01]  /*1440*/  @!P2 S2R R11, SR_CgaCtaId ;  /* 0x00000000000ba919 */ /* 0x000e220000008800 */
[----:B------:R-:W-:Y:S02]  /*1450*/  IADD3.X R16, PT, PT, R3, R8, RZ, P0, !PT ;  /* 0x0000000803107210 */ /* 0x000fe400007fe4ff */
[----:B------:R-:W-:Y:S01]  /*1460*/  ISETP.GT.AND P0, PT, R10, R5, PT ;  /* 0x000000050a00720c */ /* 0x000fe20003f04270 */
[----:B------:R-:W1:Y:S04]  /*1470*/  SHFL.DOWN PT, R7, R14, 0x2, R5 ;  /* 0x084000000e077989 */ /* 0x000e6800000e0005 */
[----:B------:R-:W2:Y:S01]  /*1480*/  SHFL.DOWN PT, R8, R16, 0x2, R5 ;  /* 0x0840000010087989 */ /* 0x000ea200000e0005 */
[----:B-1----:R-:W-:-:S04]  /*1490*/  SEL R7, R7, RZ, !P0 ;  /* 0x000000ff07077207 */ /* 0x002fc80004000000 */
[----:B------:R-:W-:Y:S02]  /*14a0*/  IADD3 R12, P1, PT, R7, R14, RZ ;  /* 0x0000000e070c7210 */ /* 0x000fe40007f3e0ff */
[----:B--2---:R-:W-:Y:S01]  /*14b0*/  SEL R7, R8, RZ, !P0 ;  /* 0x000000ff08077207 */ /* 0x004fe20004000000 */
[----:B------:R-:W-:Y:S02]  /*14c0*/  VIADD R8, R2, 0x4 ;  /* 0x0000000402087836 */ /* 0x000fe40000000000 */
[----:B------:R-:W1:Y:S02]  /*14d0*/  SHFL.DOWN PT, R3, R12, 0x4, R5 ;  /* 0x088000000c037989 */ /* 0x000e6400000e0005 */
[----:B------:R-:W-:Y:S01]  /*14e0*/  IMAD.X R7, R7, 0x1, R16, P1 ;  /* 0x0000000107077824 */ /* 0x000fe200008e0610 */
[----:B------:R-:W-:Y:S02]  /*14f0*/  ISETP.GT.AND P0, PT, R8, R5, PT ;  /* 0x000000050800720c */ /* 0x000fe40003f04270 */
[C---:B------:R-:W-:Y:S01]  /*1500*/  IADD3 R8, PT, PT, R2.reuse, 0x8, RZ ;  /* 0x0000000802087810 */ /* 0x040fe20007ffe0ff */
[----:B------:R-:W-:Y:S01]  /*1510*/  VIADD R2, R2, 0x10 ;  /* 0x0000001002027836 */ /* 0x000fe20000000000 */
[----:B------:R-:W2:Y:S01]  /*1520*/  SHFL.DOWN PT, R6, R7, 0x4, R5 ;  /* 0x0880000007067989 */ /* 0x000ea200000e0005 */
[----:B-1----:R-:W-:-:S04]  /*1530*/  SEL R3, R3, RZ, !P0 ;  /* 0x000000ff03037207 */ /* 0x002fc80004000000 */
[----:B------:R-:W-:Y:S02]  /*1540*/  IADD3 R10, P1, PT, R3, R12, RZ ;  /* 0x0000000c030a7210 */ /* 0x000fe40007f3e0ff */
[----:B--2---:R-:W-:-:S03]  /*1550*/  SEL R6, R6, RZ, !P0 ;  /* 0x000000ff06067207 */ /* 0x004fc60004000000 */
[----:B------:R-:W1:Y:S01]  /*1560*/  SHFL.DOWN PT, R3, R10, 0x8, R5 ;  /* 0x090000000a037989 */ /* 0x000e6200000e0005 */
[----:B------:R-:W-:Y:S01]  /*1570*/  ISETP.GT.AND P0, PT, R8, R5, PT ;  /* 0x000000050800720c */ /* 0x000fe20003f04270 */
[----:B------:R-:W-:-:S05]  /*1580*/  IMAD.X R9, R6, 0x1, R7, P1 ;  /* 0x0000000106097824 */ /* 0x000fca00008e0607 */
[----:B------:R-:W2:Y:S01]  /*1590*/  SHFL.DOWN PT, R6, R9, 0x8, R5 ;  /* 0x0900000009067989 */ /* 0x000ea200000e0005 */
[----:B-1----:R-:W-:-:S04]  /*15a0*/  SEL R3, R3, RZ, !P0 ;  /* 0x000000ff03037207 */ /* 0x002fc80004000000 */
[----:B------:R-:W-:Y:S02]  /*15b0*/  IADD3 R8, P1, PT, R3, R10, RZ ;  /* 0x0000000a03087210 */ /* 0x000fe40007f3e0ff */
[----:B--2---:R-:W-:-:S03]  /*15c0*/  SEL R6, R6, RZ, !P0 ;  /* 0x000000ff06067207 */ /* 0x004fc60004000000 */
[----:B------:R-:W1:Y:S01]  /*15d0*/  SHFL.DOWN PT, R3, R8, 0x10, R5 ;  /* 0x0a00000008037989 */ /* 0x000e6200000e0005 */
[----:B------:R-:W-:Y:S02]  /*15e0*/  ISETP.GT.AND P0, PT, R2, R5, PT ;  /* 0x000000050200720c */ /* 0x000fe40003f04270 */
[----:B------:R-:W-:Y:S01]  /*15f0*/  @!P2 MOV R2, 0x400 ;  /* 0x000004000002a802 */ /* 0x000fe20000000f00 */
[----:B------:R-:W-:Y:S01]  /*1600*/  IMAD.X R7, R6, 0x1, R9, P1 ;  /* 0x0000000106077824 */ /* 0x000fe200008e0609 */
[----:B------:R-:W-:Y:S02]  /*1610*/  @!P2 SHF.R.U32.HI R9, RZ, 0x2, R4 ;  /* 0x00000002ff09a819 */ /* 0x000fe40000011604 */
[----:B0-----:R-:W-:Y:S02]  /*1620*/  @!P2 LEA R10, R11, R2, 0x18 ;  /* 0x000000020b0aa211 */ /* 0x001fe400078ec0ff */
[----:B------:R-:W0:Y:S01]  /*1630*/  SHFL.DOWN PT, R6, R7, 0x10, R5 ;  /* 0x0a00000007067989 */ /* 0x000e2200000e0005 */
[----:B------:R-:W-:-:S05]  /*1640*/  @!P2 LOP3.LUT R9, R9, 0xf8, RZ, 0xc0, !PT ;  /* 0x000000f80909a812 */ /* 0x000fca00078ec0ff */
[----:B------:R-:W-:Y:S01]  /*1650*/  @!P2 IMAD.IADD R9, R9, 0x1, R10 ;  /* 0x000000010909a824 */ /* 0x000fe200078e020a */
[----:B-1----:R-:W-:-:S04]  /*1660*/  SEL R3, R3, RZ, !P0 ;  /* 0x000000ff03037207 */ /* 0x002fc80004000000 */
[----:B------:R-:W-:Y:S02]  /*1670*/  IADD3 R2, P1, PT, R3, R8, RZ ;  /* 0x0000000803027210 */ /* 0x000fe40007f3e0ff */
[----:B0-----:R-:W-:Y:S02]  /*1680*/  SEL R6, R6, RZ, !P0 ;  /* 0x000000ff06067207 */ /* 0x001fe40004000000 */
        /* <DEDUP_REMOVED lines=10> */
[C---:B------:R-:W-:Y:S02]  /*1730*/  ISETP.GT.AND P5, PT, R28.reuse, 0x180, PT ;  /* 0x000001801c00780c */ /* 0x040fe40003fa4270 */
[----:B------:R-:W-:Y:S01]  /*1740*/  ISETP.GT.AND P6, PT, R28, 0x1a0, PT ;  /* 0x000001a01c00780c */ /* 0x000fe20003fc4270 */
[----:B0-----:R-:W-:-:S09]  /*1750*/  ULEA UR4, UR5, UR4, 0x18 ;  /* 0x0000000405047291 */ /* 0x001fd2000f8ec0ff */
[----:B------:R-:W0:Y:S04]  /*1760*/  LDS.64 R12, [UR4+0x18] ;  /* 0x00001804ff0c7984 */ /* 0x000e280008000a00 */
[----:B------:R-:W2:Y:S04]  /*1770*/  LDS.128 R16, [UR4+0x20] ;  /* 0x00002004ff107984 */ /* 0x000ea80008000c00 */
[----:B------:R-:W3:Y:S04]  /*1780*/  LDS.128 R4, [UR4+0x30] ;  /* 0x00003004ff047984 */ /* 0x000ee80008000c00 */
[----:B-1----:R-:W1:Y:S04]  /*1790*/  LDS.128 R8, [UR4+0x40] ;  /* 0x00004004ff087984 */ /* 0x002e680008000c00 */
[----:B------:R-:W-:Y:S01]  /*17a0*/  LDS.128 R24, [UR4+0x80] ;  /* 0x00008004ff187984 */ /* 0x000fe20008000c00 */
[----:B0-----:R-:W-:-:S02]  /*17b0*/  SEL R22, R12, RZ, P1 ;  /* 0x000000ff0c167207 */ /* 0x001fc40000800000 */
[----:B------:R-:W-:Y:S02]  /*17c0*/  SEL R23, R13, RZ, P1 ;  /* 0x000000ff0d177207 */ /* 0x000fe40000800000 */
[----:B--2---:R-:W-:Y:S01]  /*17d0*/  SEL R21, R16, RZ, P2 ;  /* 0x000000ff10157207 */ /* 0x004fe20001000000 */
[----:B------:R-:W0:Y:S01]  /*17e0*/  LDS.128 R12, [UR4+0x50] ;  /* 0x00005004ff0c7984 */ /* 0x000e220008000c00 */
[----:B------:R-:W-:Y:S02]  /*17f0*/  ISETP.GT.AND P1, PT, R28, 0x60, PT ;  /* 0x000000601c00780c */ /* 0x000fe40003f24270 */
[----:B------:R-:W-:Y:S02]  /*1800*/  SEL R20, R17, RZ, P2 ;  /* 0x000000ff11147207 */ /* 0x000fe40001000000 */
[----:B------:R-:W-:Y:S02]  /*1810*/  IADD3 R16, P2, P4, R21, R22, R2 ;  /* 0x0000001615107210 */ /* 0x000fe40007c5e002 */
[----:B------:R-:W-:-:S02]  /*1820*/  SEL R17, R18, RZ, P1 ;  /* 0x000000ff12117207 */ /* 0x000fc40000800000 */
[----:B---3--:R-:W-:Y:S02]  /*1830*/  SEL R4, R4, RZ, P3 ;  /* 0x000000ff04047207 */ /* 0x008fe40001800000 */
[----:B------:R-:W-:Y:S02]  /*1840*/  IADD3.X R20, PT, PT, R20, R23, R3, P2, P4 ;  /* 0x0000001714147210 */ /* 0x000fe400017e8403 */
[----:B------:R-:W-:Y:S02]  /*1850*/  SEL R3, R5, RZ, P3 ;  /* 0x000000ff05037207 */ /* 0x000fe40001800000 */
[----:B------:R-:W-:Y:S02]  /*1860*/  SEL R2, R19, RZ, P1 ;  /* 0x000000ff13027207 */ /* 0x000fe40000800000 */
[----:B------:R-:W-:Y:S02]  /*1870*/  IADD3 R4, P3, P4, R4, R16, R17 ;  /* 0x0000001004047210 */ /* 0x000fe40007c7e011 */
[----:B------:R-:W2:Y:S01]  /*1880*/  LDS.128 R16, [UR4+0x60] ;  /* 0x00006004ff107984 */ /* 0x000ea20008000c00 */
[----:B------:R-:W-:-:S02]  /*1890*/  ISETP.GT.AND P1, PT, R28, 0xa0, PT ;  /* 0x000000a01c00780c */ /* 0x000fc40003f24270 */
[----:B------:R-:W-:Y:S02]  /*18a0*/  IADD3.X R3, PT, PT, R3, R20, R2, P3, P4 ;  /* 0x0000001403037210 */ /* 0x000fe40001fe8402 */
[----:B------:R-:W3:Y:S01]  /*18b0*/  LDS.128 R20, [UR4+0x70] ;  /* 0x00007004ff147984 */ /* 0x000ee20008000c00 */
[----:B------:R-:W-:Y:S02]  /*18c0*/  ISETP.GT.AND P2, PT, R28, 0xc0, PT ;  /* 0x000000c01c00780c */ /* 0x000fe40003f44270 */
[----:B------:R-:W-:Y:S02]  /*18d0*/  SEL R5, R6, RZ, P1 ;  /* 0x000000ff06057207 */ /* 0x000fe40000800000 */
[----:B-1----:R-:W-:Y:S02]  /*18e0*/  SEL R2, R8, RZ, P2 ;  /* 0x000000ff08027207 */ /* 0x002fe40001000000 */
[----:B------:R-:W-:Y:S02]  /*18f0*/  SEL R7, R7, RZ, P1 ;  /* 0x000000ff07077207 */ /* 0x000fe40000800000 */
[----:B------:R-:W-:-:S02]  /*1900*/  ISETP.GT.AND P1, PT, R28, 0xe0, PT ;  /* 0x000000e01c00780c */ /* 0x000fc40003f24270 */
[----:B------:R-:W-:Y:S02]  /*1910*/  IADD3 R2, P3, P4, R2, R4, R5 ;  /* 0x0000000402027210 */ /* 0x000fe40007c7e005 */
[----:B------:R-:W-:Y:S02]  /*1920*/  SEL R6, R9, RZ, P2 ;  /* 0x000000ff09067207 */ /* 0x000fe40001000000 */
[----:B------:R-:W-:Y:S02]  /*1930*/  ISETP.GT.AND P2, PT, R28, 0x100, PT ;  /* 0x000001001c00780c */ /* 0x000fe40003f44270 */
[----:B------:R-:W-:Y:S02]  /*1940*/  SEL R4, R10, RZ, P1 ;  /* 0x000000ff0a047207 */ /* 0x000fe40000800000 */
[----:B------:R-:W-:Y:S02]  /*1950*/  SEL R10, R11, RZ, P1 ;  /* 0x000000ff0b0a7207 */ /* 0x000fe40000800000 */
[----:B------:R-:W-:-:S02]  /*1960*/  ISETP.GT.AND P1, PT, R28, 0x120, PT ;  /* 0x000001201c00780c */ /* 0x000fc40003f24270 */
[----:B------:R-:W-:Y:S02]  /*1970*/  IADD3.X R6, PT, PT, R6, R3, R7, P3, P4 ;  /* 0x0000000306067210 */ /* 0x000fe40001fe8407 */
[----:B0-----:R-:W-:Y:S02]  /*1980*/  SEL R3, R12, RZ, P2 ;  /* 0x000000ff0c037207 */ /* 0x001fe40001000000 */
[----:B------:R-:W-:Y:S02]  /*1990*/  SEL R7, R13, RZ, P2 ;  /* 0x000000ff0d077207 */ /* 0x000fe40001000000 */
[----:B------:R-:W-:Y:S02]  /*19a0*/  ISETP.GT.AND P2, PT, R28, 0x140, PT ;  /* 0x000001401c00780c */ /* 0x000fe40003f44270 */
[----:B------:R-:W-:Y:S02]  /*19b0*/  SEL R5, R14, RZ, P1 ;  /* 0x000000ff0e057207 */ /* 0x000fe40000800000 */
[----:B------:R-:W-:-:S02]  /*19c0*/  SEL R15, R15, RZ, P1 ;  /* 0x000000ff0f0f7207 */ /* 0x000fc40000800000 */
[----:B------:R-:W-:Y:S02]  /*19d0*/  ISETP.GT.AND P1, PT, R28, 0x160, PT ;  /* 0x000001601c00780c */ /* 0x000fe40003f24270 */
[----:B------:R-:W-:Y:S02]  /*19e0*/  IADD3 R4, P3, P4, R3, R2, R4 ;  /* 0x0000000203047210 */ /* 0x000fe40007c7e004 */
[----:B--2---:R-:W-:Y:S02]  /*19f0*/  SEL R2, R16, RZ, P2 ;  /* 0x000000ff10027207 */ /* 0x004fe40001000000 */
[----:B------:R-:W-:Y:S02]  /*1a00*/  SEL R3, R18, RZ, P1 ;  /* 0x000000ff12037207 */ /* 0x000fe40000800000 */
[----:B------:R-:W-:Y:S02]  /*1a10*/  IADD3.X R7, PT, PT, R7, R6, R10, P3, P4 ;  /* 0x0000000607077210 */ /* 0x000fe40001fe840a */
[----:B------:R-:W-:-:S02]  /*1a20*/  SEL R18, R19, RZ, P1 ;  /* 0x000000ff13127207 */ /* 0x000fc40000800000 */
[----:B------:R-:W-:Y:S02]  /*1a30*/  SEL R6, R17, RZ, P2 ;  /* 0x000000ff11067207 */ /* 0x000fe40001000000 */
[----:B------:R-:W-:Y:S02]  /*1a40*/  IADD3 R2, P1, P3, R2, R4, R5 ;  /* 0x0000000402027210 */ /* 0x000fe40007b3e005 */
[----:B---3--:R-:W-:Y:S02]  /*1a50*/  SEL R4, R20, RZ, P5 ;  /* 0x000000ff14047207 */ /* 0x008fe40002800000 */
[----:B------:R-:W-:Y:S02]  /*1a60*/  ISETP.GT.AND P2, PT, R28, 0x1c0, PT ;  /* 0x000001c01c00780c */ /* 0x000fe40003f44270 */
[----:B------:R-:W-:Y:S02]  /*1a70*/  IADD3.X R6, PT, PT, R6, R7, R15, P1, P3 ;  /* 0x0000000706067210 */ /* 0x000fe40000fe640f */
[----:B------:R-:W-:-:S02]  /*1a80*/  IADD3 R4, P3, P4, R4, R2, R3 ;  /* 0x0000000204047210 */ /* 0x000fc40007c7e003 */
[----:B------:R-:W-:Y:S02]  /*1a90*/  SEL R2, R22, RZ, P6 ;  /* 0x000000ff16027207 */ /* 0x000fe40003000000 */
[----:B------:R-:W-:Y:S02]  /*1aa0*/  SEL R3, R24, RZ, P2 ;  /* 0x000000ff18037207 */ /* 0x000fe40001000000 */
[----:B------:R-:W-:Y:S02]  /*1ab0*/  ISETP.GT.AND P1, PT, R28, 0x1e0, PT ;  /* 0x000001e01c00780c */ /* 0x000fe40003f24270 */
[----:B------:R-:W-:Y:S02]  /*1ac0*/  SEL R5, R21, RZ, P5 ;  /* 0x000000ff15057207 */ /* 0x000fe40002800000 */
[----:B------:R-:W-:Y:S02]  /*1ad0*/  SEL R23, R23, RZ, P6 ;  /* 0x000000ff17177207 */ /* 0x000fe40003000000 */
[----:B------:R-:W-:-:S02]  /*1ae0*/  IADD3 R3, P5, P6, R3, R4, R2 ;  /* 0x0000000403037210 */ /* 0x000fc40007ebe002 */
[----:B------:R-:W-:Y:S02]  /*1af0*/  SEL R2, R26, RZ, P1 ;  /* 0x000000ff1a027207 */ /* 0x000fe40000800000 */
[----:B------:R-:W-:Y:S02]  /*1b00*/  IADD3.X R5, PT, PT, R5, R6, R18, P3, P4 ;  /* 0x0000000605057210 */ /* 0x000fe40001fe8412 */
[----:B------:R-:W-:Y:S02]  /*1b10*/  SEL R4, R25, RZ, P2 ;  /* 0x000000ff19047207 */ /* 0x000fe40001000000 */
[----:B------:R-:W-:Y:S02]  /*1b20*/  IADD3 R2, P2, PT, R2, R3, RZ ;  /* 0x0000000302027210 */ /* 0x000fe40007f5e0ff */
[----:B------:R-:W-:Y:S02]  /*1b30*/  SEL R3, R27, RZ, P1 ;  /* 0x000000ff1b037207 */ /* 0x000fe40000800000 */
[----:B------:R-:W-:-:S04]  /*1b40*/  IADD3.X R4, PT, PT, R4, R5, R23, P5, P6 ;  /* 0x0000000504047210 */ /* 0x000fc80002fec417 */
[----:B------:R-:W-:Y:S01]  /*1b50*/  IADD3.X R3, PT, PT, R3, R4, RZ, P2, !PT ;  /* 0x0000000403037210 */ /* 0x000fe200017fe4ff */
[----:B------:R-:W-:Y:S06]  /*1b60*/  BRA `(.L_x_50) ;  /* 0x0000006400687947 */ /* 0x000fec0003800000 */
.L_x_31:
[----:B------:R-:W0:Y:S01]  /*1b70*/  S2R R4, SR_TID.X ;  /* 0x0000000000047919 */ /* 0x000e220000002100 */
[----:B------:R-:W0:Y:S01]  /*1b80*/  LDCU UR4, c[0x0][0x380] ;  /* 0x00007000ff0477ac */ /* 0x000e220008000800 */
[----:B------:R-:W-:Y:S01]  /*1b90*/  BSSY.RECONVERGENT B1, `(.L_x_51) ;  /* 0x0000045000017945 */ /* 0x000fe20003800200 */
[----:B------:R-:W-:Y:S01]  /*1ba0*/  IMAD.MOV.U32 R18, RZ, RZ, 0x1 ;  /* 0x00000001ff127424 */ /* 0x000fe200078e00ff */
[----:B0-----:R-:W-:-:S05]  /*1bb0*/  IADD3 R16, PT, PT, R5, UR4, R4 ;  /* 0x0000000405107c10 */ /* 0x001fca000fffe004 */
[----:B------:R-:W-:-:S05]  /*1bc0*/  IMAD.SHL.U32 R16, R16, 0x2, RZ ;  /* 0x0000000210107824 */ /* 0x000fca00078e00ff */
[----:B------:R-:W-:-:S13]  /*1bd0*/  ISETP.NE.AND P0, PT, R16, RZ, PT ;  /* 0x000000ff1000720c */ /* 0x000fda0003f05270 */
[----:B------:R-:W-:Y:S05]  /*1be0*/  @!P0 BRA `(.L_x_52) ;  /* 0x0000000000fc8947 */ /* 0x000fea0003800000 */
[----:B------:R-:W-:Y:S01]  /*1bf0*/  BSSY.RECONVERGENT B2, `(.L_x_53) ;  /* 0x0000039000027945 */ /* 0x000fe20003800200 */
[--C-:B------:R-:W-:Y:S01]  /*1c00*/  SHF.R.S32.HI R14, RZ, 0x1f, R16.reuse ;  /* 0x0000001fff0e7819 */ /* 0x100fe20000011410 */
[----:B------:R-:W-:Y:S01]  /*1c10*/  IMAD.MOV.U32 R15, RZ, RZ, R16 ;  /* 0x000000ffff0f7224 */ /* 0x000fe200078e0010 */
[----:B------:R-:W-:Y:S01]  /*1c20*/  MOV R17, RZ ;  /* 0x000000ff00117202 */ /* 0x000fe20000000f00 */
[----:B------:R-:W-:Y:S02]  /*1c30*/  IMAD.MOV.U32 R20, RZ, RZ, 0xbc8f ;  /* 0x0000bc8fff147424 */ /* 0x000fe400078e00ff */
[----:B------:R-:W-:Y:S02]  /*1c40*/  IMAD.MOV.U32 R18, RZ, RZ, 0x1 ;  /* 0x00000001ff127424 */ /* 0x000fe400078e00ff */
[----:B------:R-:W-:-:S07]  /*1c50*/  IMAD.MOV.U32 R19, RZ, RZ, RZ ;  /* 0x000000ffff137224 */ /* 0x000fce00078e00ff */
.L_x_56:
        /* <DEDUP_REMOVED lines=9> */
[----:B------:R-:W-:Y:S01]  /*1cf0*/  IMAD.X R11, RZ, RZ, RZ, P0 ;  /* 0x000000ffff0b7224 */ /* 0x000fe200000e06ff */
[----:B------:R-:W-:Y:S02]  /*1d00*/  ISETP.NE.U32.AND P0, PT, R8, 0x1, PT ;  /* 0x000000010800780c */ /* 0x000fe40003f05070 */
[----:B------:R-:W-:Y:S02]  /*1d10*/  IADD3 RZ, P1, PT, R9, R6, RZ ;  /* 0x0000000609ff7210 */ /* 0x000fe40007f3e0ff */
[----:B------:R-:W-:Y:S02]  /*1d20*/  MOV R10, R7 ;  /* 0x00000007000a7202 */ /* 0x000fe40000000f00 */
        /* <DEDUP_REMOVED lines=11> */
[----:B------:R-:W-:Y:S02]  /*1de0*/  IMAD.IADD R7, R7, 0x1, R19 ;  /* 0x0000000107077824 */ /* 0x000fe400078e0213 */
[----:B------:R-:W-:-:S04]  /*1df0*/  IMAD.WIDE.U32 R18, R6, 0x5, RZ ;  /* 0x0000000506127825 */ /* 0x000fc800078e00ff */
[----:B------:R-:W-:-:S04]  /*1e00*/  IMAD.WIDE.U32 R10, R7, 0x5, RZ ;  /* 0x00000005070a7825 */ /* 0x000fc800078e00ff */
[----:B------:R-:W-:-:S04]  /*1e10*/  IMAD.WIDE.U32 R10, P0, R6, 0x2, R10 ;  /* 0x00000002060a7825 */ /* 0x000fc8000780000a */
        /* <DEDUP_REMOVED lines=13> */
[----:B------:R-:W-:-:S05]  /*1ef0*/  IMAD R10, R10, -0x7fffffff, RZ ;  /* 0x800000010a0a7824 */ /* 0x000fca00078e02ff */
[----:B------:R-:W-:-:S07]  /*1f00*/  IADD3 R19, PT, PT, R19, -R11, R10 ;  /* 0x8000000b13137210 */ /* 0x000fce0007ffe00a */
.L_x_55:
[----:B------:R-:W-:Y:S05]  /*1f10*/  BSYNC.RECONVERGENT B3 ;  /* 0x0000000000037941 */ /* 0x000fea0003800200 */
.L_x_54:
[----:B------:R-:W-:Y:S01]  /*1f20*/  ISETP.GT.U32.AND.EX P0, PT, R14, RZ, PT, P1 ;  /* 0x000000ff0e00720c */ /* 0x000fe20003f04110 */
[----:B------:R-:W-:Y:S01]  /*1f30*/  IMAD.MOV.U32 R20, RZ, RZ, R12 ;  /* 0x000000ffff147224 */ /* 0x000fe200078e000c */
[--C-:B------:R-:W-:Y:S02]  /*1f40*/  SHF.R.U64 R15, R15, 0x1, R14.reuse ;  /* 0x000000010f0f7819 */ /* 0x100fe4000000120e */
[----:B------:R-:W-:Y:S02]  /*1f50*/  SHF.R.U32.HI R14, RZ, 0x1, R14 ;  /* 0x00000001ff0e7819 */ /* 0x000fe4000001160e */
[----:B------:R-:W-:-:S07]  /*1f60*/  IADD3 R17, PT, PT, R13, -R9, R8 ;  /* 0x800000090d117210 */ /* 0x000fce0007ffe008 */
[----:B------:R-:W-:Y:S05]  /*1f70*/  @P0 BRA `(.L_x_56) ;  /* 0xfffffffc00380947 */ /* 0x000fea000383ffff */
[----:B------:R-:W-:Y:S05]  /*1f80*/  BSYNC.RECONVERGENT B2 ;  /* 0x0000000000027941 */ /* 0x000fea0003800200 */
.L_x_53:
[----:B------:R-:W-:-:S04]  /*1f90*/  IMAD.HI.U32 R7, R18, 0x3, RZ ;  /* 0x0000000312077827 */ /* 0x000fc800078e00ff */
[----:B------:R-:W-:-:S05]  /*1fa0*/  IMAD.IADD R6, R18, 0x1, -R7 ;  /* 0x0000000112067824 */ /* 0x000fca00078e0a07 */
[----:B------:R-:W-:-:S04]  /*1fb0*/  LEA.HI R6, R6, R7, RZ, 0x1f ;  /* 0x0000000706067211 */ /* 0x000fc800078ff8ff */
[----:B------:R-:W-:-:S05]  /*1fc0*/  SHF.R.U32.HI R7, RZ, 0x1e, R6 ;  /* 0x0000001eff077819 */ /* 0x000fca0000011606 */
[----:B------:R-:W-:-:S07]  /*1fd0*/  IMAD R18, R7, -0x7fffffff, R18 ;  /* 0x8000000107127824 */ /* 0x000fce00078e0212 */
.L_x_52:
[----:B------:R-:W-:Y:S05]  /*1fe0*/  BSYNC.RECONVERGENT B1 ;  /* 0x0000000000017941 */ /* 0x000fea0003800200 */
.L_x_51:
[----:B------:R-:W-:Y:S01]  /*1ff0*/  IMAD.HI.U32 R6, R18, -0x4370ec6f, RZ ;  /* 0xbc8f139112067827 */ /* 0x000fe200078e00ff */
[----:B------:R-:W-:Y:S03]  /*2000*/  BSSY.RECONVERGENT B1, `(.L_x_57) ;  /* 0x000005f000017945 */ /* 0x000fe60003800200 */
[----:B------:R-:W-:Y:S01]  /*2010*/  VIADD R17, R16, 0x400 ;  /* 0x0000040010117836 */ /* 0x000fe20000000000 */
        /* <DEDUP_REMOVED lines=15> */
[----:B------:R-:W-:Y:S02]  /*2110*/  @P0 IADD3 R8, PT, PT, -R6, RZ, RZ ;  /* 0x000000ff06080210 */ /* 0x000fe40007ffe1ff */
[----:B------:R-:W-:Y:S02]  /*2120*/  I2FP.F32.U32 R6, R9 ;  /* 0x0000000900067245 */ /* 0x000fe40000201000 */
[----:B------:R-:W-:Y:S01]  /*2130*/  ISETP.NE.AND P0, PT, R17, RZ, PT ;  /* 0x000000ff1100720c */ /* 0x000fe20003f05270 */
[----:B------:R-:W-:Y:S02]  /*2140*/  IMAD.IADD R8, R7, 0x1, R8 ;  /* 0x0000000107087824 */ /* 0x000fe400078e0208 */
[----:B------:R-:W-:-:S03]  /*2150*/  FMUL R10, R6, 4.6566128730773925781e-10 ;  /* 0x30000000060a7820 */ /* 0x000fc60000400000 */
[----:B------:R-:W-:Y:S01]  /*2160*/  I2FP.F32.U32 R8, R8 ;  /* 0x0000000800087245 */ /* 0x000fe20000201000 */
[----:B------:R-:W0:Y:S04]  /*2170*/  F2F.F64.F32 R6, R10 ;  /* 0x0000000a00067310 */ /* 0x000e280000201800 */
[----:B------:R-:W-:-:S04]  /*2180*/  FMUL R11, R8, 4.6566128730773925781e-10 ;  /* 0x30000000080b7820 */ /* 0x000fc80000400000 */
[----:B------:R-:W1:Y:S01]  /*2190*/  F2F.F64.F32 R8, R11 ;  /* 0x0000000b00087310 */ /* 0x000e620000201800 */
[----:B0-----:R-:W-:Y:S02]  /*21a0*/  DADD R6, R6, -0.5 ;  /* 0xbfe0000006067429 */ /* 0x001fe40000000000 */
[----:B-1----:R-:W-:-:S08]  /*21b0*/  DADD R8, R8, -0.5 ;  /* 0xbfe0000008087429 */ /* 0x002fd00000000000 */
[----:B------:R-:W-:-:S08]  /*21c0*/  DMUL R8, R8, R8 ;  /* 0x0000000808087228 */ /* 0x000fd00000000000 */
[----:B------:R-:W-:Y:S01]  /*21d0*/  DFMA R6, R6, R6, R8 ;  /* 0x000000060606722b */ /* 0x000fe20000000008 */
[----:B------:R-:W-:Y:S01]  /*21e0*/  IMAD.MOV.U32 R9, RZ, RZ, 0x1 ;  /* 0x00000001ff097424 */ /* 0x000fe200078e00ff */
[----:B------:R-:W-:Y:S09]  /*21f0*/  @!P0 BRA `(.L_x_58) ;  /* 0x0000000000fc8947 */ /* 0x000ff20003800000 */
[----:B------:R-:W-:Y:S01]  /*2200*/  BSSY.RECONVERGENT B2, `(.L_x_59) ;  /* 0x0000039000027945 */ /* 0x000fe20003800200 */
[----:B------:R-:W-:Y:S01]  /*2210*/  SHF.R.S32.HI R22, RZ, 0x1f, R17 ;  /* 0x0000001fff167819 */ /* 0x000fe20000011411 */
[----:B------:R-:W-:Y:S01]  /*2220*/  IMAD.MOV.U32 R11, RZ, RZ, 0xbc8f ;  /* 0x0000bc8fff0b7424 */ /* 0x000fe200078e00ff */
[----:B------:R-:W-:Y:S01]  /*2230*/  MOV R10, RZ ;  /* 0x000000ff000a7202 */ /* 0x000fe20000000f00 */
[----:B------:R-:W-:Y:S02]  /*2240*/  IMAD.MOV.U32 R9, RZ, RZ, 0x1 ;  /* 0x00000001ff097424 */ /* 0x000fe400078e00ff */
[----:B------:R-:W-:-:S07]  /*2250*/  IMAD.MOV.U32 R8, RZ, RZ, RZ ;  /* 0x000000ffff087224 */ /* 0x000fce00078e00ff */
.L_x_62:
        /* <DEDUP_REMOVED lines=42> */
[----:B------:R-:W-:Y:S01]  /*2500*/  IADD3 R8, PT, PT, R15, -R9, R8 ;  /* 0x800000090f087210 */ /* 0x000fe20007ffe008 */
[----:B------:R-:W-:-:S07]  /*2510*/  IMAD.MOV.U32 R9, RZ, RZ, R14 ;  /* 0x000000ffff097224 */ /* 0x000fce00078e000e */
.L_x_61:
[----:B------:R-:W-:Y:S05]  /*2520*/  BSYNC.RECONVERGENT B3 ;  /* 0x0000000000037941 */ /* 0x000fea0003800200 */
.L_x_60:
[----:B------:R-:W-:Y:S01]  /*2530*/  ISETP.GT.U32.AND.EX P0, PT, R22, RZ, PT, P1 ;  /* 0x000000ff1600720c */ /* 0x000fe20003f04110 */
[----:B------:R-:W-:Y:S01]  /*2540*/  IMAD.MOV.U32 R11, RZ, RZ, R20 ;  /* 0x000000ffff0b7224 */ /* 0x000fe200078e0014 */
[--C-:B------:R-:W-:Y:S02]  /*2550*/  SHF.R.U64 R17, R17, 0x1, R22.reuse ;  /* 0x0000000111117819 */ /* 0x100fe40000001216 */
[----:B------:R-:W-:Y:S02]  /*2560*/  SHF.R.U32.HI R22, RZ, 0x1, R22 ;  /* 0x00000001ff167819 */ /* 0x000fe40000011616 */
[----:B------:R-:W-:-:S07]  /*2570*/  IADD3 R10, PT, PT, R21, -R12, R13 ;  /* 0x8000000c150a7210 */ /* 0x000fce0007ffe00d */
[----:B------:R-:W-:Y:S05]  /*2580*/  @P0 BRA `(.L_x_62) ;  /* 0xfffffffc00340947 */ /* 0x000fea000383ffff */
[----:B------:R-:W-:Y:S05]  /*2590*/  BSYNC.RECONVERGENT B2 ;  /* 0x0000000000027941 */ /* 0x000fea0003800200 */
.L_x_59:
[----:B------:R-:W-:-:S04]  /*25a0*/  IMAD.HI.U32 R8, R9, 0x3, RZ ;  /* 0x0000000309087827 */ /* 0x000fc800078e00ff */
[----:B------:R-:W-:-:S05]  /*25b0*/  IMAD.IADD R11, R9, 0x1, -R8 ;  /* 0x00000001090b7824 */ /* 0x000fca00078e0a08 */
[----:B------:R-:W-:-:S04]  /*25c0*/  LEA.HI R11, R11, R8, RZ, 0x1f ;  /* 0x000000080b0b7211 */ /* 0x000fc800078ff8ff */
[----:B------:R-:W-:-:S05]  /*25d0*/  SHF.R.U32.HI R8, RZ, 0x1e, R11 ;  /* 0x0000001eff087819 */ /* 0x000fca000001160b */
[----:B------:R-:W-:-:S07]  /*25e0*/  IMAD R9, R8, -0x7fffffff, R9 ;  /* 0x8000000108097824 */ /* 0x000fce00078e0209 */
.L_x_58:
[----:B------:R-:W-:Y:S05]  /*25f0*/  BSYNC.RECONVERGENT B1 ;  /* 0x0000000000017941 */ /* 0x000fea0003800200 */
.L_x_57:
[----:B------:R-:W-:Y:S01]  /*2600*/  IMAD.HI.U32 R8, R9, -0x4370ec6f, RZ ;  /* 0xbc8f139109087827 */ /* 0x000fe200078e00ff */
[----:B------:R-:W-:Y:S03]  /*2610*/  BSSY.RECONVERGENT B1, `(.L_x_63) ;  /* 0x0000060000017945 */ /* 0x000fe60003800200 */
[----:B------:R-:W-:Y:S01]  /*2620*/  VIADD R14, R16, 0x800 ;  /* 0x00000800100e7836 */ /* 0x000fe20000000000 */
[----:B------:R-:W-:Y:S01]  /*2630*/  SHF.R.U32.HI R8, RZ, 0xf, R8 ;  /* 0x0000000fff087819 */ /* 0x000fe20000011608 */
[----:B------:R-:W-:-:S04]  /*2640*/  IMAD.MOV.U32 R23, RZ, RZ, 0x1 ;  /* 0x00000001ff177424 */ /* 0x000fc800078e00ff */
[C---:B------:R-:W-:Y:S02]  /*2650*/  IMAD R9, R8.reuse, -0xadc8, R9 ;  /* 0xffff523808097824 */ /* 0x040fe400078e0209 */
[----:B------:R-:W-:Y:S02]  /*2660*/  IMAD R8, R8, 0xd47, RZ ;  /* 0x00000d4708087824 */ /* 0x000fe400078e02ff */
[----:B------:R-:W-:-:S03]  /*2670*/  IMAD R9, R9, 0xbc8f, RZ ;  /* 0x0000bc8f09097824 */ /* 0x000fc600078e02ff */
[----:B------:R-:W-:Y:S02]  /*2680*/  LOP3.LUT R10, R8, 0x7fffffff, RZ, 0x3c, !PT ;  /* 0x7fffffff080a7812 */ /* 0x000fe400078e3cff */
[----:B------:R-:W-:-:S13]  /*2690*/  ISETP.GE.U32.AND P0, PT, R9, R8, PT ;  /* 0x000000080900720c */ /* 0x000fda0003f06070 */
[----:B------:R-:W-:-:S05]  /*26a0*/  @P0 IMAD.MOV R10, RZ, RZ, -R8 ;  /* 0x000000ffff0a0224 */ /* 0x000fca00078e0a08 */
[----:B------:R-:W-:-:S05]  /*26b0*/  IADD3 R10, PT, PT, R9, R10, RZ ;  /* 0x0000000a090a7210 */ /* 0x000fca0007ffe0ff */
[----:B------:R-:W-:-:S05]  /*26c0*/  IMAD.HI.U32 R8, R10, -0x4370ec6f, RZ ;  /* 0xbc8f13910a087827 */ /* 0x000fca00078e00ff */
[----:B------:R-:W-:-:S05]  /*26d0*/  SHF.R.U32.HI R9, RZ, 0xf, R8 ;  /* 0x0000000fff097819 */ /* 0x000fca0000011608 */
[C---:B------:R-:W-:Y:S02]  /*26e0*/  IMAD R8, R9.reuse, -0xadc8, R10 ;  /* 0xffff523809087824 */ /* 0x040fe400078e020a */
[----:B------:R-:W-:Y:S02]  /*26f0*/  IMAD R9, R9, 0xd47, RZ ;  /* 0x00000d4709097824 */ /* 0x000fe400078e02ff */
[----:B------:R-:W-:-:S03]  /*2700*/  IMAD R8, R8, 0xbc8f, RZ ;  /* 0x0000bc8f08087824 */ /* 0x000fc600078e02ff */
[----:B------:R-:W-:Y:S02]  /*2710*/  LOP3.LUT R11, R9, 0x7fffffff, RZ, 0x3c, !PT ;  /* 0x7fffffff090b7812 */ /* 0x000fe400078e3cff */
[----:B------:R-:W-:-:S13]  /*2720*/  ISETP.GE.U32.AND P0, PT, R8, R9, PT ;  /* 0x000000090800720c */ /* 0x000fda0003f06070 */
[----:B------:R-:W-:Y:S01]  /*2730*/  @P0 IMAD.MOV R11, RZ, RZ, -R9 ;  /* 0x000000ffff0b0224 */ /* 0x000fe200078e0a09 */
[----:B------:R-:W-:-:S03]  /*2740*/  ISETP.NE.AND P0, PT, R14, RZ, PT ;  /* 0x000000ff0e00720c */ /* 0x000fc60003f05270 */
        /* <DEDUP_REMOVED lines=11> */
[----:B------:R-:W-:Y:S10]  /*2800*/  @!P0 BRA `(.L_x_64) ;  /* 0x0000000400008947 */ /* 0x000ff40003800000 */
[----:B------:R-:W-:Y:S01]  /*2810*/  BSSY.RECONVERGENT B2, `(.L_x_65) ;  /* 0x000003a000027945 */ /* 0x000fe20003800200 */
[----:B------:R-:W-:Y:S01]  /*2820*/  SHF.R.S32.HI R10, RZ, 0x1f, R14 ;  /* 0x0000001fff0a7819 */ /* 0x000fe2000001140e */
[----:B------:R-:W-:Y:S01]  /*2830*/  IMAD.MOV.U32 R17, RZ, RZ, 0xbc8f ;  /* 0x0000bc8fff117424 */ /* 0x000fe200078e00ff */
[----:B------:R-:W-:Y:S01]  /*2840*/  MOV R11, R14 ;  /* 0x0000000e000b7202 */ /* 0x000fe20000000f00 */
[----:B------:R-:W-:Y:S02]  /*2850*/  IMAD.MOV.U32 R22, RZ, RZ, RZ ;  /* 0x000000ffff167224 */ /* 0x000fe400078e00ff */
[----:B------:R-:W-:Y:S02]  /*2860*/  IMAD.MOV.U32 R23, RZ, RZ, 0x1 ;  /* 0x00000001ff177424 */ /* 0x000fe400078e00ff */
[----:B------:R-:W-:-:S07]  /*2870*/  IMAD.MOV.U32 R24, RZ, RZ, RZ ;  /* 0x000000ffff187224 */ /* 0x000fce00078e00ff */
.L_x_68:
        /* <DEDUP_REMOVED lines=41> */
[----:B------:R-:W-:Y:S02]  /*2b10*/  IMAD R18, R18, -0x7fffffff, RZ ;  /* 0x8000000112127824 */ /* 0x000fe400078e02ff */
[----:B------:R-:W-:-:S03]  /*2b20*/  IMAD.MOV.U32 R23, RZ, RZ, R12 ;  /* 0x000000ffff177224 */ /* 0x000fc600078e000c */
[----:B------:R-:W-:-:S07]  /*2b30*/  IADD3 R24, PT, PT, R13, -R17, R18 ;  /* 0x800000110d187210 */ /* 0x000fce0007ffe012 */
.L_x_67:
[----:B------:R-:W-:Y:S05]  /*2b40*/  BSYNC.RECONVERGENT B3 ;  /* 0x0000000000037941 */ /* 0x000fea0003800200 */
.L_x_66:
[----:B------:R-:W-:Y:S01]  /*2b50*/  ISETP.GT.U32.AND.EX P0, PT, R10, RZ, PT, P1 ;  /* 0x000000ff0a00720c */ /* 0x000fe20003f04110 */
[----:B------:R-:W-:Y:S01]  /*2b60*/  IMAD.MOV.U32 R17, RZ, RZ, R20 ;  /* 0x000000ffff117224 */ /* 0x000fe200078e0014 */
[--C-:B------:R-:W-:Y:S02]  /*2b70*/  SHF.R.U64 R11, R11, 0x1, R10.reuse ;  /* 0x000000010b0b7819 */ /* 0x100fe4000000120a */
[----:B------:R-:W-:Y:S02]  /*2b80*/  SHF.R.U32.HI R10, RZ, 0x1, R10 ;  /* 0x00000001ff0a7819 */ /* 0x000fe4000001160a */
[----:B------:R-:W-:-:S07]  /*2b90*/  IADD3 R22, PT, PT, R21, -R14, R15 ;  /* 0x8000000e15167210 */ /* 0x000fce0007ffe00f */
[----:B------:R-:W-:Y:S05]  /*2ba0*/  @P0 BRA `(.L_x_68) ;  /* 0xfffffffc00340947 */ /* 0x000fea000383ffff */
[----:B------:R-:W-:Y:S05]  /*2bb0*/  BSYNC.RECONVERGENT B2 ;  /* 0x0000000000027941 */ /* 0x000fea0003800200 */
.L_x_65:
[----:B------:R-:W-:-:S05]  /*2bc0*/  IMAD.HI.U32 R10, R23, 0x3, RZ ;  /* 0x00000003170a7827 */ /* 0x000fca00078e00ff */
[----:B------:R-:W-:-:S04]  /*2bd0*/  IADD3 R11, PT, PT, -R10, R23, RZ ;  /* 0x000000170a0b7210 */ /* 0x000fc80007ffe1ff */
[----:B------:R-:W-:-:S04]  /*2be0*/  LEA.HI R11, R11, R10, RZ, 0x1f ;  /* 0x0000000a0b0b7211 */ /* 0x000fc800078ff8ff */
[----:B------:R-:W-:-:S05]  /*2bf0*/  SHF.R.U32.HI R10, RZ, 0x1e, R11 ;  /* 0x0000001eff0a7819 */ /* 0x000fca000001160b */
[----:B------:R-:W-:-:S07]  /*2c00*/  IMAD R23, R10, -0x7fffffff, R23 ;  /* 0x800000010a177824 */ /* 0x000fce00078e0217 */
.L_x_64:
[----:B------:R-:W-:Y:S05]  /*2c10*/  BSYNC.RECONVERGENT B1 ;  /* 0x0000000000017941 */ /* 0x000fea0003800200 */
.L_x_63:
[----:B------:R-:W-:Y:S01]  /*2c20*/  IMAD.HI.U32 R10, R23, -0x4370ec6f, RZ ;  /* 0xbc8f1391170a7827 */ /* 0x000fe200078e00ff */
[----:B------:R-:W-:Y:S01]  /*2c30*/  IADD3 R17, PT, PT, R16, 0xc00, RZ ;  /* 0x00000c0010117810 */ /* 0x000fe20007ffe0ff */
[----:B------:R-:W-:Y:S03]  /*2c40*/  BSSY.RECONVERGENT B1, `(.L_x_69) ;  /* 0x000005f000017945 */ /* 0x000fe60003800200 */
[----:B------:R-:W-:-:S05]  /*2c50*/  SHF.R.U32.HI R10, RZ, 0xf, R10 ;  /* 0x0000000fff0a7819 */ /* 0x000fca000001160a */
[C---:B------:R-:W-:Y:S02]  /*2c60*/  IMAD R23, R10.reuse, -0xadc8, R23 ;  /* 0xffff52380a177824 */ /* 0x040fe400078e0217 */
[----:B------:R-:W-:Y:S02]  /*2c70*/  IMAD R10, R10, 0xd47, RZ ;  /* 0x00000d470a0a7824 */ /* 0x000fe400078e02ff */
[----:B------:R-:W-:-:S03]  /*2c80*/  IMAD R23, R23, 0xbc8f, RZ ;  /* 0x0000bc8f17177824 */ /* 0x000fc600078e02ff */
[----:B------:R-:W-:Y:S02]  /*2c90*/  LOP3.LUT R12, R10, 0x7fffffff, RZ, 0x3c, !PT ;  /* 0x7fffffff0a0c7812 */ /* 0x000fe400078e3cff */
[----:B------:R-:W-:-:S13]  /*2ca0*/  ISETP.GE.U32.AND P0, PT, R23, R10, PT ;  /* 0x0000000a1700720c */ /* 0x000fda0003f06070 */
[----:B------:R-:W-:-:S04]  /*2cb0*/  @P0 IMAD.MOV R12, RZ, RZ, -R10 ;  /* 0x000000ffff0c0224 */ /* 0x000fc800078e0a0a */
[----:B------:R-:W-:Y:S02]  /*2cc0*/  IMAD.IADD R12, R23, 0x1, R12 ;  /* 0x00000001170c7824 */ /* 0x000fe400078e020c */
[----:B------:R-:W-:Y:S02]  /*2cd0*/  IMAD.MOV.U32 R23, RZ, RZ, 0x1 ;  /* 0x00000001ff177424 */ /* 0x000fe400078e00ff */
        /* <DEDUP_REMOVED lines=22> */
[--C-:B------:R-:W-:Y:S01]  /*2e40*/  SHF.R.S32.HI R12, RZ, 0x1f, R17.reuse ;  /* 0x0000001fff0c7819 */ /* 0x100fe20000011411 */
[----:B------:R-:W-:Y:S01]  /*2e50*/  IMAD.MOV.U32 R13, RZ, RZ, R17 ;  /* 0x000000ffff0d7224 */ /* 0x000fe200078e0011 */
[----:B------:R-:W-:Y:S01]  /*2e60*/  MOV R23, 0x1 ;  /* 0x0000000100177802 */ /* 0x000fe20000000f00 */
[----:B------:R-:W-:Y:S02]  /*2e70*/  IMAD.MOV.U32 R17, RZ, RZ, 0xbc8f ;  /* 0x0000bc8fff117424 */ /* 0x000fe400078e00ff */
[----:B------:R-:W-:Y:S02]  /*2e80*/  IMAD.MOV.U32 R22, RZ, RZ, RZ ;  /* 0x000000ffff167224 */ /* 0x000fe400078e00ff */
[----:B------:R-:W-:-:S07]  /*2e90*/  IMAD.MOV.U32 R24, RZ, RZ, RZ ;  /* 0x000000ffff187224 */ /* 0x000fce00078e00ff */
.L_x_74:
[-C--:B------:R-:W-:Y:S01]  /*2ea0*/  IMAD R14, R22, R17.reuse, RZ ;  /* 0x00000011160e7224 */ /* 0x080fe200078e02ff */
[----:B------:R-:W-:Y:S01]  /*2eb0*/  BSSY.RECONVERGENT B3, `(.L_x_72) ;  /* 0x000002b000037945 */ /* 0x000fe20003800200 */
[----:B------:R-:W-:-:S04]  /*2ec0*/  IMAD.WIDE.U32 R18, R17, R17, RZ ;  /* 0x0000001111127225 */ /* 0x000fc800078e00ff */
[----:B------:R-:W-:Y:S02]  /*2ed0*/  IMAD R15, R17, R22, R14 ;  /* 0x00000016110f7224 */ /* 0x000fe400078e020e */
[----:B------:R-:W-:-:S04]  /*2ee0*/  IMAD.WIDE.U32 R20, R18, 0x3, RZ ;  /* 0x0000000312147825 */ /* 0x000fc800078e00ff */
[----:B------:R-:W-:-:S04]  /*2ef0*/  IMAD.IADD R19, R19, 0x1, R15 ;  /* 0x0000000113137824 */ /* 0x000fc800078e020f */
[----:B------:R-:W-:-:S04]  /*2f00*/  IMAD.WIDE.U32 R14, R19, 0x3, RZ ;  /* 0x00000003130e7825 */ /* 0x000fc800078e00ff */
[----:B------:R-:W-:-:S04]  /*2f10*/  IMAD.WIDE.U32 R14, P0, R18, -0x7fffffff, R14 ;  /* 0x80000001120e7825 */ /* 0x000fc8000780000e */
[----:B------:R-:W-:Y:S01]  /*2f20*/  IMAD.MOV.U32 R20, RZ, RZ, R15 ;  /* 0x000000ffff147224 */ /* 0x000fe200078e000f */
[----:B------:R-:W-:Y:S01]  /*2f30*/  IADD3 RZ, P1, PT, R21, R14, RZ ;  /* 0x0000000e15ff7210 */ /* 0x000fe20007f3e0ff */
[----:B------:R-:W-:Y:S01]  /*2f40*/  IMAD.X R21, RZ, RZ, RZ, P0 ;  /* 0x000000ffff157224 */ /* 0x000fe200000e06ff */
[----:B------:R-:W-:-:S03]  /*2f50*/  LOP3.LUT R14, R13, 0x1, RZ, 0xc0, !PT ;  /* 0x000000010d0e7812 */ /* 0x000fc600078ec0ff */
[----:B------:R-:W-:Y:S01]  /*2f60*/  IMAD.WIDE.U32.X R20, R19, -0x7fffffff, R20, P1 ;  /* 0x8000000113147825 */ /* 0x000fe200008e0414 */
[----:B------:R-:W-:Y:S02]  /*2f70*/  ISETP.NE.U32.AND P0, PT, R14, 0x1, PT ;  /* 0x000000010e00780c */ /* 0x000fe40003f05070 */
[----:B------:R-:W-:Y:S02]  /*2f80*/  ISETP.GT.U32.AND P1, PT, R13, 0x1, PT ;  /* 0x000000010d00780c */ /* 0x000fe40003f24070 */
[----:B------:R-:W-:Y:S02]  /*2f90*/  ISETP.NE.U32.AND.EX P0, PT, RZ, RZ, PT, P0 ;  /* 0x000000ffff00720c */ /* 0x000fe40003f05100 */
[--C-:B------:R-:W-:Y:S02]  /*2fa0*/  SHF.R.U64 R20, R20, 0x1e, R21.reuse ;  /* 0x0000001e14147819 */ /* 0x100fe40000001215 */
[----:B------:R-:W-:-:S03]  /*2fb0*/  SHF.R.U32.HI R21, RZ, 0x1e, R21 ;  /* 0x0000001eff157819 */ /* 0x000fc60000011615 */
[----:B------:R-:W-:-:S04]  /*2fc0*/  IMAD.WIDE.U32 R18, R20, -0x7fffffff, R18 ;  /* 0x8000000114127825 */ /* 0x000fc800078e0012 */
[----:B------:R-:W-:Y:S02]  /*2fd0*/  IMAD R21, R21, -0x7fffffff, RZ ;  /* 0x8000000115157824 */ /* 0x000fe400078e02ff */
[----:B------:R-:W-:Y:S05]  /*2fe0*/  @P0 BRA `(.L_x_73) ;  /* 0x00000000005c0947 */ /* 0x000fea0003800000 */
[-C--:B------:R-:W-:Y:S02]  /*2ff0*/  IMAD R24, R24, R17.reuse, RZ ;  /* 0x0000001118187224 */ /* 0x080fe400078e02ff */
[----:B------:R-:W-:-:S04]  /*3000*/  IMAD.WIDE.U32 R14, R23, R17, RZ ;  /* 0x00000011170e7225 */ /* 0x000fc800078e00ff */
[----:B------:R-:W-:-:S05]  /*3010*/  IMAD R23, R22, R23, R24 ;  /* 0x0000001716177224 */ /* 0x000fca00078e0218 */
[----:B------:R-:W-:Y:S01]  /*3020*/  IADD3 R15, PT, PT, R15, R23, RZ ;  /* 0x000000170f0f7210 */ /* 0x000fe20007ffe0ff */
[----:B------:R-:W-:-:S04]  /*3030*/  IMAD.WIDE.U32 R22, R14, 0x5, RZ ;  /* 0x000000050e167825 */ /* 0x000fc800078e00ff */
[----:B------:R-:W-:-:S04]  /*3040*/  IMAD.WIDE.U32 R24, R15, 0x5, RZ ;  /* 0x000000050f187825 */ /* 0x000fc800078e00ff */
[----:B------:R-:W-:-:S04]  /*3050*/  IMAD.WIDE.U32 R24, P0, R14, 0x2, R24 ;  /* 0x000000020e187825 */ /* 0x000fc80007800018 */
[----:B------:R-:W-:Y:S01]  /*3060*/  IMAD.MOV.U32 R22, RZ, RZ, R25 ;  /* 0x000000ffff167224 */ /* 0x000fe200078e0019 */
[----:B------:R-:W-:Y:S01]  /*3070*/  IADD3 RZ, P2, PT, R23, R24, RZ ;  /* 0x0000001817ff7210 */ /* 0x000fe20007f5e0ff */
[----:B------:R-:W-:-:S04]  /*3080*/  IMAD.X R23, RZ, RZ, RZ, P0 ;  /* 0x000000ffff177224 */ /* 0x000fc800000e06ff */
        /* <DEDUP_REMOVED lines=10> */
[----:B------:R-:W-:Y:S01]  /*3130*/  IMAD R22, R22, -0x7fffffff, RZ ;  /* 0x8000000116167824 */ /* 0x000fe200078e02ff */
[----:B------:R-:W-:-:S04]  /*3140*/  MOV R23, R14 ;  /* 0x0000000e00177202 */ /* 0x000fc80000000f00 */
[----:B------:R-:W-:-:S07]  /*3150*/  IADD3 R24, PT, PT, R15, -R17, R22 ;  /* 0x800000110f187210 */ /* 0x000fce0007ffe016 */
.L_x_73:
[----:B------:R-:W-:Y:S05]  /*3160*/  BSYNC.RECONVERGENT B3 ;  /* 0x0000000000037941 */ /* 0x000fea0003800200 */
.L_x_72:
[----:B------:R-:W-:Y:S01]  /*3170*/  ISETP.GT.U32.AND.EX P0, PT, R12, RZ, PT, P1 ;  /* 0x000000ff0c00720c */ /* 0x000fe20003f04110 */
[----:B------:R-:W-:Y:S01]  /*3180*/  IMAD.MOV.U32 R17, RZ, RZ, R18 ;  /* 0x000000ffff117224 */ /* 0x000fe200078e0012 */
[--C-:B------:R-:W-:Y:S02]  /*3190*/  SHF.R.U64 R13, R13, 0x1, R12.reuse ;  /* 0x000000010d0d7819 */ /* 0x100fe4000000120c */
[----:B------:R-:W-:Y:S02]  /*31a0*/  SHF.R.U32.HI R12, RZ, 0x1, R12 ;  /* 0x00000001ff0c7819 */ /* 0x000fe4000001160c */
[----:B------:R-:W-:-:S07]  /*31b0*/  IADD3 R22, PT, PT, R19, -R20, R21 ;  /* 0x8000001413167210 */ /* 0x000fce0007ffe015 */
[----:B------:R-:W-:Y:S05]  /*31c0*/  @P0 BRA `(.L_x_74) ;  /* 0xfffffffc00340947 */ /* 0x000fea000383ffff */
[----:B------:R-:W-:Y:S05]  /*31d0*/  BSYNC.RECONVERGENT B2 ;  /* 0x0000000000027941 */ /* 0x000fea0003800200 */
.L_x_71:
[----:B------:R-:W-:-:S04]  /*31e0*/  IMAD.HI.U32 R12, R23, 0x3, RZ ;  /* 0x00000003170c7827 */ /* 0x000fc800078e00ff */
[----:B------:R-:W-:-:S05]  /*31f0*/  IMAD.IADD R13, R23, 0x1, -R12 ;  /* 0x00000001170d7824 */ /* 0x000fca00078e0a0c */
[----:B------:R-:W-:-:S04]  /*3200*/  LEA.HI R13, R13, R12, RZ, 0x1f ;  /* 0x0000000c0d0d7211 */ /* 0x000fc800078ff8ff */
[----:B------:R-:W-:-:S05]  /*3210*/  SHF.R.U32.HI R12, RZ, 0x1e, R13 ;  /* 0x0000001eff0c7819 */ /* 0x000fca000001160d */
[----:B------:R-:W-:-:S07]  /*3220*/  IMAD R23, R12, -0x7fffffff, R23 ;  /* 0x800000010c177824 */ /* 0x000fce00078e0217 */
.L_x_70:
[----:B------:R-:W-:Y:S05]  /*3230*/  BSYNC.RECONVERGENT B1 ;  /* 0x0000000000017941 */ /* 0x000fea0003800200 */
.L_x_69:
[----:B------:R-:W-:Y:S01]  /*3240*/  IMAD.HI.U32 R12, R23, -0x4370ec6f, RZ ;  /* 0xbc8f1391170c7827 */ /* 0x000fe200078e00ff */
[----:B------:R-:W-:Y:S03]  /*3250*/  BSSY.RECONVERGENT B1, `(.L_x_75) ;  /* 0x0000060000017945 */ /* 0x000fe60003800200 */
[----:B------:R-:W-:Y:S01]  /*3260*/  IMAD.MOV.U32 R22, RZ, RZ, 0x1 ;  /* 0x00000001ff167424 */ /* 0x000fe200078e00ff */
        /* <DEDUP_REMOVED lines=21> */
[----:B------:R0:W1:Y:S08]  /*33c0*/  F2F.F64.F32 R12, R17 ;  /* 0x00000011000c7310 */ /* 0x0000700000201800 */
[----:B------:R-:W2:Y:S01]  /*33d0*/  F2F.F64.F32 R14, R18 ;  /* 0x00000012000e7310 */ /* 0x000ea20000201800 */
[----:B0-----:R-:W-:-:S05]  /*33e0*/  VIADD R17, R16, 0x1000 ;  /* 0x0000100010117836 */ /* 0x001fca0000000000 */
[----:B------:R-:W-:Y:S01]  /*33f0*/  ISETP.NE.AND P0, PT, R17, RZ, PT ;  /* 0x000000ff1100720c */ /* 0x000fe20003f05270 */
[----:B-1----:R-:W-:Y:S02]  /*3400*/  DADD R12, R12, -0.5 ;  /* 0xbfe000000c0c7429 */ /* 0x002fe40000000000 */
[----:B--2---:R-:W-:-:S08]  /*3410*/  DADD R14, R14, -0.5 ;  /* 0xbfe000000e0e7429 */ /* 0x004fd00000000000 */
[----:B------:R-:W-:-:S08]  /*3420*/  DMUL R14, R14, R14 ;  /* 0x0000000e0e0e7228 */ /* 0x000fd00000000000 */
[----:B------:R-:W-:Y:S01]  /*3430*/  DFMA R12, R12, R12, R14 ;  /* 0x0000000c0c0c722b */ /* 0x000fe2000000000e */
[----:B------:R-:W-:Y:S10]  /*3440*/  @!P0 BRA `(.L_x_76) ;  /* 0x0000000400008947 */ /* 0x000ff40003800000 */
[----:B------:R-:W-:Y:S01]  /*3450*/  BSSY.RECONVERGENT B2, `(.L_x_77) ;  /* 0x000003a000027945 */ /* 0x000fe20003800200 */
[----:B------:R-:W-:Y:S01]  /*3460*/  SHF.R.S32.HI R24, RZ, 0x1f, R17 ;  /* 0x0000001fff187819 */ /* 0x000fe20000011411 */
[----:B------:R-:W-:Y:S01]  /*3470*/  IMAD.MOV.U32 R14, RZ, RZ, 0xbc8f ;  /* 0x0000bc8fff0e7424 */ /* 0x000fe200078e00ff */
[----:B------:R-:W-:Y:S01]  /*3480*/  MOV R21, RZ ;  /* 0x000000ff00157202 */ /* 0x000fe20000000f00 */
[----:B------:R-:W-:Y:S02]  /*3490*/  IMAD.MOV.U32 R22, RZ, RZ, 0x1 ;  /* 0x00000001ff167424 */ /* 0x000fe400078e00ff */
[----:B------:R-:W-:-:S07]  /*34a0*/  IMAD.MOV.U32 R23, RZ, RZ, RZ ;  /* 0x000000ffff177224 */ /* 0x000fce00078e00ff */
.L_x_80:
[----:B------:R-:W-:Y:S01]  /*34b0*/  LOP3.LUT R15, R17, 0x1, RZ, 0xc0, !PT ;  /* 0x00000001110f7812 */ /* 0x000fe200078ec0ff */
[-C--:B------:R-:W-:Y:S01]  /*34c0*/  IMAD.WIDE.U32 R18, R14, R14.reuse, RZ ;  /* 0x0000000e0e127225 */ /* 0x080fe200078e00ff */
[----:B------:R-:W-:Y:S02]  /*34d0*/  BSSY.RECONVERGENT B3, `(.L_x_78) ;  /* 0x000001e000037945 */ /* 0x000fe40003800200 */
[----:B------:R-:W-:Y:S01]  /*34e0*/  ISETP.NE.U32.AND P0, PT, R15, 0x1, PT ;  /* 0x000000010f00780c */ /* 0x000fe20003f05070 */
[----:B------:R-:W-:-:S03]  /*34f0*/  IMAD R15, R21, R14, RZ ;  /* 0x0000000e150f7224 */ /* 0x000fc600078e02ff */
[----:B------:R-:W-:Y:S01]  /*3500*/  ISETP.NE.U32.AND.EX P0, PT, RZ, RZ, PT, P0 ;  /* 0x000000ffff00720c */ /* 0x000fe20003f05100 */
[----:B------:R-:W-:-:S04]  /*3510*/  IMAD R15, R14, R21, R15 ;  /* 0x000000150e0f7224 */ /* 0x000fc800078e020f */
[----:B------:R-:W-:-:S08]  /*3520*/  IMAD.IADD R25, R19, 0x1, R15 ;  /* 0x0000000113197824 */ /* 0x000fd000078e020f */
[----:B------:R-:W-:Y:S05]  /*3530*/  @P0 BRA `(.L_x_79) ;  /* 0x00000000005c0947 */ /* 0x000fea0003800000 */
[-C--:B------:R-:W-:Y:S02]  /*3540*/  IMAD R23, R23, R14.reuse, RZ ;  /* 0x0000000e17177224 */ /* 0x080fe400078e02ff */
[----:B------:R-:W-:-:S04]  /*3550*/  IMAD.WIDE.U32 R14, R22, R14, RZ ;  /* 0x0000000e160e7225 */ /* 0x000fc800078e00ff */
[----:B------:R-:W-:-:S04]  /*3560*/  IMAD R23, R21, R22, R23 ;  /* 0x0000001615177224 */ /* 0x000fc800078e0217 */
[----:B------:R-:W-:Y:S02]  /*3570*/  IMAD.IADD R15, R15, 0x1, R23 ;  /* 0x000000010f0f7824 */ /* 0x000fe400078e0217 */
[----:B------:R-:W-:-:S04]  /*3580*/  IMAD.WIDE.U32 R22, R14, 0x5, RZ ;  /* 0x000000050e167825 */ /* 0x000fc800078e00ff */
[----:B------:R-:W-:-:S04]  /*3590*/  IMAD.WIDE.U32 R20, R15, 0x5, RZ ;  /* 0x000000050f147825 */ /* 0x000fc800078e00ff */
[----:B------:R-:W-:-:S04]  /*35a0*/  IMAD.WIDE.U32 R20, P0, R14, 0x2, R20 ;  /* 0x000000020e147825 */ /* 0x000fc80007800014 */
[----:B------:R-:W-:Y:S01]  /*35b0*/  IMAD.MOV.U32 R22, RZ, RZ, R21 ;  /* 0x000000ffff167224 */ /* 0x000fe200078e0015 */
[----:B------:R-:W-:Y:S02]  /*35c0*/  IADD3 RZ, P1, PT, R23, R20, RZ ;  /* 0x0000001417ff7210 */ /* 0x000fe40007f3e0ff */
[----:B------:R-:W-:-:S03]  /*35d0*/  IADD3.X R23, PT, PT, RZ, RZ, RZ, P0, !PT ;  /* 0x000000ffff177210 */ /* 0x000fc600007fe4ff */
        /* <DEDUP_REMOVED lines=13> */
.L_x_79:
[----:B------:R-:W-:Y:S05]  /*36b0*/  BSYNC.RECONVERGENT B3 ;  /* 0x0000000000037941 */ /* 0x000fea0003800200 */
.L_x_78:
[----:B------:R-:W-:-:S04]  /*36c0*/  IMAD.WIDE.U32 R20, R25, 0x3, RZ ;  /* 0x0000000319147825 */ /* 0x000fc800078e00ff */
[----:B------:R-:W-:-:S04]  /*36d0*/  IMAD.WIDE.U32 R14, R18, 0x3, RZ ;  /* 0x00000003120e7825 */ /* 0x000fc800078e00ff */
[----:B------:R-:W-:-:S04]  /*36e0*/  IMAD.WIDE.U32 R20, P0, R18, -0x7fffffff, R20 ;  /* 0x8000000112147825 */ /* 0x000fc80007800014 */
[----:B------:R-:W-:Y:S01]  /*36f0*/  IMAD.MOV.U32 R14, RZ, RZ, R21 ;  /* 0x000000ffff0e7224 */ /* 0x000fe200078e0015 */
[----:B------:R-:W-:Y:S01]  /*3700*/  IADD3 RZ, P1, PT, R15, R20, RZ ;  /* 0x000000140fff7210 */ /* 0x000fe20007f3e0ff */
[----:B------:R-:W-:Y:S01]  /*3710*/  IMAD.MOV.U32 R19, RZ, RZ, R25 ;  /* 0x000000ffff137224 */ /* 0x000fe200078e0019 */
[----:B------:R-:W-:Y:S02]  /*3720*/  IADD3.X R15, PT, PT, RZ, RZ, RZ, P0, !PT ;  /* 0x000000ffff0f7210 */ /* 0x000fe400007fe4ff */
[C---:B------:R-:W-:Y:S02]  /*3730*/  ISETP.GT.U32.AND P0, PT, R17.reuse, 0x1, PT ;  /* 0x000000011100780c */ /* 0x040fe40003f04070 */
[----:B------:R-:W-:Y:S01]  /*3740*/  SHF.R.U64 R17, R17, 0x1, R24 ;  /* 0x0000000111117819 */ /* 0x000fe20000001218 */
[----:B------:R-:W-:Y:S01]  /*3750*/  IMAD.WIDE.U32.X R14, R25, -0x7fffffff, R14, P1 ;  /* 0x80000001190e7825 */ /* 0x000fe200008e040e */
[----:B------:R-:W-:Y:S02]  /*3760*/  ISETP.GT.U32.AND.EX P0, PT, R24, RZ, PT, P0 ;  /* 0x000000ff1800720c */ /* 0x000fe40003f04100 */
[----:B------:R-:W-:-:S02]  /*3770*/  SHF.R.U32.HI R24, RZ, 0x1, R24 ;  /* 0x00000001ff187819 */ /* 0x000fc40000011618 */
[--C-:B------:R-:W-:Y:S02]  /*3780*/  SHF.R.U64 R21, R14, 0x1e, R15.reuse ;  /* 0x0000001e0e157819 */ /* 0x100fe4000000120f */
[----:B------:R-:W-:-:S03]  /*3790*/  SHF.R.U32.HI R14, RZ, 0x1e, R15 ;  /* 0x0000001eff0e7819 */ /* 0x000fc6000001160f */
[----:B------:R-:W-:-:S04]  /*37a0*/  IMAD.WIDE.U32 R18, R21, -0x7fffffff, R18 ;  /* 0x8000000115127825 */ /* 0x000fc800078e0012 */
[----:B------:R-:W-:-:S05]  /*37b0*/  IMAD R14, R14, -0x7fffffff, RZ ;  /* 0x800000010e0e7824 */ /* 0x000fca00078e02ff */
[----:B------:R-:W-:Y:S01]  /*37c0*/  IADD3 R21, PT, PT, R19, -R21, R14 ;  /* 0x8000001513157210 */ /* 0x000fe20007ffe00e */
[----:B------:R-:W-:Y:S01]  /*37d0*/  IMAD.MOV.U32 R14, RZ, RZ, R18 ;  /* 0x000000ffff0e7224 */ /* 0x000fe200078e0012 */
[----:B------:R-:W-:Y:S06]  /*37e0*/  @P0 BRA `(.L_x_80) ;  /* 0xfffffffc00300947 */ /* 0x000fec000383ffff */
[----:B------:R-:W-:Y:S05]  /*37f0*/  BSYNC.RECONVERGENT B2 ;  /* 0x0000000000027941 */ /* 0x000fea0003800200 */
.L_x_77:
[----:B------:R-:W-:-:S04]  /*3800*/  IMAD.HI.U32 R15, R22, 0x3, RZ ;  /* 0x00000003160f7827 */ /* 0x000fc800078e00ff */
[----:B------:R-:W-:-:S05]  /*3810*/  IMAD.IADD R14, R22, 0x1, -R15 ;  /* 0x00000001160e7824 */ /* 0x000fca00078e0a0f */
[----:B------:R-:W-:-:S04]  /*3820*/  LEA.HI R14, R14, R15, RZ, 0x1f ;  /* 0x0000000f0e0e7211 */ /* 0x000fc800078ff8ff */
[----:B------:R-:W-:-:S05]  /*3830*/  SHF.R.U32.HI R15, RZ, 0x1e, R14 ;  /* 0x0000001eff0f7819 */ /* 0x000fca000001160e */
[----:B------:R-:W-:-:S07]  /*3840*/  IMAD R22, R15, -0x7fffffff, R22 ;  /* 0x800000010f167824 */ /* 0x000fce00078e0216 */
.L_x_76:
[----:B------:R-:W-:Y:S05]  /*3850*/  BSYNC.RECONVERGENT B1 ;  /* 0x0000000000017941 */ /* 0x000fea0003800200 */
.L_x_75:
[----:B------:R-:W-:Y:S01]  /*3860*/  IMAD.HI.U32 R14, R22, -0x4370ec6f, RZ ;  /* 0xbc8f1391160e7827 */ /* 0x000fe200078e00ff */
[----:B------:R-:W-:Y:S01]  /*3870*/  BSSY.RECONVERGENT B1, `(.L_x_81) ;  /* 0x000005f000017945 */ /* 0x000fe20003800200 */
[----:B------:R-:W-:Y:S02]  /*3880*/  MOV R26, 0x1 ;  /* 0x00000001001a7802 */ /* 0x000fe40000000f00 */
        /* <DEDUP_REMOVED lines=18> */
[----:B------:R-:W-:Y:S01]  /*39b0*/  @P0 IMAD.MOV R18, RZ, RZ, -R14 ;  /* 0x000000ffff120224 */ /* 0x000fe200078e0a0e */
[----:B------:R-:W-:-:S03]  /*39c0*/  ISETP.NE.AND P0, PT, R24, RZ, PT ;  /* 0x000000ff1800720c */ /* 0x000fc60003f05270 */
[----:B------:R-:W-:Y:S02]  /*39d0*/  IMAD.IADD R18, R15, 0x1, R18 ;  /* 0x000000010f127824 */ /* 0x000fe400078e0212 */
[----:B------:R-:W0:Y:S03]  /*39e0*/  F2F.F64.F32 R14, R17 ;  /* 0x00000011000e7310 */ /* 0x000e260000201800 */
[----:B------:R-:W-:-:S05]  /*39f0*/  I2FP.F32.U32 R18, R18 ;  /* 0x0000001200127245 */ /* 0x000fca0000201000 */
[----:B------:R-:W-:-:S04]  /*3a00*/  FMUL R20, R18, 4.6566128730773925781e-10 ;  /* 0x3000000012147820 */ /* 0x000fc80000400000 */
[----:B------:R-:W1:Y:S01]  /*3a10*/  F2F.F64.F32 R18, R20 ;  /* 0x0000001400127310 */ /* 0x000e620000201800 */
[----:B0-----:R-:W-:Y:S02]  /*3a20*/  DADD R14, R14, -0.5 ;  /* 0xbfe000000e0e7429 */ /* 0x001fe40000000000 */
[----:B-1----:R-:W-:-:S08]  /*3a30*/  DADD R18, R18, -0.5 ;  /* 0xbfe0000012127429 */ /* 0x002fd00000000000 */
[----:B------:R-:W-:-:S08]  /*3a40*/  DMUL R18, R18, R18 ;  /* 0x0000001212127228 */ /* 0x000fd00000000000 */
[----:B------:R-:W-:Y:S01]  /*3a50*/  DFMA R14, R14, R14, R18 ;  /* 0x0000000e0e0e722b */ /* 0x000fe20000000012 */
[----:B------:R-:W-:Y:S10]  /*3a60*/  @!P0 BRA `(.L_x_82) ;  /* 0x0000000000fc8947 */ /* 0x000ff40003800000 */
[----:B------:R-:W-:Y:S01]  /*3a70*/  BSSY.RECONVERGENT B2, `(.L_x_83) ;  /* 0x0000039000027945 */ /* 0x000fe20003800200 */
[----:B------:R-:W-:Y:S01]  /*3a80*/  SHF.R.S32.HI R25, RZ, 0x1f, R24 ;  /* 0x0000001fff197819 */ /* 0x000fe20000011418 */
[----:B------:R-:W-:Y:S02]  /*3a90*/  IMAD.MOV.U32 R28, RZ, RZ, 0xbc8f ;  /* 0x0000bc8fff1c7424 */ /* 0x000fe400078e00ff */
[----:B------:R-:W-:Y:S02]  /*3aa0*/  IMAD.MOV.U32 R21, RZ, RZ, RZ ;  /* 0x000000ffff157224 */ /* 0x000fe400078e00ff */
[----:B------:R-:W-:Y:S02]  /*3ab0*/  IMAD.MOV.U32 R26, RZ, RZ, 0x1 ;  /* 0x00000001ff1a7424 */ /* 0x000fe400078e00ff */
[----:B------:R-:W-:-:S07]  /*3ac0*/  IMAD.MOV.U32 R17, RZ, RZ, RZ ;  /* 0x000000ffff117224 */ /* 0x000fce00078e00ff */
.L_x_86:
[----:B------:R-:W-:Y:S01]  /*3ad0*/  LOP3.LUT R18, R24, 0x1, RZ, 0xc0, !PT ;  /* 0x0000000118127812 */ /* 0x000fe200078ec0ff */
[----:B------:R-:W-:Y:S01]  /*3ae0*/  IMAD R27, R21, R28, RZ ;  /* 0x0000001c151b7224 */ /* 0x000fe200078e02ff */
[----:B------:R-:W-:Y:S02]  /*3af0*/  BSSY.RECONVERGENT B3, `(.L_x_84) ;  /* 0x000001c000037945 */ /* 0x000fe40003800200 */
[----:B------:R-:W-:Y:S01]  /*3b00*/  ISETP.NE.U32.AND P0, PT, R18, 0x1, PT ;  /* 0x000000011200780c */ /* 0x000fe20003f05070 */
[----:B------:R-:W-:-:S03]  /*3b10*/  IMAD R27, R28, R21, R27 ;  /* 0x000000151c1b7224 */ /* 0x000fc600078e021b */
[----:B------:R-:W-:-:S13]  /*3b20*/  ISETP.NE.U32.AND.EX P0, PT, RZ, RZ, PT, P0 ;  /* 0x000000ffff00720c */ /* 0x000fda0003f05100 */
[----:B------:R-:W-:Y:S05]  /*3b30*/  @P0 BRA `(.L_x_85) ;  /* 0x00000000005c0947 */ /* 0x000fea0003800000 */
[-C--:B------:R-:W-:Y:S02]  /*3b40*/  IMAD R17, R17, R28.reuse, RZ ;  /* 0x0000001c11117224 */ /* 0x080fe400078e02ff */
[----:B------:R-:W-:-:S04]  /*3b50*/  IMAD.WIDE.U32 R18, R26, R28, RZ ;  /* 0x0000001c1a127225 */ /* 0x000fc800078e00ff */
[----:B------:R-:W-:Y:S02]  /*3b60*/  IMAD R17, R21, R26, R17 ;  /* 0x0000001a15117224 */ /* 0x000fe400078e0211 */
[----:B------:R-:W-:-:S03]  /*3b70*/  IMAD.WIDE.U32 R20, R18, 0x5, RZ ;  /* 0x0000000512147825 */ /* 0x000fc600078e00ff */
[----:B------:R-:W-:-:S05]  /*3b80*/  IADD3 R19, PT, PT, R19, R17, RZ ;  /* 0x0000001113137210 */ /* 0x000fca0007ffe0ff */
        /* <DEDUP_REMOVED lines=18> */
.L_x_85:
[----:B------:R-:W-:Y:S05]  /*3cb0*/  BSYNC.RECONVERGENT B3 ;  /* 0x0000000000037941 */ /* 0x000fea0003800200 */
.L_x_84:
[----:B------:R-:W-:-:S04]  /*3cc0*/  IMAD.WIDE.U32 R18, R28, R28, RZ ;  /* 0x0000001c1c127225 */ /* 0x000fc800078e00ff */
[----:B------:R-:W-:Y:S02]  /*3cd0*/  IMAD.IADD R19, R19, 0x1, R27 ;  /* 0x0000000113137824 */ /* 0x000fe400078e021b */
[----:B------:R-:W-:-:S04]  /*3ce0*/  IMAD.WIDE.U32 R22, R18, 0x3, RZ ;  /* 0x0000000312167825 */ /* 0x000fc800078e00ff */
[----:B------:R-:W-:-:S04]  /*3cf0*/  IMAD.WIDE.U32 R20, R19, 0x3, RZ ;  /* 0x0000000313147825 */ /* 0x000fc800078e00ff */
[----:B------:R-:W-:-:S04]  /*3d00*/  IMAD.WIDE.U32 R20, P0, R18, -0x7fffffff, R20 ;  /* 0x8000000112147825 */ /* 0x000fc80007800014 */
[----:B------:R-:W-:Y:S01]  /*3d10*/  IMAD.MOV.U32 R22, RZ, RZ, R21 ;  /* 0x000000ffff167224 */ /* 0x000fe200078e0015 */
[----:B------:R-:W-:Y:S01]  /*3d20*/  IADD3 RZ, P1, PT, R23, R20, RZ ;  /* 0x0000001417ff7210 */ /* 0x000fe20007f3e0ff */
[----:B------:R-:W-:Y:S01]  /*3d30*/  IMAD.X R23, RZ, RZ, RZ, P0 ;  /* 0x000000ffff177224 */ /* 0x000fe200000e06ff */
[C---:B------:R-:W-:Y:S02]  /*3d40*/  ISETP.GT.U32.AND P0, PT, R24.reuse, 0x1, PT ;  /* 0x000000011800780c */ /* 0x040fe40003f04070 */
[----:B------:R-:W-:Y:S01]  /*3d50*/  SHF.R.U64 R24, R24, 0x1, R25 ;  /* 0x0000000118187819 */ /* 0x000fe20000001219 */
[----:B------:R-:W-:Y:S01]  /*3d60*/  IMAD.WIDE.U32.X R22, R19, -0x7fffffff, R22, P1 ;  /* 0x8000000113167825 */ /* 0x000fe200008e0416 */
[----:B------:R-:W-:Y:S02]  /*3d70*/  ISETP.GT.U32.AND.EX P0, PT, R25, RZ, PT, P0 ;  /* 0x000000ff1900720c */ /* 0x000fe40003f04100 */
[----:B------:R-:W-:Y:S02]  /*3d80*/  SHF.R.U32.HI R25, RZ, 0x1, R25 ;  /* 0x00000001ff197819 */ /* 0x000fe40000011619 */
[----:B------:R-:W-:-:S02]  /*3d90*/  SHF.R.U64 R21, R22, 0x1e, R23 ;  /* 0x0000001e16157819 */ /* 0x000fc40000001217 */
[----:B------:R-:W-:-:S03]  /*3da0*/  SHF.R.U32.HI R22, RZ, 0x1e, R23 ;  /* 0x0000001eff167819 */ /* 0x000fc60000011617 */
[----:B------:R-:W-:-:S04]  /*3db0*/  IMAD.WIDE.U32 R18, R21, -0x7fffffff, R18 ;  /* 0x8000000115127825 */ /* 0x000fc800078e0012 */
[----:B------:R-:W-:Y:S02]  /*3dc0*/  IMAD R22, R22, -0x7fffffff, RZ ;  /* 0x8000000116167824 */ /* 0x000fe400078e02ff */
[----:B------:R-:W-:-:S03]  /*3dd0*/  IMAD.MOV.U32 R28, RZ, RZ, R18 ;  /* 0x000000ffff1c7224 */ /* 0x000fc600078e0012 */
[----:B------:R-:W-:Y:S01]  /*3de0*/  IADD3 R21, PT, PT, R19, -R21, R22 ;  /* 0x8000001513157210 */ /* 0x000fe20007ffe016 */
[----:B------:R-:W-:Y:S06]  /*3df0*/  @P0 BRA `(.L_x_86) ;  /* 0xfffffffc00340947 */ /* 0x000fec000383ffff */
[----:B------:R-:W-:Y:S05]  /*3e00*/  BSYNC.RECONVERGENT B2 ;  /* 0x0000000000027941 */ /* 0x000fea0003800200 */
.L_x_83:
[----:B------:R-:W-:-:S05]  /*3e10*/  IMAD.HI.U32 R17, R26, 0x3, RZ ;  /* 0x000000031a117827 */ /* 0x000fca00078e00ff */
[----:B------:R-:W-:-:S04]  /*3e20*/  IADD3 R18, PT, PT, -R17, R26, RZ ;  /* 0x0000001a11127210 */ /* 0x000fc80007ffe1ff */
[----:B------:R-:W-:-:S04]  /*3e30*/  LEA.HI R18, R18, R17, RZ, 0x1f ;  /* 0x0000001112127211 */ /* 0x000fc800078ff8ff */
[----:B------:R-:W-:-:S05]  /*3e40*/  SHF.R.U32.HI R17, RZ, 0x1e, R18 ;  /* 0x0000001eff117819 */ /* 0x000fca0000011612 */
[----:B------:R-:W-:-:S07]  /*3e50*/  IMAD R26, R17, -0x7fffffff, R26 ;  /* 0x80000001111a7824 */ /* 0x000fce00078e021a */
.L_x_82:
[----:B------:R-:W-:Y:S05]  /*3e60*/  BSYNC.RECONVERGENT B1 ;  /* 0x0000000000017941 */ /* 0x000fea0003800200 */
.L_x_81:
        /* <DEDUP_REMOVED lines=10> */
[----:B------:R-:W-:Y:S01]  /*3f10*/  IMAD.IADD R19, R26, 0x1, R19 ;  /* 0x000000011a137824 */ /* 0x000fe200078e0213 */
[----:B------:R-:W-:-:S03]  /*3f20*/  IADD3 R26, PT, PT, R16, 0x1800, RZ ;  /* 0x00001800101a7810 */ /* 0x000fc60007ffe0ff */
        /* <DEDUP_REMOVED lines=11> */
[----:B------:R-:W-:-:S05]  /*3fe0*/  I2FP.F32.U32 R20, R20 ;  /* 0x0000001400147245 */ /* 0x000fca0000201000 */
[----:B------:R-:W-:Y:S01]  /*3ff0*/  FMUL R24, R20, 4.6566128730773925781e-10 ;  /* 0x3000000014187820 */ /* 0x000fe20000400000 */
[----:B------:R-:W-:-:S03]  /*4000*/  FMUL R20, R17, 4.6566128730773925781e-10 ;  /* 0x3000000011147820 */ /* 0x000fc60000400000 */
[----:B------:R-:W0:Y:S08]  /*4010*/  F2F.F64.F32 R18, R24 ;  /* 0x0000001800127310 */ /* 0x000e300000201800 */
[----:B------:R-:W1:Y:S01]  /*4020*/  F2F.F64.F32 R20, R20 ;  /* 0x0000001400147310 */ /* 0x000e620000201800 */
[----:B0-----:R-:W-:Y:S02]  /*4030*/  DADD R22, R18, -0.5 ;  /* 0xbfe0000012167429 */ /* 0x001fe40000000000 */
[----:B-1----:R-:W-:-:S06]  /*4040*/  DADD R18, R20, -0.5 ;  /* 0xbfe0000014127429 */ /* 0x002fcc0000000000 */
[----:B------:R-:W-:-:S08]  /*4050*/  DMUL R22, R22, R22 ;  /* 0x0000001616167228 */ /* 0x000fd00000000000 */
[----:B------:R-:W-:Y:S01]  /*4060*/  DFMA R16, R18, R18, R22 ;  /* 0x000000121210722b */ /* 0x000fe20000000016 */
[----:B------:R-:W-:Y:S10]  /*4070*/  @!P0 BRA `(.L_x_88) ;  /* 0x0000000000fc8947 */ /* 0x000ff40003800000 */
[----:B------:R-:W-:Y:S01]  /*4080*/  BSSY.RECONVERGENT B2, `(.L_x_89) ;  /* 0x0000039000027945 */ /* 0x000fe20003800200 */
[----:B------:R-:W-:Y:S01]  /*4090*/  SHF.R.S32.HI R25, RZ, 0x1f, R26 ;  /* 0x0000001fff197819 */ /* 0x000fe2000001141a */
[----:B------:R-:W-:Y:S01]  /*40a0*/  IMAD.MOV.U32 R23, RZ, RZ, 0xbc8f ;  /* 0x0000bc8fff177424 */ /* 0x000fe200078e00ff */
[----:B------:R-:W-:Y:S01]  /*40b0*/  MOV R24, RZ ;  /* 0x000000ff00187202 */ /* 0x000fe20000000f00 */
[----:B------:R-:W-:Y:S02]  /*40c0*/  IMAD.MOV.U32 R20, RZ, RZ, RZ ;  /* 0x000000ffff147224 */ /* 0x000fe400078e00ff */
[----:B------:R-:W-:-:S07]  /*40d0*/  IMAD.MOV.U32 R27, RZ, RZ, 0x1 ;  /* 0x00000001ff1b7424 */ /* 0x000fce00078e00ff */
.L_x_92:
        /* <DEDUP_REMOVED lines=30> */
.L_x_91:
[----:B------:R-:W-:Y:S05]  /*42c0*/  BSYNC.RECONVERGENT B3 ;  /* 0x0000000000037941 */ /* 0x000fea0003800200 */
.L_x_90:
        /* <DEDUP_REMOVED lines=16> */
[----:B------:R-:W-:Y:S01]  /*43d0*/  IMAD R22, R22, -0x7fffffff, RZ ;  /* 0x8000000116167824 */ /* 0x000fe200078e02ff */
[----:B------:R-:W-:-:S04]  /*43e0*/  MOV R23, R18 ;  /* 0x0000001200177202 */ /* 0x000fc80000000f00 */
[----:B------:R-:W-:Y:S01]  /*43f0*/  IADD3 R20, PT, PT, R19, -R21, R22 ;  /* 0x8000001513147210 */ /* 0x000fe20007ffe016 */
[----:B------:R-:W-:Y:S06]  /*4400*/  @P0 BRA `(.L_x_92) ;  /* 0xfffffffc00340947 */ /* 0x000fec000383ffff */
[----:B------:R-:W-:Y:S05]  /*4410*/  BSYNC.RECONVERGENT B2 ;  /* 0x0000000000027941 */ /* 0x000fea0003800200 */
.L_x_89:
[----:B------:R-:W-:-:S04]  /*4420*/  IMAD.HI.U32 R18, R27, 0x3, RZ ;  /* 0x000000031b127827 */ /* 0x000fc800078e00ff */
[----:B------:R-:W-:-:S05]  /*4430*/  IMAD.IADD R19, R27, 0x1, -R18 ;  /* 0x000000011b137824 */ /* 0x000fca00078e0a12 */
[----:B------:R-:W-:-:S04]  /*4440*/  LEA.HI R19, R19, R18, RZ, 0x1f ;  /* 0x0000001213137211 */ /* 0x000fc800078ff8ff */
[----:B------:R-:W-:-:S05]  /*4450*/  SHF.R.U32.HI R18, RZ, 0x1e, R19 ;  /* 0x0000001eff127819 */ /* 0x000fca0000011613 */
[----:B------:R-:W-:-:S07]  /*4460*/  IMAD R27, R18, -0x7fffffff, R27 ;  /* 0x80000001121b7824 */ /* 0x000fce00078e021b */
.L_x_88:
[----:B------:R-:W-:Y:S05]  /*4470*/  BSYNC.RECONVERGENT B1 ;  /* 0x0000000000017941 */ /* 0x000fea0003800200 */
.L_x_87:
[----:B------:R-:W-:Y:S01]  /*4480*/  IMAD.HI.U32 R18, R27, -0x4370ec6f, RZ ;  /* 0xbc8f13911b127827 */ /* 0x000fe200078e00ff */
[----:B------:R-:W0:Y:S01]  /*4490*/  LDCU UR4, c[0x0][0x3c0] ;  /* 0x00007800ff0477ac */ /* 0x000e220008000800 */
[----:B------:R-:W-:Y:S02]  /*44a0*/  DSETP.GEU.AND P2, PT, R6, 0.25, PT ;  /* 0x3fd000000600742a */ /* 0x000fe40003f4e000 */
[----:B------:R-:W-:Y:S01]  /*44b0*/  DSETP.GEU.AND P3, PT, R8, 0.25, PT ;  /* 0x3fd000000800742a */ /* 0x000fe20003f6e000 */
[----:B------:R-:W-:Y:S01]  /*44c0*/  SHF.R.U32.HI R18, RZ, 0xf, R18 ;  /* 0x0000000fff127819 */ /* 0x000fe20000011612 */
[----:B------:R-:W-:Y:S02]  /*44d0*/  DSETP.GEU.AND P4, PT, R10, 0.25, PT ;  /* 0x3fd000000a00742a */ /* 0x000fe40003f8e000 */
[----:B------:R-:W-:Y:S01]  /*44e0*/  SEL R6, RZ, 0x1, P2 ;  /* 0x00000001ff067807 */ /* 0x000fe20001000000 */
[----:B------:R-:W-:Y:S01]  /*44f0*/  DSETP.GEU.AND P1, PT, R14, 0.25, PT ;  /* 0x3fd000000e00742a */ /* 0x000fe20003f2e000 */
[C---:B------:R-:W-:Y:S01]  /*4500*/  IMAD R27, R18.reuse, -0xadc8, R27 ;  /* 0xffff5238121b7824 */ /* 0x040fe200078e021b */
[----:B------:R-:W-:Y:S01]  /*4510*/  SEL R7, RZ, 0x1, P3 ;  /* 0x00000001ff077807 */ /* 0x000fe20001800000 */
[----:B------:R-:W-:Y:S01]  /*4520*/  IMAD R18, R18, 0xd47, RZ ;  /* 0x00000d4712127824 */ /* 0x000fe200078e02ff */
[----:B------:R-:W-:Y:S01]  /*4530*/  SEL R8, RZ, 0x1, P4 ;  /* 0x00000001ff087807 */ /* 0x000fe20002000000 */
[----:B------:R-:W-:Y:S01]  /*4540*/  IMAD R27, R27, 0xbc8f, RZ ;  /* 0x0000bc8f1b1b7824 */ /* 0x000fe200078e02ff */
[----:B------:R-:W-:-:S02]  /*4550*/  DSETP.GEU.AND P3, PT, R16, 0.25, PT ;  /* 0x3fd000001000742a */ /* 0x000fc40003f6e000 */
[----:B------:R-:W-:Y:S02]  /*4560*/  LOP3.LUT R20, R18, 0x7fffffff, RZ, 0x3c, !PT ;  /* 0x7fffffff12147812 */ /* 0x000fe400078e3cff */
[----:B------:R-:W-:Y:S01]  /*4570*/  ISETP.GE.U32.AND P0, PT, R27, R18, PT ;  /* 0x000000121b00720c */ /* 0x000fe20003f06070 */
[----:B0-----:R-:W-:Y:S01]  /*4580*/  UIMAD UR4, UR4, 0xe00, URZ ;  /* 0x00000e00040478a4 */ /* 0x001fe2000f8e02ff */
[----:B------:R-:W-:Y:S02]  /*4590*/  IADD3 R8, P4, P5, R8, R7, R6 ;  /* 0x0000000708087210 */ /* 0x000fe40007d9e006 */
[----:B------:R-:W-:Y:S01]  /*45a0*/  SEL R7, RZ, 0x1, P1 ;  /* 0x00000001ff077807 */ /* 0x000fe20000800000 */
[----:B------:R-:W-:-:S08]  /*45b0*/  USHF.R.S32.HI UR5, URZ, 0x1f, UR4 ;  /* 0x0000001fff057899 */ /* 0x000fd00008011404 */
[----:B------:R-:W-:-:S04]  /*45c0*/  @P0 IMAD.MOV R20, RZ, RZ, -R18 ;  /* 0x000000ffff140224 */ /* 0x000fc800078e0a12 */
        /* <DEDUP_REMOVED lines=11> */
[----:B------:R-:W-:-:S04]  /*4680*/  DSETP.GEU.AND P0, PT, R12, 0.25, PT ;  /* 0x3fd000000c00742a */ /* 0x000fc80003f0e000 */
[----:B------:R-:W-:Y:S02]  /*4690*/  IADD3 R21, PT, PT, R18, R21, RZ ;  /* 0x0000001512157210 */ /* 0x000fe40007ffe0ff */
[----:B------:R-:W-:Y:S02]  /*46a0*/  SEL R6, RZ, 0x1, P0 ;  /* 0x00000001ff067807 */ /* 0x000fe40000000000 */
[----:B------:R-:W-:Y:S02]  /*46b0*/  I2FP.F32.U32 R21, R21 ;  /* 0x0000001500157245 */ /* 0x000fe40000201000 */
[----:B------:R-:W-:Y:S02]  /*46c0*/  ISETP.GE.U32.AND P0, PT, R2, UR4, PT ;  /* 0x0000000402007c0c */ /* 0x000fe4000bf06070 */
[----:B------:R-:W-:Y:S01]  /*46d0*/  IADD3 R7, P1, P2, R7, R8, R6 ;  /* 0x0000000807077210 */ /* 0x000fe20007a3e006 */
[----:B------:R-:W-:Y:S01]  /*46e0*/  FMUL R23, R21, 4.6566128730773925781e-10 ;  /* 0x3000000015177820 */ /* 0x000fe20000400000 */
[----:B------:R-:W-:Y:S01]  /*46f0*/  ISETP.GE.U32.AND.EX P0, PT, R3, UR5, PT, P0 ;  /* 0x0000000503007c0c */ /* 0x000fe2000bf06100 */
[----:B------:R-:W0:Y:S01]  /*4700*/  F2F.F64.F32 R20, R22 ;  /* 0x0000001600147310 */ /* 0x000e220000201800 */
[----:B------:R-:W-:-:S02]  /*4710*/  SEL R2, RZ, 0x1, P3 ;  /* 0x00000001ff027807 */ /* 0x000fc40001800000 */
[----:B------:R-:W-:-:S04]  /*4720*/  IADD3.X R6, PT, PT, RZ, RZ, RZ, P4, P5 ;  /* 0x000000ffff067210 */ /* 0x000fc800027ea4ff */
[----:B------:R-:W-:Y:S01]  /*4730*/  IADD3.X R3, PT, PT, RZ, R6, RZ, P1, P2 ;  /* 0x00000006ff037210 */ /* 0x000fe20000fe44ff */
[----:B------:R-:W1:Y:S01]  /*4740*/  F2F.F64.F32 R18, R23 ;  /* 0x0000001700127310 */ /* 0x000e620000201800 */
[----:B0-----:R-:W-:Y:S02]  /*4750*/  DADD R20, R20, -0.5 ;  /* 0xbfe0000014147429 */ /* 0x001fe40000000000 */
[----:B-1----:R-:W-:-:S08]  /*4760*/  DADD R18, R18, -0.5 ;  /* 0xbfe0000012127429 */ /* 0x002fd00000000000 */
[----:B------:R-:W-:-:S08]  /*4770*/  DMUL R18, R18, R18 ;  /* 0x0000001212127228 */ /* 0x000fd00000000000 */
[----:B------:R-:W-:-:S08]  /*4780*/  DFMA R18, R20, R20, R18 ;  /* 0x000000141412722b */ /* 0x000fd00000000012 */
[----:B------:R-:W-:-:S06]  /*4790*/  DSETP.GEU.AND P6, PT, R18, 0.25, PT ;  /* 0x3fd000001200742a */ /* 0x000fcc0003fce000 */
[----:B------:R-:W-:-:S04]  /*47a0*/  SEL R8, RZ, 0x1, P6 ;  /* 0x00000001ff087807 */ /* 0x000fc80003000000 */
[----:B------:R-:W-:-:S04]  /*47b0*/  IADD3 R2, P3, P4, R8, R7, R2 ;  /* 0x0000000708027210 */ /* 0x000fc80007c7e002 */
[----:B------:R-:W-:Y:S01]  /*47c0*/  IADD3.X R3, PT, PT, RZ, R3, RZ, P3, P4 ;  /* 0x00000003ff037210 */ /* 0x000fe20001fe84ff */
[----:B------:R-:W-:Y:S08]  /*47d0*/  @!P0 BRA `(.L_x_93) ;  /* 0x0000003400248947 */ /* 0x000ff00003800000 */
[----:B------:R-:W0:Y:S01]  /*47e0*/  LDCU.64 UR8, c[0x0][0x3b8] ;  /* 0x00007700ff0877ac */ /* 0x000e220008000a00 */
[----:B------:R-:W-:-:S05]  /*47f0*/  IADD3 R5, P0, PT, R5, UR4, RZ ;  /* 0x0000000405057c10 */ /* 0x000fca000ff1e0ff */
[----:B------:R-:W-:Y:S01]  /*4800*/  IMAD.X R6, RZ, RZ, UR5, P0 ;  /* 0x00000005ff067e24 */ /* 0x000fe200080e06ff */
[----:B0-----:R-:W-:-:S04]  /*4810*/  UIADD3 UR6, UP0, UPT, UR8, -0xe00, URZ ;  /* 0xfffff20008067890 */ /* 0x001fc8000ff1e0ff */
[----:B------:R-:W-:Y:S02]  /*4820*/  UIADD3.X UR7, UPT, UPT, UR9, -0x1, URZ, UP0, !UPT ;  /* 0xffffffff09077890 */ /* 0x000fe400087fe4ff */
[----:B------:R-:W-:-:S04]  /*4830*/  ISETP.GT.U32.AND P0, PT, R5, UR6, PT ;  /* 0x0000000605007c0c */ /* 0x000fc8000bf04070 */
[----:B------:R-:W-:-:S13]  /*4840*/  ISETP.GT.U32.AND.EX P0, PT, R6, UR7, PT, P0 ;  /* 0x0000000706007c0c */ /* 0x000fda000bf04100 */
[----:B------:R-:W-:Y:S05]  /*4850*/  @P0 BRA `(.L_x_94) ;  /* 0x0000002c00340947 */ /* 0x000fea0003800000 */
.L_x_137:
        /* <DEDUP_REMOVED lines=10> */
[----:B------:R-:W-:Y:S01]  /*4900*/  MOV R11, 0xbc8f ;  /* 0x0000bc8f000b7802 */ /* 0x000fe20000000f00 */
[----:B------:R-:W-:Y:S02]  /*4910*/  IMAD.MOV.U32 R10, RZ, RZ, RZ ;  /* 0x000000ffff0a7224 */ /* 0x000fe400078e00ff */
[----:B------:R-:W-:Y:S02]  /*4920*/  IMAD.MOV.U32 R9, RZ, RZ, 0x1 ;  /* 0x00000001ff097424 */ /* 0x000fe400078e00ff */
[----:B------:R-:W-:-:S07]  /*4930*/  IMAD.MOV.U32 R8, RZ, RZ, RZ ;  /* 0x000000ffff087224 */ /* 0x000fce00078e00ff */
.L_x_100:
        /* <DEDUP_REMOVED lines=32> */
[----:B------:R-:W-:-:S04]  /*4b40*/  IADD3 R9, P0, PT, R14, -R10, RZ ;  /* 0x8000000a0e097210 */ /* 0x000fc80007f1e0ff */
[----:B------:R-:W-:-:S04]  /*4b50*/  IADD3.X R8, PT, PT, R15, ~R11, RZ, P0, !PT ;  /* 0x8000000b0f087210 */ /* 0x000fc800007fe4ff */
        /* <DEDUP_REMOVED lines=8> */
[----:B------:R-:W-:Y:S01]  /*4be0*/  IADD3 R8, PT, PT, R15, -R9, R8 ;  /* 0x800000090f087210 */ /* 0x000fe20007ffe008 */
[----:B------:R-:W-:-:S07]  /*4bf0*/  IMAD.MOV.U32 R9, RZ, RZ, R14 ;  /* 0x000000ffff097224 */ /* 0x000fce00078e000e */
.L_x_99:
[----:B------:R-:W-:Y:S05]  /*4c00*/  BSYNC.RECONVERGENT B3 ;  /* 0x0000000000037941 */ /* 0x000fea0003800200 */
.L_x_98:
[----:B------:R-:W-:Y:S01]  /*4c10*/  ISETP.GT.U32.AND.EX P0, PT, R21, RZ, PT, P1 ;  /* 0x000000ff1500720c */ /* 0x000fe20003f04110 */
[----:B------:R-:W-:Y:S01]  /*4c20*/  IMAD.MOV.U32 R11, RZ, RZ, R18 ;  /* 0x000000ffff0b7224 */ /* 0x000fe200078e0012 */
[--C-:B------:R-:W-:Y:S02]  /*4c30*/  SHF.R.U64 R20, R20, 0x1, R21.reuse ;  /* 0x0000000114147819 */ /* 0x100fe40000001215 */
[----:B------:R-:W-:Y:S02]  /*4c40*/  SHF.R.U32.HI R21, RZ, 0x1, R21 ;  /* 0x00000001ff157819 */ /* 0x000fe40000011615 */
[----:B------:R-:W-:-:S07]  /*4c50*/  IADD3 R10, PT, PT, R19, -R12, R13 ;  /* 0x8000000c130a7210 */ /* 0x000fce0007ffe00d */
[----:B------:R-:W-:Y:S05]  /*4c60*/  @P0 BRA `(.L_x_100) ;  /* 0xfffffffc00340947 */ /* 0x000fea000383ffff */
[----:B------:R-:W-:Y:S05]  /*4c70*/  BSYNC.RECONVERGENT B2 ;  /* 0x0000000000027941 */ /* 0x000fea0003800200 */
.L_x_97:
[----:B------:R-:W-:-:S04]  /*4c80*/  IMAD.HI.U32 R8, R9, 0x3, RZ ;  /* 0x0000000309087827 */ /* 0x000fc800078e00ff */
[----:B------:R-:W-:-:S05]  /*4c90*/  IMAD.IADD R11, R9, 0x1, -R8 ;  /* 0x00000001090b7824 */ /* 0x000fca00078e0a08 */
[----:B------:R-:W-:-:S04]  /*4ca0*/  LEA.HI R11, R11, R8, RZ, 0x1f ;  /* 0x000000080b0b7211 */ /* 0x000fc800078ff8ff */
[----:B------:R-:W-:-:S05]  /*4cb0*/  SHF.R.U32.HI R8, RZ, 0x1e, R11 ;  /* 0x0000001eff087819 */ /* 0x000fca000001160b */
[----:B------:R-:W-:-:S07]  /*4cc0*/  IMAD R9, R8, -0x7fffffff, R9 ;  /* 0x8000000108097824 */ /* 0x000fce00078e0209 */
.L_x_96:
[----:B------:R-:W-:Y:S05]  /*4cd0*/  BSYNC.RECONVERGENT B1 ;  /* 0x0000000000017941 */ /* 0x000fea0003800200 */
.L_x_95:
        /* <DEDUP_REMOVED lines=31> */
[----:B------:R-:W-:Y:S01]  /*4ed0*/  MOV R9, 0x1 ;  /* 0x0000000100097802 */ /* 0x000fe20000000f00 */
[----:B------:R-:W-:Y:S09]  /*4ee0*/  @!P0 BRA `(.L_x_102) ;  /* 0x0000000000fc8947 */ /* 0x000ff20003800000 */
[----:B------:R-:W-:Y:S01]  /*4ef0*/  BSSY.RECONVERGENT B2, `(.L_x_103) ;  /* 0x0000039000027945 */ /* 0x000fe20003800200 */
[----:B------:R-:W-:Y:S01]  /*4f00*/  SHF.R.S32.HI R23, RZ, 0x1f, R22 ;  /* 0x0000001fff177819 */ /* 0x000fe20000011416 */
[----:B------:R-:W-:Y:S02]  /*4f10*/  IMAD.MOV.U32 R21, RZ, RZ, 0xbc8f ;  /* 0x0000bc8fff157424 */ /* 0x000fe400078e00ff */
[----:B------:R-:W-:Y:S02]  /*4f20*/  IMAD.MOV.U32 R20, RZ, RZ, RZ ;  /* 0x000000ffff147224 */ /* 0x000fe400078e00ff */
[----:B------:R-:W-:Y:S02]  /*4f30*/  IMAD.MOV.U32 R9, RZ, RZ, 0x1 ;  /* 0x00000001ff097424 */ /* 0x000fe400078e00ff */
[----:B------:R-:W-:-:S07]  /*4f40*/  IMAD.MOV.U32 R8, RZ, RZ, RZ ;  /* 0x000000ffff087224 */ /* 0x000fce00078e00ff */
.L_x_106:
        /* <DEDUP_REMOVED lines=44> */
.L_x_105:
[----:B------:R-:W-:Y:S05]  /*5210*/  BSYNC.RECONVERGENT B3 ;  /* 0x0000000000037941 */ /* 0x000fea0003800200 */
.L_x_104:
[----:B------:R-:W-:Y:S01]  /*5220*/  ISETP.GT.U32.AND.EX P0, PT, R23, RZ, PT, P1 ;  /* 0x000000ff1700720c */ /* 0x000fe20003f04110 */
[----:B------:R-:W-:Y:S01]  /*5230*/  IMAD.MOV.U32 R21, RZ, RZ, R16 ;  /* 0x000000ffff157224 */ /* 0x000fe200078e0010 */
[--C-:B------:R-:W-:Y:S02]  /*5240*/  SHF.R.U64 R22, R22, 0x1, R23.reuse ;  /* 0x0000000116167819 */ /* 0x100fe40000001217 */
[----:B------:R-:W-:Y:S02]  /*5250*/  SHF.R.U32.HI R23, RZ, 0x1, R23 ;  /* 0x00000001ff177819 */ /* 0x000fe40000011617 */
[----:B------:R-:W-:-:S07]  /*5260*/  IADD3 R20, PT, PT, R17, -R12, R13 ;  /* 0x8000000c11147210 */ /* 0x000fce0007ffe00d */
[----:B------:R-:W-:Y:S05]  /*5270*/  @P0 BRA `(.L_x_106) ;  /* 0xfffffffc00340947 */ /* 0x000fea000383ffff */
[----:B------:R-:W-:Y:S05]  /*5280*/  BSYNC.RECONVERGENT B2 ;  /* 0x0000000000027941 */ /* 0x000fea0003800200 */
.L_x_103:
[----:B------:R-:W-:-:S05]  /*5290*/  IMAD.HI.U32 R8, R9, 0x3, RZ ;  /* 0x0000000309087827 */ /* 0x000fca00078e00ff */
[----:B------:R-:W-:-:S04]  /*52a0*/  IADD3 R11, PT, PT, -R8, R9, RZ ;  /* 0x00000009080b7210 */ /* 0x000fc80007ffe1ff */
[----:B------:R-:W-:-:S04]  /*52b0*/  LEA.HI R11, R11, R8, RZ, 0x1f ;  /* 0x000000080b0b7211 */ /* 0x000fc800078ff8ff */
[----:B------:R-:W-:-:S05]  /*52c0*/  SHF.R.U32.HI R8, RZ, 0x1e, R11 ;  /* 0x0000001eff087819 */ /* 0x000fca000001160b */
[----:B------:R-:W-:-:S07]  /*52d0*/  IMAD R9, R8, -0x7fffffff, R9 ;  /* 0x8000000108097824 */ /* 0x000fce00078e0209 */
.L_x_102:
[----:B------:R-:W-:Y:S05]  /*52e0*/  BSYNC.RECONVERGENT B1 ;  /* 0x0000000000017941 */ /* 0x000fea0003800200 */
.L_x_101:
        /* <DEDUP_REMOVED lines=28> */
[----:B------:R-:W-:Y:S01]  /*54b0*/  DMUL R16, R10, R10 ;  /* 0x0000000a0a107228 */ /* 0x000fe20000000000 */
[----:B------:R-:W-:-:S04]  /*54c0*/  IADD3 R10, PT, PT, R7, 0x800, RZ ;  /* 0x00000800070a7810 */ /* 0x000fc80007ffe0ff */
[----:B------:R-:W-:-:S03]  /*54d0*/  ISETP.NE.AND P0, PT, R10, RZ, PT ;  /* 0x000000ff0a00720c */ /* 0x000fc60003f05270 */
[----:B------:R-:W-:-:S10]  /*54e0*/  DFMA R16, R8, R8, R16 ;  /* 0x000000080810722b */ /* 0x000fd40000000010 */
[----:B------:R-:W-:Y:S05]  /*54f0*/  @!P0 BRA `(.L_x_108) ;  /* 0x0000000400008947 */ /* 0x000fea0003800000 */
[----:B------:R-:W-:Y:S01]  /*5500*/  BSSY.RECONVERGENT B2, `(.L_x_109) ;  /* 0x000003a000027945 */ /* 0x000fe20003800200 */
[--C-:B------:R-:W-:Y:S01]  /*5510*/  SHF.R.S32.HI R8, RZ, 0x1f, R10.reuse ;  /* 0x0000001fff087819 */ /* 0x100fe2000001140a */
[----:B------:R-:W-:Y:S01]  /*5520*/  IMAD.MOV.U32 R9, RZ, RZ, R10 ;  /* 0x000000ffff097224 */ /* 0x000fe200078e000a */
[----:B------:R-:W-:Y:S01]  /*5530*/  MOV R22, 0x1 ;  /* 0x0000000100167802 */ /* 0x000fe20000000f00 */
[----:B------:R-:W-:Y:S02]  /*5540*/  IMAD.MOV.U32 R20, RZ, RZ, 0xbc8f ;  /* 0x0000bc8fff147424 */ /* 0x000fe400078e00ff */
[----:B------:R-:W-:Y:S02]  /*5550*/  IMAD.MOV.U32 R21, RZ, RZ, RZ ;  /* 0x000000ffff157224 */ /* 0x000fe400078e00ff */
[----:B------:R-:W-:-:S07]  /*5560*/  IMAD.MOV.U32 R23, RZ, RZ, RZ ;  /* 0x000000ffff177224 */ /* 0x000fce00078e00ff */
.L_x_112:
[-C--:B------:R-:W-:Y:S01]  /*5570*/  IMAD R10, R21, R20.reuse, RZ ;  /* 0x00000014150a7224 */ /* 0x080fe200078e02ff */
[----:B------:R-:W-:Y:S01]  /*5580*/  BSSY.RECONVERGENT B3, `(.L_x_110) ;  /* 0x000002b000037945 */ /* 0x000fe20003800200 */
[----:B------:R-:W-:-:S04]  /*5590*/  IMAD.WIDE.U32 R12, R20, R20, RZ ;  /* 0x00000014140c7225 */ /* 0x000fc800078e00ff */
[----:B------:R-:W-:-:S04]  /*55a0*/  IMAD R11, R20, R21, R10 ;  /* 0x00000015140b7224 */ /* 0x000fc800078e020a */
[----:B------:R-:W-:Y:S02]  /*55b0*/  IMAD.IADD R13, R13, 0x1, R11 ;  /* 0x000000010d0d7824 */ /* 0x000fe400078e020b */
[----:B------:R-:W-:Y:S01]  /*55c0*/  IMAD.WIDE.U32 R10, R12, 0x3, RZ ;  /* 0x000000030c0a7825 */ /* 0x000fe200078e00ff */
[----:B------:R-:W-:-:S03]  /*55d0*/  LOP3.LUT R10, R9, 0x1, RZ, 0xc0, !PT ;  /* 0x00000001090a7812 */ /* 0x000fc600078ec0ff */
[----:B------:R-:W-:-:S04]  /*55e0*/  IMAD.WIDE.U32 R14, R13, 0x3, RZ ;  /* 0x000000030d0e7825 */ /* 0x000fc800078e00ff */
[----:B------:R-:W-:-:S03]  /*55f0*/  IMAD.WIDE.U32 R14, P0, R12, -0x7fffffff, R14 ;  /* 0x800000010c0e7825 */ /* 0x000fc6000780000e */
[----:B------:R-:W-:Y:S01]  /*5600*/  IADD3 RZ, P1, PT, R11, R14, RZ ;  /* 0x0000000e0bff7210 */ /* 0x000fe20007f3e0ff */
[----:B------:R-:W-:Y:S01]  /*5610*/  IMAD.X R11, RZ, RZ, RZ, P0 ;  /* 0x000000ffff0b7224 */ /* 0x000fe200000e06ff */
[----:B------:R-:W-:Y:S01]  /*5620*/  ISETP.NE.U32.AND P0, PT, R10, 0x1, PT ;  /* 0x000000010a00780c */ /* 0x000fe20003f05070 */
[----:B------:R-:W-:-:S03]  /*5630*/  IMAD.MOV.U32 R10, RZ, RZ, R15 ;  /* 0x000000ffff0a7224 */ /* 0x000fc600078e000f */
[----:B------:R-:W-:Y:S01]  /*5640*/  ISETP.NE.U32.AND.EX P0, PT, RZ, RZ, PT, P0 ;  /* 0x000000ffff00720c */ /* 0x000fe20003f05100 */
        /* <DEDUP_REMOVED lines=10> */
[----:B------:R-:W-:-:S03]  /*56f0*/  IMAD.WIDE.U32 R24, R10, 0x5, RZ ;  /* 0x000000050a187825 */ /* 0x000fc600078e00ff */
[----:B------:R-:W-:-:S05]  /*5700*/  IADD3 R11, PT, PT, R11, R23, RZ ;  /* 0x000000170b0b7210 */ /* 0x000fca0007ffe0ff */
        /* <DEDUP_REMOVED lines=18> */
.L_x_111:
[----:B------:R-:W-:Y:S05]  /*5830*/  BSYNC.RECONVERGENT B3 ;  /* 0x0000000000037941 */ /* 0x000fea0003800200 */
.L_x_110:
[----:B------:R-:W-:Y:S01]  /*5840*/  ISETP.GT.U32.AND.EX P0, PT, R8, RZ, PT, P1 ;  /* 0x000000ff0800720c */ /* 0x000fe20003f04110 */
[----:B------:R-:W-:Y:S01]  /*5850*/  IMAD.MOV.U32 R20, RZ, RZ, R12 ;  /* 0x000000ffff147224 */ /* 0x000fe200078e000c */
[--C-:B------:R-:W-:Y:S02]  /*5860*/  SHF.R.U64 R9, R9, 0x1, R8.reuse ;  /* 0x0000000109097819 */ /* 0x100fe40000001208 */
[----:B------:R-:W-:Y:S02]  /*5870*/  SHF.R.U32.HI R8, RZ, 0x1, R8 ;  /* 0x00000001ff087819 */ /* 0x000fe40000011608 */
[----:B------:R-:W-:-:S07]  /*5880*/  IADD3 R21, PT, PT, R13, -R14, R15 ;  /* 0x8000000e0d157210 */ /* 0x000fce0007ffe00f */
[----:B------:R-:W-:Y:S05]  /*5890*/  @P0 BRA `(.L_x_112) ;  /* 0xfffffffc00340947 */ /* 0x000fea000383ffff */
[----:B------:R-:W-:Y:S05]  /*58a0*/  BSYNC.RECONVERGENT B2 ;  /* 0x0000000000027941 */ /* 0x000fea0003800200 */
.L_x_109:
[----:B------:R-:W-:-:S04]  /*58b0*/  IMAD.HI.U32 R9, R22, 0x3, RZ ;  /* 0x0000000316097827 */ /* 0x000fc800078e00ff */
[----:B------:R-:W-:-:S05]  /*58c0*/  IMAD.IADD R8, R22, 0x1, -R9 ;  /* 0x0000000116087824 */ /* 0x000fca00078e0a09 */
[----:B------:R-:W-:-:S04]  /*58d0*/  LEA.HI R8, R8, R9, RZ, 0x1f ;  /* 0x0000000908087211 */ /* 0x000fc800078ff8ff */
[----:B------:R-:W-:-:S05]  /*58e0*/  SHF.R.U32.HI R9, RZ, 0x1e, R8 ;  /* 0x0000001eff097819 */ /* 0x000fca0000011608 */
[----:B------:R-:W-:-:S07]  /*58f0*/  IMAD R22, R9, -0x7fffffff, R22 ;  /* 0x8000000109167824 */ /* 0x000fce00078e0216 */
.L_x_108:
[----:B------:R-:W-:Y:S05]  /*5900*/  BSYNC.RECONVERGENT B1 ;  /* 0x0000000000017941 */ /* 0x000fea0003800200 */
.L_x_107:
        /* <DEDUP_REMOVED lines=39> */
.L_x_118:
[-C--:B------:R-:W-:Y:S01]  /*5b80*/  IMAD R8, R23, R22.reuse, RZ ;  /* 0x0000001617087224 */ /* 0x080fe200078e02ff */
[----:B------:R-:W-:Y:S01]  /*5b90*/  BSSY.RECONVERGENT B3, `(.L_x_116) ;  /* 0x000002b000037945 */ /* 0x000fe20003800200 */
[----:B------:R-:W-:-:S04]  /*5ba0*/  IMAD.WIDE.U32 R10, R22, R22, RZ ;  /* 0x00000016160a7225 */ /* 0x000fc800078e00ff */
[----:B------:R-:W-:Y:S02]  /*5bb0*/  IMAD R9, R22, R23, R8 ;  /* 0x0000001716097224 */ /* 0x000fe400078e0208 */
[----:B------:R-:W-:-:S04]  /*5bc0*/  IMAD.WIDE.U32 R12, R10, 0x3, RZ ;  /* 0x000000030a0c7825 */ /* 0x000fc800078e00ff */
[----:B------:R-:W-:-:S04]  /*5bd0*/  IMAD.IADD R11, R11, 0x1, R9 ;  /* 0x000000010b0b7824 */ /* 0x000fc800078e0209 */
[----:B------:R-:W-:-:S04]  /*5be0*/  IMAD.WIDE.U32 R8, R11, 0x3, RZ ;  /* 0x000000030b087825 */ /* 0x000fc800078e00ff */
[----:B------:R-:W-:-:S03]  /*5bf0*/  IMAD.WIDE.U32 R8, P0, R10, -0x7fffffff, R8 ;  /* 0x800000010a087825 */ /* 0x000fc60007800008 */
[----:B------:R-:W-:Y:S01]  /*5c00*/  IADD3 RZ, P1, PT, R13, R8, RZ ;  /* 0x000000080dff7210 */ /* 0x000fe20007f3e0ff */
[----:B------:R-:W-:Y:S01]  /*5c10*/  IMAD.X R13, RZ, RZ, RZ, P0 ;  /* 0x000000ffff0d7224 */ /* 0x000fe200000e06ff */
[----:B------:R-:W-:Y:S02]  /*5c20*/  LOP3.LUT R8, R21, 0x1, RZ, 0xc0, !PT ;  /* 0x0000000115087812 */ /* 0x000fe400078ec0ff */
[----:B------:R-:W-:Y:S02]  /*5c30*/  MOV R12, R9 ;  /* 0x00000009000c7202 */ /* 0x000fe40000000f00 */
[----:B------:R-:W-:-:S03]  /*5c40*/  ISETP.NE.U32.AND P0, PT, R8, 0x1, PT ;  /* 0x000000010800780c */ /* 0x000fc60003f05070 */
[----:B------:R-:W-:Y:S01]  /*5c50*/  IMAD.WIDE.U32.X R12, R11, -0x7fffffff, R12, P1 ;  /* 0x800000010b0c7825 */ /* 0x000fe200008e040c */
[----:B------:R-:W-:Y:S02]  /*5c60*/  ISETP.NE.U32.AND.EX P0, PT, RZ, RZ, PT, P0 ;  /* 0x000000ffff00720c */ /* 0x000fe40003f05100 */
[----:B------:R-:W-:Y:S02]  /*5c70*/  ISETP.GT.U32.AND P1, PT, R21, 0x1, PT ;  /* 0x000000011500780c */ /* 0x000fe40003f24070 */
        /* <DEDUP_REMOVED lines=28> */
.L_x_117:
[----:B------:R-:W-:Y:S05]  /*5e40*/  BSYNC.RECONVERGENT B3 ;  /* 0x0000000000037941 */ /* 0x000fea0003800200 */
.L_x_116:
[----:B------:R-:W-:Y:S01]  /*5e50*/  ISETP.GT.U32.AND.EX P0, PT, R20, RZ, PT, P1 ;  /* 0x000000ff1400720c */ /* 0x000fe20003f04110 */
[----:B------:R-:W-:Y:S01]  /*5e60*/  IMAD.MOV.U32 R22, RZ, RZ, R10 ;  /* 0x000000ffff167224 */ /* 0x000fe200078e000a */
[--C-:B------:R-:W-:Y:S02]  /*5e70*/  SHF.R.U64 R21, R21, 0x1, R20.reuse ;  /* 0x0000000115157819 */ /* 0x100fe40000001214 */
[----:B------:R-:W-:Y:S02]  /*5e80*/  SHF.R.U32.HI R20, RZ, 0x1, R20 ;  /* 0x00000001ff147819 */ /* 0x000fe40000011614 */
[----:B------:R-:W-:-:S07]  /*5e90*/  IADD3 R23, PT, PT, R11, -R8, R9 ;  /* 0x800000080b177210 */ /* 0x000fce0007ffe009 */
[----:B------:R-:W-:Y:S05]  /*5ea0*/  @P0 BRA `(.L_x_118) ;  /* 0xfffffffc00340947 */ /* 0x000fea000383ffff */
[----:B------:R-:W-:Y:S05]  /*5eb0*/  BSYNC.RECONVERGENT B2 ;  /* 0x0000000000027941 */ /* 0x000fea0003800200 */
.L_x_115:
[----:B------:R-:W-:-:S04]  /*5ec0*/  IMAD.HI.U32 R9, R24, 0x3, RZ ;  /* 0x0000000318097827 */ /* 0x000fc800078e00ff */
[----:B------:R-:W-:-:S05]  /*5ed0*/  IMAD.IADD R8, R24, 0x1, -R9 ;  /* 0x0000000118087824 */ /* 0x000fca00078e0a09 */
[----:B------:R-:W-:-:S04]  /*5ee0*/  LEA.HI R8, R8, R9, RZ, 0x1f ;  /* 0x0000000908087211 */ /* 0x000fc800078ff8ff */
[----:B------:R-:W-:-:S05]  /*5ef0*/  SHF.R.U32.HI R9, RZ, 0x1e, R8 ;  /* 0x0000001eff097819 */ /* 0x000fca0000011608 */
[----:B------:R-:W-:-:S07]  /*5f00*/  IMAD R24, R9, -0x7fffffff, R24 ;  /* 0x8000000109187824 */ /* 0x000fce00078e0218 */
.L_x_114:
[----:B------:R-:W-:Y:S05]  /*5f10*/  BSYNC.RECONVERGENT B1 ;  /* 0x0000000000017941 */ /* 0x000fea0003800200 */
.L_x_113:
        /* <DEDUP_REMOVED lines=9> */
[----:B------:R-:W-:-:S05]  /*5fb0*/  @P0 IMAD.MOV R11, RZ, RZ, -R9 ;  /* 0x000000ffff0b0224 */ /* 0x000fca00078e0a09 */
[----:B------:R-:W-:Y:S01]  /*5fc0*/  IADD3 R11, PT, PT, R24, R11, RZ ;  /* 0x0000000b180b7210 */ /* 0x000fe20007ffe0ff */
[----:B------:R-:W-:-:S04]  /*5fd0*/  IMAD.MOV.U32 R24, RZ, RZ, 0x1 ;  /* 0x00000001ff187424 */ /* 0x000fc800078e00ff */
        /* <DEDUP_REMOVED lines=23> */
[----:B------:R-:W-:Y:S01]  /*6150*/  IMAD.MOV.U32 R27, RZ, RZ, RZ ;  /* 0x000000ffff1b7224 */ /* 0x000fe200078e00ff */
[----:B------:R-:W-:Y:S01]  /*6160*/  MOV R26, 0xbc8f ;  /* 0x0000bc8f001a7802 */ /* 0x000fe20000000f00 */
[----:B------:R-:W-:Y:S02]  /*6170*/  IMAD.MOV.U32 R24, RZ, RZ, 0x1 ;  /* 0x00000001ff187424 */ /* 0x000fe400078e00ff */
[----:B------:R-:W-:-:S07]  /*6180*/  IMAD.MOV.U32 R25, RZ, RZ, RZ ;  /* 0x000000ffff197224 */ /* 0x000fce00078e00ff */
.L_x_124:
[----:B------:R-:W-:Y:S01]  /*6190*/  LOP3.LUT R8, R23, 0x1, RZ, 0xc0, !PT ;  /* 0x0000000117087812 */ /* 0x000fe200078ec0ff */
[----:B------:R-:W-:Y:S03]  /*61a0*/  BSSY.RECONVERGENT B3, `(.L_x_122) ;  /* 0x000001b000037945 */ /* 0x000fe60003800200 */
[----:B------:R-:W-:-:S04]  /*61b0*/  ISETP.NE.U32.AND P0, PT, R8, 0x1, PT ;  /* 0x000000010800780c */ /* 0x000fc80003f05070 */
[----:B------:R-:W-:-:S13]  /*61c0*/  ISETP.NE.U32.AND.EX P0, PT, RZ, RZ, PT, P0 ;  /* 0x000000ffff00720c */ /* 0x000fda0003f05100 */
[----:B------:R-:W-:Y:S05]  /*61d0*/  @P0 BRA `(.L_x_123) ;  /* 0x00000000005c0947 */ /* 0x000fea0003800000 */
        /* <DEDUP_REMOVED lines=23> */
.L_x_123:
[----:B------:R-:W-:Y:S05]  /*6350*/  BSYNC.RECONVERGENT B3 ;  /* 0x0000000000037941 */ /* 0x000fea0003800200 */
.L_x_122:
[-C--:B------:R-:W-:Y:S02]  /*6360*/  IMAD R10, R27, R26.reuse, RZ ;  /* 0x0000001a1b0a7224 */ /* 0x080fe400078e02ff */
[----:B------:R-:W-:-:S04]  /*6370*/  IMAD.WIDE.U32 R8, R26, R26, RZ ;  /* 0x0000001a1a087225 */ /* 0x000fc800078e00ff */
[----:B------:R-:W-:Y:S02]  /*6380*/  IMAD R27, R26, R27, R10 ;  /* 0x0000001b1a1b7224 */ /* 0x000fe400078e020a */
[----:B------:R-:W-:-:S03]  /*6390*/  IMAD.WIDE.U32 R20, R8, 0x3, RZ ;  /* 0x0000000308147825 */ /* 0x000fc600078e00ff */
[----:B------:R-:W-:-:S05]  /*63a0*/  IADD3 R9, PT, PT, R9, R27, RZ ;  /* 0x0000001b09097210 */ /* 0x000fca0007ffe0ff */
        /* <DEDUP_REMOVED lines=18> */
.L_x_121:
[----:B------:R-:W-:-:S04]  /*64d0*/  IMAD.HI.U32 R9, R24, 0x3, RZ ;  /* 0x0000000318097827 */ /* 0x000fc800078e00ff */
[----:B------:R-:W-:-:S05]  /*64e0*/  IMAD.IADD R8, R24, 0x1, -R9 ;  /* 0x0000000118087824 */ /* 0x000fca00078e0a09 */
[----:B------:R-:W-:-:S04]  /*64f0*/  LEA.HI R8, R8, R9, RZ, 0x1f ;  /* 0x0000000908087211 */ /* 0x000fc800078ff8ff */
[----:B------:R-:W-:-:S05]  /*6500*/  SHF.R.U32.HI R9, RZ, 0x1e, R8 ;  /* 0x0000001eff097819 */ /* 0x000fca0000011608 */
[----:B------:R-:W-:-:S07]  /*6510*/  IMAD R24, R9, -0x7fffffff, R24 ;  /* 0x8000000109187824 */ /* 0x000fce00078e0218 */
.L_x_120:
[----:B------:R-:W-:Y:S05]  /*6520*/  BSYNC.RECONVERGENT B1 ;  /* 0x0000000000017941 */ /* 0x000fea0003800200 */
.L_x_119:
        /* <DEDUP_REMOVED lines=23> */
[----:B------:R-:W-:-:S05]  /*66a0*/  IMAD.IADD R10, R9, 0x1, R10 ;  /* 0x00000001090a7824 */ /* 0x000fca00078e020a */
[----:B------:R-:W-:-:S05]  /*66b0*/  I2FP.F32.U32 R10, R10 ;  /* 0x0000000a000a7245 */ /* 0x000fca0000201000 */
[----:B------:R-:W-:Y:S02]  /*66c0*/  FMUL R21, R10, 4.6566128730773925781e-10 ;  /* 0x300000000a157820 */ /* 0x000fe40000400000 */
        /* <DEDUP_REMOVED lines=13> */
.L_x_130:
        /* <DEDUP_REMOVED lines=30> */
.L_x_129:
[----:B------:R-:W-:Y:S05]  /*6980*/  BSYNC.RECONVERGENT B3 ;  /* 0x0000000000037941 */ /* 0x000fea0003800200 */
.L_x_128:
        /* <DEDUP_REMOVED lines=21> */
.L_x_127:
[----:B------:R-:W-:-:S05]  /*6ae0*/  IMAD.HI.U32 R8, R27, 0x3, RZ ;  /* 0x000000031b087827 */ /* 0x000fca00078e00ff */
[----:B------:R-:W-:-:S04]  /*6af0*/  IADD3 R9, PT, PT, -R8, R27, RZ ;  /* 0x0000001b08097210 */ /* 0x000fc80007ffe1ff */
[----:B------:R-:W-:-:S04]  /*6b00*/  LEA.HI R9, R9, R8, RZ, 0x1f ;  /* 0x0000000809097211 */ /* 0x000fc800078ff8ff */
[----:B------:R-:W-:-:S05]  /*6b10*/  SHF.R.U32.HI R8, RZ, 0x1e, R9 ;  /* 0x0000001eff087819 */ /* 0x000fca0000011609 */
[----:B------:R-:W-:-:S07]  /*6b20*/  IMAD R27, R8, -0x7fffffff, R27 ;  /* 0x80000001081b7824 */ /* 0x000fce00078e021b */
.L_x_126:
[----:B------:R-:W-:Y:S05]  /*6b30*/  BSYNC.RECONVERGENT B1 ;  /* 0x0000000000017941 */ /* 0x000fea0003800200 */
.L_x_125:
[----:B------:R-:W-:Y:S01]  /*6b40*/  IMAD.HI.U32 R8, R27, -0x4370ec6f, RZ ;  /* 0xbc8f13911b087827 */ /* 0x000fe200078e00ff */
[----:B------:R-:W-:Y:S01]  /*6b50*/  IADD3 R24, PT, PT, R7, 0x1800, RZ ;  /* 0x0000180007187810 */ /* 0x000fe20007ffe0ff */
[----:B------:R-:W-:Y:S02]  /*6b60*/  BSSY.RECONVERGENT B1, `(.L_x_131) ;  /* 0x000005e000017945 */ /* 0x000fe40003800200 */
        /* <DEDUP_REMOVED lines=33> */
[----:B------:R-:W-:Y:S01]  /*6d80*/  CS2R R26, SRZ ;  /* 0x00000000001a7805 */ /* 0x000fe2000001ff00 */
[----:B------:R-:W-:-:S07]  /*6d90*/  IMAD.MOV.U32 R28, RZ, RZ, 0x1 ;  /* 0x00000001ff1c7424 */ /* 0x000fce00078e00ff */
.L_x_136:
[----:B------:R-:W-:Y:S01]  /*6da0*/  LOP3.LUT R20, R24, 0x1, RZ, 0xc0, !PT ;  /* 0x0000000118147812 */ /* 0x000fe200078ec0ff */
[----:B------:R-:W-:Y:S03]  /*6db0*/  BSSY.RECONVERGENT B3, `(.L_x_134) ;  /* 0x000001c000037945 */ /* 0x000fe60003800200 */
[----:B------:R-:W-:-:S04]  /*6dc0*/  ISETP.NE.U32.AND P0, PT, R20, 0x1, PT ;  /* 0x000000011400780c */ /* 0x000fc80003f05070 */
[----:B------:R-:W-:-:S13]  /*6dd0*/  ISETP.NE.U32.AND.EX P0, PT, RZ, RZ, PT, P0 ;  /* 0x000000ffff00720c */ /* 0x000fda0003f05100 */
[----:B------:R-:W-:Y:S05]  /*6de0*/  @P0 BRA `(.L_x_135) ;  /* 0x0000000000600947 */ /* 0x000fea0003800000 */
[----:B------:R-:W-:-:S04]  /*6df0*/  IMAD R27, R27, R25, RZ ;  /* 0x000000191b1b7224 */ /* 0x000fc800078e02ff */
[----:B------:R-:W-:Y:S02]  /*6e00*/  IMAD R27, R26, R28, R27 ;  /* 0x0000001c1a1b7224 */ /* 0x000fe400078e021b */
[----:B------:R-:W-:-:S04]  /*6e10*/  IMAD.WIDE.U32 R28, R28, R25, RZ ;  /* 0x000000191c1c7225 */ /* 0x000fc800078e00ff */
        /* <DEDUP_REMOVED lines=12> */
[----:B------:R-:W-:Y:S01]  /*6ee0*/  IADD3 R22, P0, PT, R20, R22, RZ ;  /* 0x0000001614167210 */ /* 0x000fe20007f1e0ff */
[----:B------:R-:W-:-:S04]  /*6ef0*/  IMAD.MOV.U32 R20, RZ, RZ, R28 ;  /* 0x000000ffff147224 */ /* 0x000fc800078e001c */
[----:B------:R-:W-:-:S05]  /*6f00*/  IMAD.X R23, R27, 0x1, R23, P0 ;  /* 0x000000011b177824 */ /* 0x000fca00000e0617 */
[--C-:B------:R-:W-:Y:S02]  /*6f10*/  SHF.R.U64 R27, R22, 0x1e, R23.reuse ;  /* 0x0000001e161b7819 */ /* 0x100fe40000001217 */
[----:B------:R-:W-:-:S03]  /*6f20*/  SHF.R.U32.HI R22, RZ, 0x1e, R23 ;  /* 0x0000001eff167819 */ /* 0x000fc60000011617 */
[----:B------:R-:W-:-:S04]  /*6f30*/  IMAD.WIDE.U32 R20, R27, -0x7fffffff, R20 ;  /* 0x800000011b147825 */ /* 0x000fc800078e0014 */
[----:B------:R-:W-:Y:S01]  /*6f40*/  IMAD R22, R22, -0x7fffffff, RZ ;  /* 0x8000000116167824 */ /* 0x000fe200078e02ff */
[----:B------:R-:W-:-:S04]  /*6f50*/  MOV R28, R20 ;  /* 0x00000014001c7202 */ /* 0x000fc80000000f00 */
[----:B------:R-:W-:-:S07]  /*6f60*/  IADD3 R27, PT, PT, R21, -R27, R22 ;  /* 0x8000001b151b7210 */ /* 0x000fce0007ffe016 */
.L_x_135:
[----:B------:R-:W-:Y:S05]  /*6f70*/  BSYNC.RECONVERGENT B3 ;  /* 0x0000000000037941 */ /* 0x000fea0003800200 */
.L_x_134:
[----:B------:R-:W-:-:S04]  /*6f80*/  IMAD R20, R26, R25, RZ ;  /* 0x000000191a147224 */ /* 0x000fc800078e02ff */
[C---:B------:R-:W-:Y:S02]  /*6f90*/  IMAD R23, R25.reuse, R26, R20 ;  /* 0x0000001a19177224 */ /* 0x040fe400078e0214 */
        /* <DEDUP_REMOVED lines=16> */
[----:B------:R-:W-:-:S05]  /*70a0*/  IMAD R22, R22, -0x7fffffff, RZ ;  /* 0x8000000116167824 */ /* 0x000fca00078e02ff */
[----:B------:R-:W-:Y:S01]  /*70b0*/  IADD3 R26, PT, PT, R21, -R25, R22 ;  /* 0x80000019151a7210 */ /* 0x000fe20007ffe016 */
[----:B------:R-:W-:Y:S01]  /*70c0*/  IMAD.MOV.U32 R25, RZ, RZ, R20 ;  /* 0x000000ffff197224 */ /* 0x000fe200078e0014 */
[----:B------:R-:W-:Y:S06]  /*70d0*/  @P0 BRA `(.L_x_136) ;  /* 0xfffffffc00300947 */ /* 0x000fec000383ffff */
[----:B------:R-:W-:Y:S05]  /*70e0*/  BSYNC.RECONVERGENT B2 ;  /* 0x0000000000027941 */ /* 0x000fea0003800200 */
.L_x_133:
[----:B------:R-:W-:-:S05]  /*70f0*/  IMAD.HI.U32 R7, R28, 0x3, RZ ;  /* 0x000000031c077827 */ /* 0x000fca00078e00ff */
[----:B------:R-:W-:-:S04]  /*7100*/  IADD3 R20, PT, PT, -R7, R28, RZ ;  /* 0x0000001c07147210 */ /* 0x000fc80007ffe1ff */
[----:B------:R-:W-:-:S04]  /*7110*/  LEA.HI R20, R20, R7, RZ, 0x1f ;  /* 0x0000000714147211 */ /* 0x000fc800078ff8ff */
[----:B------:R-:W-:-:S05]  /*7120*/  SHF.R.U32.HI R7, RZ, 0x1e, R20 ;  /* 0x0000001eff077819 */ /* 0x000fca0000011614 */
[----:B------:R-:W-:-:S07]  /*7130*/  IMAD R28, R7, -0x7fffffff, R28 ;  /* 0x80000001071c7824 */ /* 0x000fce00078e021c */
.L_x_132:
[----:B------:R-:W-:Y:S05]  /*7140*/  BSYNC.RECONVERGENT B1 ;  /* 0x0000000000017941 */ /* 0x000fea0003800200 */
.L_x_131:
[----:B------:R-:W-:Y:S01]  /*7150*/  IMAD.HI.U32 R7, R28, -0x4370ec6f, RZ ;  /* 0xbc8f13911c077827 */ /* 0x000fe200078e00ff */
[----:B------:R-:W-:Y:S01]  /*7160*/  DSETP.GEU.AND P1, PT, R16, 0.25, PT ;  /* 0x3fd000001000742a */ /* 0x000fe20003f2e000 */
[----:B------:R-:W0:Y:S01]  /*7170*/  LDCU.64 UR8, c[0x0][0x3b8] ;  /* 0x00007700ff0877ac */ /* 0x000e220008000a00 */
[----:B------:R-:W-:Y:S02]  /*7180*/  DSETP.GEU.AND P3, PT, R14, 0.25, PT ;  /* 0x3fd000000e00742a */ /* 0x000fe40003f6e000 */
[----:B------:R-:W-:Y:S01]  /*7190*/  SHF.R.U32.HI R7, RZ, 0xf, R7 ;  /* 0x0000000fff077819 */ /* 0x000fe20000011607 */
[----:B------:R-:W-:Y:S01]  /*71a0*/  DSETP.GEU.AND P6, PT, R10, 0.25, PT ;  /* 0x3fd000000a00742a */ /* 0x000fe20003fce000 */
[----:B------:R-:W-:Y:S01]  /*71b0*/  SEL R15, RZ, 0x1, P1 ;  /* 0x00000001ff0f7807 */ /* 0x000fe20000800000 */
[----:B------:R-:W-:Y:S02]  /*71c0*/  USHF.R.S32.HI UR5, URZ, 0x1f, UR4 ;  /* 0x0000001fff057899 */ /* 0x000fe40008011404 */
[----:B------:R-:W-:-:S02]  /*71d0*/  IMAD R28, R7, -0xadc8, R28 ;  /* 0xffff5238071c7824 */ /* 0x000fc400078e021c */
        /* <DEDUP_REMOVED lines=11> */
[----:B------:R-:W-:-:S03]  /*7290*/  IMAD R7, R7, 0xbc8f, RZ ;  /* 0x0000bc8f07077824 */ /* 0x000fc600078e02ff */
[----:B------:R-:W-:Y:S02]  /*72a0*/  LOP3.LUT R22, R20, 0x7fffffff, RZ, 0x3c, !PT ;  /* 0x7fffffff14167812 */ /* 0x000fe400078e3cff */
[----:B------:R-:W-:-:S13]  /*72b0*/  ISETP.GE.U32.AND P0, PT, R7, R20, PT ;  /* 0x000000140700720c */ /* 0x000fda0003f06070 */
[----:B------:R-:W-:Y:S01]  /*72c0*/  @P0 IMAD.MOV R22, RZ, RZ, -R20 ;  /* 0x000000ffff160224 */ /* 0x000fe200078e0a14 */
[----:B------:R-:W-:-:S03]  /*72d0*/  DSETP.GEU.AND P0, PT, R18, 0.25, PT ;  /* 0x3fd000001200742a */ /* 0x000fc60003f0e000 */
[----:B------:R-:W-:Y:S02]  /*72e0*/  IMAD.IADD R22, R7, 0x1, R22 ;  /* 0x0000000107167824 */ /* 0x000fe400078e0216 */
[----:B------:R-:W-:Y:S01]  /*72f0*/  FMUL R7, R21, 4.6566128730773925781e-10 ;  /* 0x3000000015077820 */ /* 0x000fe20000400000 */
[----:B------:R-:W-:Y:S01]  /*7300*/  SEL R14, RZ, 0x1, P0 ;  /* 0x00000001ff0e7807 */ /* 0x000fe20000000000 */
[----:B------:R-:W-:Y:S01]  /*7310*/  DSETP.GEU.AND P0, PT, R12, 0.25, PT ;  /* 0x3fd000000c00742a */ /* 0x000fe20003f0e000 */
[----:B------:R-:W-:Y:S01]  /*7320*/  I2FP.F32.U32 R22, R22 ;  /* 0x0000001600167245 */ /* 0x000fe20000201000 */
[----:B------:R1:W2:Y:S01]  /*7330*/  F2F.F64.F32 R20, R7 ;  /* 0x0000000700147310 */ /* 0x0002a20000201800 */
[----:B------:R-:W-:-:S03]  /*7340*/  IADD3 R10, P2, P1, R15, R2, R14 ;  /* 0x000000020f0a7210 */ /* 0x000fc6000795e00e */
[----:B------:R-:W-:Y:S01]  /*7350*/  FMUL R24, R22, 4.6566128730773925781e-10 ;  /* 0x3000000016187820 */ /* 0x000fe20000400000 */
[----:B------:R-:W-:Y:S01]  /*7360*/  SEL R2, RZ, 0x1, P0 ;  /* 0x00000001ff027807 */ /* 0x000fe20000000000 */
[----:B------:R-:W-:Y:S01]  /*7370*/  DSETP.GEU.AND P0, PT, R8, 0.25, PT ;  /* 0x3fd000000800742a */ /* 0x000fe20003f0e000 */
[----:B------:R-:W-:Y:S01]  /*7380*/  IADD3.X R3, PT, PT, RZ, R3, RZ, P2, P1 ;  /* 0x00000003ff037210 */ /* 0x000fe200017e24ff */
[----:B------:R-:W3:Y:S01]  /*7390*/  F2F.F64.F32 R22, R24 ;  /* 0x0000001800167310 */ /* 0x000ee20000201800 */
[----:B-1----:R-:W-:Y:S02]  /*73a0*/  SEL R7, RZ, 0x1, P3 ;  /* 0x00000001ff077807 */ /* 0x002fe40001800000 */
[----:B0-----:R-:W-:Y:S02]  /*73b0*/  IADD3 R9, P5, PT, -R5, UR8, RZ ;  /* 0x0000000805097c10 */ /* 0x001fe4000ffbe1ff */
[----:B------:R-:W-:Y:S01]  /*73c0*/  IADD3 R8, P3, P4, R2, R10, R7 ;  /* 0x0000000a02087210 */ /* 0x000fe20007c7e007 */
[----:B--2---:R-:W-:Y:S01]  /*73d0*/  DADD R20, R20, -0.5 ;  /* 0xbfe0000014147429 */ /* 0x004fe20000000000 */
[----:B------:R-:W-:-:S02]  /*73e0*/  SEL R7, RZ, 0x1, P6 ;  /* 0x00000001ff077807 */ /* 0x000fc40003000000 */
[----:B------:R-:W-:Y:S02]  /*73f0*/  SEL R2, RZ, 0x1, P0 ;  /* 0x00000001ff027807 */ /* 0x000fe40000000000 */
[----:B------:R-:W-:Y:S02]  /*7400*/  ISETP.GE.U32.AND P0, PT, R9, UR4, PT ;  /* 0x0000000409007c0c */ /* 0x000fe4000bf06070 */
[----:B------:R-:W-:Y:S01]  /*7410*/  IADD3 R2, P1, P2, R2, R8, R7 ;  /* 0x0000000802027210 */ /* 0x000fe20007a3e007 */
[----:B---3--:R-:W-:Y:S01]  /*7420*/  DADD R22, R22, -0.5 ;  /* 0xbfe0000016167429 */ /* 0x008fe20000000000 */
[----:B------:R-:W-:Y:S02]  /*7430*/  IADD3.X R8, PT, PT, ~R6, UR9, RZ, P5, !PT ;  /* 0x0000000906087c10 */ /* 0x000fe4000affe5ff */
[----:B------:R-:W-:Y:S02]  /*7440*/  IADD3.X R3, PT, PT, RZ, R3, RZ, P3, P4 ;  /* 0x00000003ff037210 */ /* 0x000fe40001fe84ff */
[----:B------:R-:W-:-:S02]  /*7450*/  ISETP.GE.U32.AND.EX P0, PT, R8, UR5, PT, P0 ;  /* 0x0000000508007c0c */ /* 0x000fc4000bf06100 */
[----:B------:R-:W-:Y:S01]  /*7460*/  IADD3.X R3, PT, PT, RZ, R3, RZ, P1, P2 ;  /* 0x00000003ff037210 */ /* 0x000fe20000fe44ff */
[----:B------:R-:W-:-:S08]  /*7470*/  DMUL R22, R22, R22 ;  /* 0x0000001616167228 */ /* 0x000fd00000000000 */
[----:B------:R-:W-:-:S08]  /*7480*/  DFMA R22, R20, R20, R22 ;  /* 0x000000141416722b */ /* 0x000fd00000000016 */
[----:B------:R-:W-:-:S06]  /*7490*/  DSETP.GEU.AND P6, PT, R22, 0.25, PT ;  /* 0x3fd000001600742a */ /* 0x000fcc0003fce000 */
[----:B------:R-:W-:-:S04]  /*74a0*/  SEL R7, RZ, 0x1, P6 ;  /* 0x00000001ff077807 */ /* 0x000fc80003000000 */
[----:B------:R-:W-:-:S04]  /*74b0*/  IADD3 R2, P3, PT, R2, R7, RZ ;  /* 0x0000000702027210 */ /* 0x000fc80007f7e0ff */
[----:B------:R-:W-:Y:S01]  /*74c0*/  IADD3.X R3, PT, PT, RZ, R3, RZ, P3, !PT ;  /* 0x00000003ff037210 */ /* 0x000fe20001ffe4ff */
[----:B------:R-:W-:Y:S08]  /*74d0*/  @!P0 BRA `(.L_x_93) ;  /* 0x0000000400e48947 */ /* 0x000ff00003800000 */
[----:B------:R-:W-:-:S04]  /*74e0*/  IADD3 R5, P0, PT, R5, UR4, RZ ;  /* 0x0000000405057c10 */ /* 0x000fc8000ff1e0ff */
[----:B------:R-:W-:Y:S02]  /*74f0*/  IADD3.X R6, PT, PT, R6, UR5, RZ, P0, !PT ;  /* 0x0000000506067c10 */ /* 0x000fe400087fe4ff */
[----:B------:R-:W-:-:S04]  /*7500*/  ISETP.GT.U32.AND P0, PT, R5, UR6, PT ;  /* 0x0000000605007c0c */ /* 0x000fc8000bf04070 */
[----:B------:R-:W-:-:S13]  /*7510*/  ISETP.GT.U32.AND.EX P0, PT, R6, UR7, PT, P0 ;  /* 0x0000000706007c0c */ /* 0x000fda000bf04100 */
[----:B------:R-:W-:Y:S05]  /*7520*/  @!P0 BRA `(.L_x_137) ;  /* 0xffffffd000cc8947 */ /* 0x000fea000383ffff */
.L_x_94:
[----:B------:R-:W-:-:S04]  /*7530*/  ISETP.GE.U32.AND P0, PT, R5, UR8, PT ;  /* 0x0000000805007c0c */ /* 0x000fc8000bf06070 */
[----:B------:R-:W-:-:S13]  /*7540*/  ISETP.GE.U32.AND.EX P0, PT, R6, UR9, PT, P0 ;  /* 0x0000000906007c0c */ /* 0x000fda000bf06100 */
[----:B------:R-:W-:Y:S05]  /*7550*/  @P0 BRA `(.L_x_93) ;  /* 0x0000000400c40947 */ /* 0x000fea0003800000 */
[----:B------:R-:W-:Y:S01]  /*7560*/  IADD3 R7, PT, PT, -R5, UR8, RZ ;  /* 0x0000000805077c10 */ /* 0x000fe2000fffe1ff */
[----:B------:R-:W-:Y:S03]  /*7570*/  BSSY.RECONVERGENT B1, `(.L_x_93) ;  /* 0x000006f000017945 */ /* 0x000fe60003800200 */
[----:B------:R-:W-:-:S13]  /*7580*/  ISETP.GE.AND P0, PT, R4, R7, PT ;  /* 0x000000070400720c */ /* 0x000fda0003f06270 */
[----:B------:R-:W-:Y:S05]  /*7590*/  @P0 BRA `(.L_x_138) ;  /* 0x0000000400b00947 */ /* 0x000fea0003800000 */
[----:B------:R-:W0:Y:S01]  /*75a0*/  LDCU UR4, c[0x0][0x380] ;  /* 0x00007000ff0477ac */ /* 0x000e220008000800 */
[----:B------:R-:W-:Y:S02]  /*75b0*/  IMAD.MOV.U32 R6, RZ, RZ, R4 ;  /* 0x000000ffff067224 */ /* 0x000fe400078e0004 */
[----:B0-----:R-:W-:-:S07]  /*75c0*/  VIADD R21, R5, UR4 ;  /* 0x0000000405157c36 */ /* 0x001fce0008000000 */
.L_x_145:
[----:B------:R-:W-:Y:S01]  /*75d0*/  IMAD.IADD R20, R21, 0x1, R6 ;  /* 0x0000000115147824 */ /* 0x000fe200078e0206 */
[----:B------:R-:W-:Y:S01]  /*75e0*/  BSSY.RECONVERGENT B2, `(.L_x_139) ;  /* 0x0000044000027945 */ /* 0x000fe20003800200 */
[----:B------:R-:W-:-:S03]  /*75f0*/  IMAD.MOV.U32 R9, RZ, RZ, 0x1 ;  /* 0x00000001ff097424 */ /* 0x000fc600078e00ff */
        /* <DEDUP_REMOVED lines=9> */
.L_x_144:
        /* <DEDUP_REMOVED lines=44> */
.L_x_143:
[----:B------:R-:W-:Y:S05]  /*7950*/  BSYNC.RECONVERGENT B4 ;  /* 0x0000000000047941 */ /* 0x000fea0003800200 */
.L_x_142:
[----:B------:R-:W-:Y:S01]  /*7960*/  ISETP.GT.U32.AND.EX P0, PT, R5, RZ, PT, P1 ;  /* 0x000000ff0500720c */ /* 0x000fe20003f04110 */
[----:B------:R-:W-:Y:S01]  /*7970*/  IMAD.MOV.U32 R11, RZ, RZ, R18 ;  /* 0x000000ffff0b7224 */ /* 0x000fe200078e0012 */
[--C-:B------:R-:W-:Y:S02]  /*7980*/  SHF.R.U64 R20, R20, 0x1, R5.reuse ;  /* 0x0000000114147819 */ /* 0x100fe40000001205 */
[----:B------:R-:W-:Y:S02]  /*7990*/  SHF.R.U32.HI R5, RZ, 0x1, R5 ;  /* 0x00000001ff057819 */ /* 0x000fe40000011605 */
[----:B------:R-:W-:-:S07]  /*79a0*/  IADD3 R10, PT, PT, R19, -R12, R13 ;  /* 0x8000000c130a7210 */ /* 0x000fce0007ffe00d */
[----:B------:R-:W-:Y:S05]  /*79b0*/  @P0 BRA `(.L_x_144) ;  /* 0xfffffffc00340947 */ /* 0x000fea000383ffff */
[----:B------:R-:W-:Y:S05]  /*79c0*/  BSYNC.RECONVERGENT B3 ;  /* 0x0000000000037941 */ /* 0x000fea0003800200 */
.L_x_141:
[----:B------:R-:W-:-:S05]  /*79d0*/  IMAD.HI.U32 R8, R9, 0x3, RZ ;  /* 0x0000000309087827 */ /* 0x000fca00078e00ff */
[----:B------:R-:W-:-:S04]  /*79e0*/  IADD3 R5, PT, PT, -R8, R9, RZ ;  /* 0x0000000908057210 */ /* 0x000fc80007ffe1ff */
[----:B------:R-:W-:-:S04]  /*79f0*/  LEA.HI R5, R5, R8, RZ, 0x1f ;  /* 0x0000000805057211 */ /* 0x000fc800078ff8ff */
[----:B------:R-:W-:-:S05]  /*7a00*/  SHF.R.U32.HI R8, RZ, 0x1e, R5 ;  /* 0x0000001eff087819 */ /* 0x000fca0000011605 */
[----:B------:R-:W-:-:S07]  /*7a10*/  IMAD R9, R8, -0x7fffffff, R9 ;  /* 0x8000000108097824 */ /* 0x000fce00078e0209 */
.L_x_140:
[----:B------:R-:W-:Y:S05]  /*7a20*/  BSYNC.RECONVERGENT B2 ;  /* 0x0000000000027941 */ /* 0x000fea0003800200 */
.L_x_139:
[----:B------:R-:W-:Y:S01]  /*7a30*/  IMAD.HI.U32 R5, R9, -0x4370ec6f, RZ ;  /* 0xbc8f139109057827 */ /* 0x000fe200078e00ff */
[----:B------:R-:W-:-:S04]  /*7a40*/  IADD3 R6, PT, PT, R6, 0x200, RZ ;  /* 0x0000020006067810 */ /* 0x000fc80007ffe0ff */
        /* <DEDUP_REMOVED lines=16> */
[----:B------:R-:W-:-:S03]  /*7b50*/  I2FP.F32.U32 R5, R10 ;  /* 0x0000000a00057245 */ /* 0x000fc60000201000 */
[----:B------:R-:W-:Y:S02]  /*7b60*/  IMAD.IADD R9, R8, 0x1, R9 ;  /* 0x0000000108097824 */ /* 0x000fe400078e0209 */
[----:B------:R-:W-:-:S03]  /*7b70*/  FMUL R5, R5, 4.6566128730773925781e-10 ;  /* 0x3000000005057820 */ /* 0x000fc60000400000 */
[----:B------:R-:W-:-:S05]  /*7b80*/  I2FP.F32.U32 R9, R9 ;  /* 0x0000000900097245 */ /* 0x000fca0000201000 */
[----:B------:R-:W-:Y:S02]  /*7b90*/  FMUL R12, R9, 4.6566128730773925781e-10 ;  /* 0x30000000090c7820 */ /* 0x000fe40000400000 */
[----:B------:R-:W0:Y:S08]  /*7ba0*/  F2F.F64.F32 R8, R5 ;  /* 0x0000000500087310 */ /* 0x000e300000201800 */
[----:B------:R-:W1:Y:S01]  /*7bb0*/  F2F.F64.F32 R10, R12 ;  /* 0x0000000c000a7310 */ /* 0x000e620000201800 */
[----:B0-----:R-:W-:-:S02]  /*7bc0*/  DADD R8, R8, -0.5 ;  /* 0xbfe0000008087429 */ /* 0x001fc40000000000 */
[----:B-1----:R-:W-:-:S08]  /*7bd0*/  DADD R10, R10, -0.5 ;  /* 0xbfe000000a0a7429 */ /* 0x002fd00000000000 */
[----:B------:R-:W-:-:S08]  /*7be0*/  DMUL R10, R10, R10 ;  /* 0x0000000a0a0a7228 */ /* 0x000fd00000000000 */
[----:B------:R-:W-:-:S08]  /*7bf0*/  DFMA R10, R8, R8, R10 ;  /* 0x00000008080a722b */ /* 0x000fd0000000000a */
[----:B------:R-:W-:-:S06]  /*7c00*/  DSETP.GEU.AND P0, PT, R10, 0.25, PT ;  /* 0x3fd000000a00742a */ /* 0x000fcc0003f0e000 */
[----:B------:R-:W-:Y:S02]  /*7c10*/  SEL R9, RZ, 0x1, P0 ;  /* 0x00000001ff097807 */ /* 0x000fe40000000000 */
[----:B------:R-:W-:Y:S02]  /*7c20*/  ISETP.GE.AND P0, PT, R6, R7, PT ;  /* 0x000000070600720c */ /* 0x000fe40003f06270 */
[----:B------:R-:W-:-:S05]  /*7c30*/  IADD3 R2, P1, PT, R2, R9, RZ ;  /* 0x0000000902027210 */ /* 0x000fca0007f3e0ff */
[----:B------:R-:W-:-:S06]  /*7c40*/  IMAD.X R3, RZ, RZ, R3, P1 ;  /* 0x000000ffff037224 */ /* 0x000fcc00008e0603 */
[----:B------:R-:W-:Y:S05]  /*7c50*/  @!P0 BRA `(.L_x_145) ;  /* 0xfffffff8005c8947 */ /* 0x000fea000383ffff */
.L_x_138:
[----:B------:R-:W-:Y:S05]  /*7c60*/  BSYNC.RECONVERGENT B1 ;  /* 0x0000000000017941 */ /* 0x000fea0003800200 */
.L_x_93:
        /* <DEDUP_REMOVED lines=11> */
[----:B------:R-:W1:Y:S01]  /*7d20*/  SHFL.DOWN PT, R6, R9, 0x2, 0x1f ;  /* 0x08401f0009067f89 */ /* 0x000e6200000e0000 */
[----:B0-----:R-:W-:-:S04]  /*7d30*/  SEL R5, R5, RZ, !P1 ;  /* 0x000000ff05057207 */ /* 0x001fc80004800000 */
[----:B------:R-:W-:Y:S02]  /*7d40*/  IADD3 R5, P0, PT, R5, R8, RZ ;  /* 0x0000000805057210 */ /* 0x000fe40007f1e0ff */
[----:B-1----:R-:W-:Y:S02]  /*7d50*/  SEL R6, R6, RZ, !P1 ;  /* 0x000000ff06067207 */ /* 0x002fe40004800000 */
[----:B------:R-:W-:Y:S01]  /*7d60*/  ISETP.GT.AND P1, PT, R10, 0x1b, PT ;  /* 0x0000001b0a00780c */ /* 0x000fe20003f24270 */
[----:B------:R-:W0:Y:S02]  /*7d70*/  SHFL.DOWN PT, R2, R5, 0x4, 0x1f ;  /* 0x08801f0005027f89 */ /* 0x000e2400000e0000 */
[----:B------:R-:W-:Y:S02]  /*7d80*/  IMAD.X R6, R6, 0x1, R9, P0 ;  /* 0x0000000106067824 */ /* 0x000fe400000e0609 */
[----:B------:R-:W1:Y:S03]  /*7d90*/  @!P2 S2R R9, SR_CgaCtaId ;  /* 0x000000000009a919 */ /* 0x000e660000008800 */
[----:B------:R-:W2:Y:S01]  /*7da0*/  SHFL.DOWN PT, R3, R6, 0x4, 0x1f ;  /* 0x08801f0006037f89 */ /* 0x000ea200000e0000 */
[----:B0-----:R-:W-:-:S04]  /*7db0*/  SEL R2, R2, RZ, !P1 ;  /* 0x000000ff02027207 */ /* 0x001fc80004800000 */
[----:B------:R-:W-:Y:S02]  /*7dc0*/  IADD3 R7, P0, PT, R2, R5, RZ ;  /* 0x0000000502077210 */ /* 0x000fe40007f1e0ff */
[----:B--2---:R-:W-:-:S03]  /*7dd0*/  SEL R3, R3, RZ, !P1 ;  /* 0x000000ff03037207 */ /* 0x004fc60004800000 */
[----:B------:R-:W0:Y:S01]  /*7de0*/  SHFL.DOWN PT, R2, R7, 0x8, 0x1f ;  /* 0x09001f0007027f89 */ /* 0x000e2200000e0000 */
[----:B------:R-:W-:Y:S01]  /*7df0*/  ISETP.GT.AND P1, PT, R10, 0x17, PT ;  /* 0x000000170a00780c */ /* 0x000fe20003f24270 */
[----:B------:R-:W-:-:S05]  /*7e00*/  IMAD.X R8, R3, 0x1, R6, P0 ;  /* 0x0000000103087824 */ /* 0x000fca00000e0606 */
[----:B------:R-:W2:Y:S01]  /*7e10*/  SHFL.DOWN PT, R3, R8, 0x8, 0x1f ;  /* 0x09001f0008037f89 */ /* 0x000ea200000e0000 */
[----:B0-----:R-:W-:-:S04]  /*7e20*/  SEL R2, R2, RZ, !P1 ;  /* 0x000000ff02027207 */ /* 0x001fc80004800000 */
[----:B------:R-:W-:Y:S02]  /*7e30*/  IADD3 R5, P0, PT, R2, R7, RZ ;  /* 0x0000000702057210 */ /* 0x000fe40007f1e0ff */
[----:B------:R-:W-:Y:S02]  /*7e40*/  @!P2 SHF.R.U32.HI R7, RZ, 0x2, R4 ;  /* 0x00000002ff07a819 */ /* 0x000fe40000011604 */
[----:B--2---:R-:W-:Y:S01]  /*7e50*/  SEL R3, R3, RZ, !P1 ;  /* 0x000000ff03037207 */ /* 0x004fe20004800000 */
[----:B------:R-:W0:Y:S01]  /*7e60*/  SHFL.DOWN PT, R2, R5, 0x10, 0x1f ;  /* 0x0a001f0005027f89 */ /* 0x000e2200000e0000 */
[----:B------:R-:W-:Y:S02]  /*7e70*/  ISETP.GT.AND P1, PT, R10, 0xf, PT ;  /* 0x0000000f0a00780c */ /* 0x000fe40003f24270 */
[----:B------:R-:W-:Y:S02]  /*7e80*/  IADD3.X R6, PT, PT, R3, R8, RZ, P0, !PT ;  /* 0x0000000803067210 */ /* 0x000fe400007fe4ff */
[----:B------:R-:W-:-:S02]  /*7e90*/  @!P2 MOV R8, 0x400 ;  /* 0x000004000008a802 */ /* 0x000fc40000000f00 */
[----:B------:R-:W-:Y:S01]  /*7ea0*/  @!P2 LOP3.LUT R7, R7, 0xf8, RZ, 0xc0, !PT ;  /* 0x000000f80707a812 */ /* 0x000fe200078ec0ff */
[----:B------:R-:W2:Y:S01]  /*7eb0*/  SHFL.DOWN PT, R3, R6, 0x10, 0x1f ;  /* 0x0a001f0006037f89 */ /* 0x000ea200000e0000 */
[----:B-1----:R-:W-:-:S05]  /*7ec0*/  @!P2 LEA R8, R9, R8, 0x18 ;  /* 0x000000080908a211 */ /* 0x002fca00078ec0ff */
[----:B------:R-:W-:Y:S01]  /*7ed0*/  @!P2 IMAD.IADD R7, R7, 0x1, R8 ;  /* 0x000000010707a824 */ /* 0x000fe200078e0208 */
[----:B0-----:R-:W-:-:S04]  /*7ee0*/  SEL R2, R2, RZ, !P1 ;  /* 0x000000ff02027207 */ /* 0x001fc80004800000 */
[----:B------:R-:W-:Y:S02]  /*7ef0*/  IADD3 R2, P0, PT, R2, R5, RZ ;  /* 0x0000000502027210 */ /* 0x000fe40007f1e0ff */
[----:B--2---:R-:W-:-:S05]  /*7f00*/  SEL R3, R3, RZ, !P1 ;  /* 0x000000ff03037207 */ /* 0x004fca0004800000 */
[----:B------:R-:W-:Y:S01]  /*7f10*/  IMAD.X R3, R3, 0x1, R6, P0 ;  /* 0x0000000103037824 */ /* 0x000fe200000e0606 */
[----:B------:R-:W-:-:S04]  /*7f20*/  ISETP.NE.AND P0, PT, R4, RZ, PT ;  /* 0x000000ff0400720c */ /* 0x000fc80003f05270 */
[----:B------:R2:W-:Y:S01]  /*7f30*/  @!P2 STS.64 [R7+0x10], R2 ;  /* 0x000010020700a388 */ /* 0x0005e20000000a00 */
[----:B------:R-:W-:Y:S08]  /*7f40*/  BAR.SYNC.DEFER_BLOCKING 0x0 ;  /* 0x0000000000007b1d */ /* 0x000ff00000010000 */
[----:B------:R-:W-:Y:S05]  /*7f50*/  @P0 BRA `(.L_x_50) ;  /* 0x00000000006c0947 */ /* 0x000fea0003800000 */
[----:B------:R-:W0:Y:S01]  /*7f60*/  S2UR UR5, SR_CgaCtaId ;  /* 0x00000000000579c3 */ /* 0x000e220000008800 */
[----:B------:R-:W-:Y:S02]  /*7f70*/  UMOV UR4, 0x400 ;  /* 0x0000040000047882 */ /* 0x000fe40000000000 */
[----:B0-----:R-:W-:-:S09]  /*7f80*/  ULEA UR4, UR5, UR4, 0x18 ;  /* 0x0000000405047291 */ /* 0x001fd2000f8ec0ff */
[----:B------:R-:W-:Y:S04]  /*7f90*/  LDS.64 R8, [UR4+0x18] ;  /* 0x00001804ff087984 */ /* 0x000fe80008000a00 */
[----:B------:R-:W0:Y:S04]  /*7fa0*/  LDS.128 R24, [UR4+0x20] ;  /* 0x00002004ff187984 */ /* 0x000e280008000c00 */
[----:B--2---:R-:W1:Y:S04]  /*7fb0*/  LDS.128 R4, [UR4+0x30] ;  /* 0x00003004ff047984 */ /* 0x004e680008000c00 */
[----:B------:R-:W2:Y:S04]  /*7fc0*/  LDS.128 R20, [UR4+0x40] ;  /* 0x00004004ff147984 */ /* 0x000ea80008000c00 */
[----:B------:R-:W3:Y:S04]  /*7fd0*/  LDS.128 R16, [UR4+0x50] ;  /* 0x00005004ff107984 */ /* 0x000ee80008000c00 */
[----:B------:R-:W4:Y:S01]  /*7fe0*/  LDS.128 R12, [UR4+0x60] ;  /* 0x00006004ff0c7984 */ /* 0x000f220008000c00 */
[----:B0-----:R-:W-:-:S04]  /*7ff0*/  IADD3 R11, P1, P2, R24, R8, R2 ;  /* 0x00000008180b7210 */ /* 0x001fc80007a3e002 */
[----:B------:R-:W-:Y:S02]  /*8000*/  IADD3.X R25, PT, PT, R25, R9, R3, P1, P2 ;  /* 0x0000000919197210 */ /* 0x000fe40000fe4403 */
[----:B-1----:R-:W-:Y:S02]  /*8010*/  IADD3 R3, P1, P2, R4, R11, R26 ;  /* 0x0000000b04037210 */ /* 0x002fe40007a3e01a */
        /* <DEDUP_REMOVED lines=14> */
[----:B------:R-:W-:-:S07]  /*8100*/  IMAD.X R3, R3, 0x1, R27, P3 ;  /* 0x0000000103037824 */ /* 0x000fce00018e061b */
.L_x_50:
[----:B------:R-:W-:Y:S05]  /*8110*/  BSYNC.RECONVERGENT B0 ;  /* 0x0000000000007941 */ /* 0x000fea0003800200 */
.L_x_30:
[----:B------:R-:W-:Y:S05]  /*8120*/  @P0 EXIT ;  /* 0x000000000000094d */ /* 0x000fea0003800000 */
[----:B0-----:R-:W0:Y:S01]  /*8130*/  LDC.64 R4, c[0x0][0x388] ;  /* 0x0000e200ff047b82 */ /* 0x001e220000000a00 */
[----:B------:R-:W3:Y:S01]  /*8140*/  LDCU.64 UR4, c[0x0][0x358] ;  /* 0x00006b00ff0477ac */ /* 0x000ee20008000a00 */
[----:B0-----:R-:W-:-:S05]  /*8150*/  IMAD.WIDE.U32 R4, R0, 0x8, R4 ;  /* 0x0000000800047825 */ /* 0x001fca00078e0004 */
[----:B---3--:R-:W-:Y:S01]  /*8160*/  STG.E.64 desc[UR4][R4.64], R2 ;  /* 0x0000000204007986 */ /* 0x008fe2000c101b04 */
[----:B------:R-:W-:Y:S05]  /*8170*/  EXIT ;  /* 0x000000000000794d */ /* 0x000fea0003800000 */
.L_x_146:
        /* <DEDUP_REMOVED lines=16> */
.L_x_580:


//--------------------- .text._ZN3cub18CUB_300001_SM_10006detail6reduce28DeviceReduceSingleTileKernelINS2_10policy_hubIlyN4cuda3std3__44plusIlEEE10Policy1000EN6thrust24THRUST_300001_SM_1000_NS18transform_iteratorI13inside_circleNSD_17counting_iteratorIiNSD_11use_defaultESH_SH_EEllEEPlyS9_llNS7_10__identityEEEvT0_T1_T2_T3_T4_T6_ --------------------------
	.section	.text._ZN3cub18CUB_300001_SM_10006detail6reduce28DeviceReduceSingleTileKernelINS2_10policy_hubIlyN4cuda3std3__44plusIlEEE10Policy1000EN6thrust24THRUST_300001_SM_1000_NS18transform_iteratorI13inside_circleNSD_17counting_iteratorIiNSD_11use_defaultESH_SH_EEllEEPlyS9_llNS7_10__identityEEEvT0_T1_T2_T3_T4_T6_,"ax",@progbits
	.align	128
        .global         _ZN3cub18CUB_300001_SM_10006detail6reduce28DeviceReduceSingleTileKernelINS2_10policy_hubIlyN4cuda3std3__44plusIlEEE10Policy1000EN6thrust24THRUST_300001_SM_1000_NS18transform_iteratorI13inside_circleNSD_17counting_iteratorIiNSD_11use_defaultESH_SH_EEllEEPlyS9_llNS7_10__identityEEEvT0_T1_T2_T3_T4_T6_
        .type           _ZN3cub18CUB_300001_SM_10006detail6reduce28DeviceReduceSingleTileKernelINS2_10policy_hubIlyN4cuda3std3__44plusIlEEE10Policy1000EN6thrust24THRUST_300001_SM_1000_NS18transform_iteratorI13inside_circleNSD_17counting_iteratorIiNSD_11use_defaultESH_SH_EEllEEPlyS9_llNS7_10__identityEEEvT0_T1_T2_T3_T4_T6_,@function
        .size           _ZN3cub18CUB_300001_SM_10006detail6reduce28DeviceReduceSingleTileKernelINS2_10policy_hubIlyN4cuda3std3__44plusIlEEE10Policy1000EN6thrust24THRUST_300001_SM_1000_NS18transform_iteratorI13inside_circleNSD_17counting_iteratorIiNSD_11use_defaultESH_SH_EEllEEPlyS9_llNS7_10__identityEEEvT0_T1_T2_T3_T4_T6_,(.L_x_581 - _ZN3cub18CUB_300001_SM_10006detail6reduce28DeviceReduceSingleTileKernelINS2_10policy_hubIlyN4cuda3std3__44plusIlEEE10Policy1000EN6thrust24THRUST_300001_SM_1000_NS18transform_iteratorI13inside_circleNSD_17counting_iteratorIiNSD_11use_defaultESH_SH_EEllEEPlyS9_llNS7_10__identityEEEvT0_T1_T2_T3_T4_T6_)
        .other          _ZN3cub18CUB_300001_SM_10006detail6reduce28DeviceReduceSingleTileKernelINS2_10policy_hubIlyN4cuda3std3__44plusIlEEE10Policy1000EN6thrust24THRUST_300001_SM_1000_NS18transform_iteratorI13inside_circleNSD_17counting_iteratorIiNSD_11use_defaultESH_SH_EEllEEPlyS9_llNS7_10__identityEEEvT0_T1_T2_T3_T4_T6_,@"STO_CUDA_ENTRY STV_DEFAULT"
_ZN3cub18CUB_300001_SM_10006detail6reduce28DeviceReduceSingleTileKernelINS2_10policy_hubIlyN4cuda3std3__44plusIlEEE10Policy1000EN6thrust24THRUST_300001_SM_1000_NS18transform_iteratorI13inside_circleNSD_17counting_iteratorIiNSD_11use_defaultESH_SH_EEllEEPlyS9_llNS7_10__identityEEEvT0_T1_T2_T3_T4_T6_:
.text._ZN3cub18CUB_300001_SM_10006detail6reduce28DeviceReduceSingleTileKernelINS2_10policy_hubIlyN4cuda3std3__44plusIlEEE10Policy1000EN6thrust24THRUST_300001_SM_1000_NS18transform_iteratorI13inside_circleNSD_17counting_iteratorIiNSD_11use_defaultESH_SH_EEllEEPlyS9_llNS7_10__identityEEEvT0_T1_T2_T3_T4_T6_:
[----:B------:R-:W-:Y:S01]  /*0000*/  LDC R1, c[0x0][0x37c] ;  /* 0x0000df00ff017b82 */ /* 0x000fe20000000800 */
[----:B------:R-:W0:Y:S01]  /*0010*/  LDCU.64 UR4, c[0x0][0x390] ;  /* 0x00007200ff0477ac */ /* 0x000e220008000a00 */
[----:B------:R-:W1:Y:S01]  /*0020*/  LDCU.64 UR6, c[0x0][0x358] ;  /* 0x00006b00ff0677ac */ /* 0x000e620008000a00 */
[----:B0-----:R-:W-:-:S04]  /*0030*/  UISETP.NE.U32.AND UP0, UPT, UR4, URZ, UPT ;  /* 0x000000ff0400728c */ /* 0x001fc8000bf05070 */
[----:B------:R-:W-:-:S09]  /*0040*/  UISETP.NE.AND.EX UP0, UPT, UR5, URZ, UPT, UP0 ;  /* 0x000000ff0500728c */ /* 0x000fd2000bf05300 */
[----:B-1----:R-:W-:Y:S05]  /*0050*/  BRA.U UP0, `(.L_x_147) ;  /* 0x00000001001c7547 */ /* 0x002fea000b800000 */
[----:B------:R-:W0:Y:S02]  /*0060*/  S2R R0, SR_TID.X ;  /* 0x0000000000007919 */ /* 0x000e240000002100 */
[----:B0-----:R-:W-:-:S13]  /*0070*/  ISETP.NE.AND P0, PT, R0, RZ, PT ;  /* 0x000000ff0000720c */ /* 0x001fda0003f05270 */
[----:B------:R-:W-:Y:S05]  /*0080*/  @P0 EXIT ;  /* 0x000000000000094d */ /* 0x000fea0003800000 */
[----:B------:R-:W0:Y:S08]  /*0090*/  LDC.64 R2, c[0x0][0x388] ;  /* 0x0000e200ff027b82 */ /* 0x000e300000000a00 */
[----:B------:R-:W0:Y:S02]  /*00a0*/  LDC.64 R4, c[0x0][0x3a0] ;  /* 0x0000e800ff047b82 */ /* 0x000e240000000a00 */
[----:B0-----:R-:W-:Y:S01]  /*00b0*/  STG.E.64 desc[UR6][R2.64], R4 ;  /* 0x0000000402007986 */ /* 0x001fe2000c101b06 */
[----:B------:R-:W-:Y:S05]  /*00c0*/  EXIT ;  /* 0x000000000000794d */ /* 0x000fea0003800000 */
.L_x_147:
[----:B------:R-:W-:Y:S01]  /*00d0*/  UISETP.GT.U32.AND UP0, UPT, UR4, 0xdff, UPT ;  /* 0x00000dff0400788c */ /* 0x000fe2000bf04070 */
[----:B------:R-:W-:Y:S03]  /*00e0*/  BSSY.RECONVERGENT B0, `(.L_x_148) ;  /* 0x0000825000007945 */ /* 0x000fe60003800200 */
[----:B------:R-:W-:-:S09]  /*00f0*/  UISETP.GT.U32.AND.EX UP0, UPT, UR5, URZ, UPT, UP0 ;  /* 0x000000ff0500728c */ /* 0x000fd2000bf04100 */
[----:B------:R-:W-:Y:S05]  /*0100*/  BRA.U UP0, `(.L_x_149) ;  /* 0x0000001d00547547 */ /* 0x000fea000b800000 */
[----:B------:R-:W0:Y:S01]  /*0110*/  S2R R4, SR_TID.X ;  /* 0x0000000000047919 */ /* 0x000e220000002100 */
[----:B------:R-:W-:Y:S01]  /*0120*/  BSSY.RECONVERGENT B1, `(.L_x_150) ;  /* 0x000006b000017945 */ /* 0x000fe20003800200 */
[----:B------:R-:W-:Y:S02]  /*0130*/  CS2R R2, SRZ ;  /* 0x0000000000027805 */ /* 0x000fe4000001ff00 */
[----:B0-----:R-:W-:Y:S01]  /*0140*/  ISETP.GE.U32.AND P0, PT, R4, UR4, PT ;  /* 0x0000000404007c0c */ /* 0x001fe2000bf06070 */
[----:B------:R-:W-:-:S12]  /*0150*/  IMAD.MOV.U32 R5, RZ, RZ, R4 ;  /* 0x000000ffff057224 */ /* 0x000fd800078e0004 */
[----:B------:R-:W-:Y:S05]  /*0160*/  @P0 BRA `(.L_x_151) ;  /* 0x0000000400980947 */ /* 0x000fea0003800000 */
[----:B------:R-:W0:Y:S01]  /*0170*/  LDCU UR4, c[0x0][0x380] ;  /* 0x00007000ff0477ac */ /* 0x000e220008000800 */
[----:B------:R-:W-:Y:S01]  /*0180*/  BSSY.RECONVERGENT B2, `(.L_x_152) ;  /* 0x0000044000027945 */ /* 0x000fe20003800200 */
[----:B------:R-:W-:Y:S02]  /*0190*/  IMAD.MOV.U32 R10, RZ, RZ, 0x1 ;  /* 0x00000001ff0a7424 */ /* 0x000fe400078e00ff */
[----:B0-----:R-:W-:-:S05]  /*01a0*/  VIADD R0, R4, UR4 ;  /* 0x0000000404007c36 */ /* 0x001fca0008000000 */
[----:B------:R-:W-:-:S13]  /*01b0*/  ISETP.NE.AND P0, PT, R0, RZ, PT ;  /* 0x000000ff0000720c */ /* 0x000fda0003f05270 */
[----:B------:R-:W-:Y:S05]  /*01c0*/  @!P0 BRA `(.L_x_153) ;  /* 0x0000000000fc8947 */ /* 0x000fea0003800000 */
[----:B------:R-:W-:Y:S02]  /*01d0*/  IMAD.SHL.U32 R0, R0, 0x2, RZ ;  /* 0x0000000200007824 */ /* 0x000fe400078e00ff */
[----:B------:R-:W-:Y:S01]  /*01e0*/  HFMA2 R16, -RZ, RZ, 0, -1.1396484375 ;  /* 0x0000bc8fff107431 */ /* 0x000fe200000001ff */
[----:B------:R-:W-:Y:S01]  /*01f0*/  BSSY.RECONVERGENT B3, `(.L_x_154) ;  /* 0x0000037000037945 */ /* 0x000fe20003800200 */
[----:B------:R-:W-:Y:S02]  /*0200*/  IMAD.MOV.U32 R17, RZ, RZ, RZ ;  /* 0x000000ffff117224 */ /* 0x000fe400078e00ff */
[----:B------:R-:W-:Y:S01]  /*0210*/  IMAD.MOV.U32 R10, RZ, RZ, 0x1 ;  /* 0x00000001ff0a7424 */ /* 0x000fe200078e00ff */
[----:B------:R-:W-:Y:S01]  /*0220*/  SHF.R.S32.HI R3, RZ, 0x1f, R0 ;  /* 0x0000001fff037819 */ /* 0x000fe20000011400 */
[----:B------:R-:W-:-:S07]  /*0230*/  IMAD.MOV.U32 R11, RZ, RZ, RZ ;  /* 0x000000ffff0b7224 */ /* 0x000fce00078e00ff */
.L_x_157:
[-C--:B------:R-:W-:Y:S01]  /*0240*/  IMAD R2, R17, R16.reuse, RZ ;  /* 0x0000001011027224 */ /* 0x080fe200078e02ff */
[----:B------:R-:W-:Y:S01]  /*0250*/  BSSY.RECONVERGENT B4, `(.L_x_155) ;  /* 0x000002a000047945 */ /* 0x000fe20003800200 */
[----:B------:R-:W-:-:S04]  /*0260*/  IMAD.WIDE.U32 R6, R16, R16, RZ ;  /* 0x0000001010067225 */ /* 0x000fc800078e00ff */
[----:B------:R-:W-:Y:S01]  /*0270*/  IMAD R5, R16, R17, R2 ;  /* 0x0000001110057224 */ /* 0x000fe200078e0202 */
[----:B------:R-:W-:-:S03]  /*0280*/  LOP3.LUT R2, R0, 0x1, RZ, 0xc0, !PT ;  /* 0x0000000100027812 */ /* 0x000fc600078ec0ff */
[----:B------:R-:W-:-:S04]  /*0290*/  IMAD.IADD R7, R7, 0x1, R5 ;  /* 0x0000000107077824 */ /* 0x000fc800078e0205 */
[----:B------:R-:W-:-:S04]  /*02a0*/  IMAD.WIDE.U32 R8, R7, 0x3, RZ ;  /* 0x0000000307087825 */ /* 0x000fc800078e00ff */
[----:B------:R-:W-:-:S04]  /*02b0*/  IMAD.WIDE.U32 R12, P0, R6, -0x7fffffff, R8 ;  /* 0x80000001060c7825 */ /* 0x000fc80007800008 */
[----:B------:R-:W-:Y:S01]  /*02c0*/  IMAD.WIDE.U32 R8, R6, 0x3, RZ ;  /* 0x0000000306087825 */ /* 0x000fe200078e00ff */
[----:B------:R-:W-:Y:S02]  /*02d0*/  IADD3.X R15, PT, PT, RZ, RZ, RZ, P0, !PT ;  /* 0x000000ffff0f7210 */ /* 0x000fe400007fe4ff */
        /* <DEDUP_REMOVED lines=33> */
.L_x_156:
[----:B------:R-:W-:Y:S05]  /*04f0*/  BSYNC.RECONVERGENT B4 ;  /* 0x0000000000047941 */ /* 0x000fea0003800200 */
.L_x_155:
[----:B------:R-:W-:Y:S01]  /*0500*/  ISETP.GT.U32.AND.EX P0, PT, R3, RZ, PT, P1 ;  /* 0x000000ff0300720c */ /* 0x000fe20003f04110 */
[----:B------:R-:W-:Y:S01]  /*0510*/  IMAD.MOV.U32 R16, RZ, RZ, R6 ;  /* 0x000000ffff107224 */ /* 0x000fe200078e0006 */
[--C-:B------:R-:W-:Y:S02]  /*0520*/  SHF.R.U64 R0, R0, 0x1, R3.reuse ;  /* 0x0000000100007819 */ /* 0x100fe40000001203 */
[----:B------:R-:W-:Y:S02]  /*0530*/  SHF.R.U32.HI R3, RZ, 0x1, R3 ;  /* 0x00000001ff037819 */ /* 0x000fe40000011603 */
[----:B------:R-:W-:-:S07]  /*0540*/  IADD3 R17, PT, PT, R7, -R5, R2 ;  /* 0x8000000507117210 */ /* 0x000fce0007ffe002 */
[----:B------:R-:W-:Y:S05]  /*0550*/  @P0 BRA `(.L_x_157) ;  /* 0xfffffffc00380947 */ /* 0x000fea000383ffff */
[----:B------:R-:W-:Y:S05]  /*0560*/  BSYNC.RECONVERGENT B3 ;  /* 0x0000000000037941 */ /* 0x000fea0003800200 */
.L_x_154:
[----:B------:R-:W-:-:S04]  /*0570*/  IMAD.HI.U32 R3, R10, 0x3, RZ ;  /* 0x000000030a037827 */ /* 0x000fc800078e00ff */
[----:B------:R-:W-:-:S05]  /*0580*/  IMAD.IADD R0, R10, 0x1, -R3 ;  /* 0x000000010a007824 */ /* 0x000fca00078e0a03 */
[----:B------:R-:W-:-:S04]  /*0590*/  LEA.HI R0, R0, R3, RZ, 0x1f ;  /* 0x0000000300007211 */ /* 0x000fc800078ff8ff */
[----:B------:R-:W-:-:S05]  /*05a0*/  SHF.R.U32.HI R3, RZ, 0x1e, R0 ;  /* 0x0000001eff037819 */ /* 0x000fca0000011600 */
[----:B------:R-:W-:-:S07]  /*05b0*/  IMAD R10, R3, -0x7fffffff, R10 ;  /* 0x80000001030a7824 */ /* 0x000fce00078e020a */
.L_x_153:
[----:B------:R-:W-:Y:S05]  /*05c0*/  BSYNC.RECONVERGENT B2 ;  /* 0x0000000000027941 */ /* 0x000fea0003800200 */
.L_x_152:
[----:B------:R-:W-:-:S05]  /*05d0*/  IMAD.HI.U32 R0, R10, -0x4370ec6f, RZ ;  /* 0xbc8f13910a007827 */ /* 0x000fca00078e00ff */
[----:B------:R-:W-:-:S05]  /*05e0*/  SHF.R.U32.HI R3, RZ, 0xf, R0 ;  /* 0x0000000fff037819 */ /* 0x000fca0000011600 */
        /* <DEDUP_REMOVED lines=9> */
[C---:B------:R-:W-:Y:S01]  /*0680*/  IMAD R2, R0.reuse, -0xadc8, R5 ;  /* 0xffff523800027824 */ /* 0x040fe200078e0205 */
[----:B------:R-:W-:Y:S01]  /*0690*/  I2FP.F32.U32 R5, R5 ;  /* 0x0000000500057245 */ /* 0x000fe20000201000 */
[----:B------:R-:W-:Y:S02]  /*06a0*/  IMAD R3, R0, 0xd47, RZ ;  /* 0x00000d4700037824 */ /* 0x000fe400078e02ff */
[----:B------:R-:W-:Y:S02]  /*06b0*/  IMAD R2, R2, 0xbc8f, RZ ;  /* 0x0000bc8f02027824 */ /* 0x000fe400078e02ff */
[----:B------:R-:W-:Y:S01]  /*06c0*/  FMUL R0, R5, 4.6566128730773925781e-10 ;  /* 0x3000000005007820 */ /* 0x000fe20000400000 */
[----:B------:R-:W-:Y:S01]  /*06d0*/  LOP3.LUT R7, R3, 0x7fffffff, RZ, 0x3c, !PT ;  /* 0x7fffffff03077812 */ /* 0x000fe200078e3cff */
[----:B------:R-:W-:Y:S01]  /*06e0*/  VIADD R5, R4, 0x200 ;  /* 0x0000020004057836 */ /* 0x000fe20000000000 */
[----:B------:R-:W-:-:S13]  /*06f0*/  ISETP.GE.U32.AND P0, PT, R2, R3, PT ;  /* 0x000000030200720c */ /* 0x000fda0003f06070 */
[----:B------:R-:W-:-:S04]  /*0700*/  @P0 IMAD.MOV R7, RZ, RZ, -R3 ;  /* 0x000000ffff070224 */ /* 0x000fc800078e0a03 */
        /* <DEDUP_REMOVED lines=9> */
[----:B------:R-:W-:-:S07]  /*07a0*/  IMAD.MOV.U32 R3, RZ, RZ, RZ ;  /* 0x000000ffff037224 */ /* 0x000fce00078e00ff */
[----:B------:R-:W-:-:S06]  /*07b0*/  DSETP.GEU.AND P0, PT, R6, 0.25, PT ;  /* 0x3fd000000600742a */ /* 0x000fcc0003f0e000 */
[----:B------:R-:W-:-:S08]  /*07c0*/  SEL R2, RZ, 0x1, P0 ;  /* 0x00000001ff027807 */ /* 0x000fd00000000000 */
.L_x_151:
[----:B------:R-:W-:Y:S05]  /*07d0*/  BSYNC.RECONVERGENT B1 ;  /* 0x0000000000017941 */ /* 0x000fea0003800200 */
.L_x_150:
[----:B------:R-:W0:Y:S01]  /*07e0*/  LDCU UR4, c[0x0][0x390] ;  /* 0x00007200ff0477ac */ /* 0x000e220008000800 */
[----:B------:R-:W-:Y:S01]  /*07f0*/  BSSY.RECONVERGENT B1, `(.L_x_158) ;  /* 0x0000070000017945 */ /* 0x000fe20003800200 */
[----:B0-----:R-:W-:-:S04]  /*0800*/  MOV R0, UR4 ;  /* 0x0000000400007c02 */ /* 0x001fc80008000f00 */
[----:B------:R-:W-:-:S13]  /*0810*/  ISETP.GE.AND P0, PT, R5, R0, PT ;  /* 0x000000000500720c */ /* 0x000fda0003f06270 */
[----:B------:R-:W-:Y:S05]  /*0820*/  @P0 BRA `(.L_x_159) ;  /* 0x0000000400b00947 */ /* 0x000fea0003800000 */
.L_x_166:
[----:B------:R-:W0:Y:S01]  /*0830*/  LDCU UR4, c[0x0][0x380] ;  /* 0x00007000ff0477ac */ /* 0x000e220008000800 */
[----:B------:R-:W-:Y:S01]  /*0840*/  BSSY.RECONVERGENT B2, `(.L_x_160) ;  /* 0x0000045000027945 */ /* 0x000fe20003800200 */
[----:B------:R-:W-:Y:S02]  /*0850*/  IMAD.MOV.U32 R10, RZ, RZ, 0x1 ;  /* 0x00000001ff0a7424 */ /* 0x000fe400078e00ff */
[----:B0-----:R-:W-:-:S05]  /*0860*/  VIADD R0, R5, UR4 ;  /* 0x0000000405007c36 */ /* 0x001fca0008000000 */
[----:B------:R-:W-:-:S13]  /*0870*/  ISETP.NE.AND P0, PT, R0, RZ, PT ;  /* 0x000000ff0000720c */ /* 0x000fda0003f05270 */
[----:B------:R-:W-:Y:S05]  /*0880*/  @!P0 BRA `(.L_x_161) ;  /* 0x0000000400008947 */ /* 0x000fea0003800000 */
[----:B------:R-:W-:Y:S01]  /*0890*/  IMAD.SHL.U32 R0, R0, 0x2, RZ ;  /* 0x0000000200007824 */ /* 0x000fe200078e00ff */
[----:B------:R-:W-:Y:S01]  /*08a0*/  BSSY.RECONVERGENT B3, `(.L_x_162) ;  /* 0x0000039000037945 */ /* 0x000fe20003800200 */
[----:B------:R-:W-:Y:S01]  /*08b0*/  IMAD.MOV.U32 R19, RZ, RZ, 0xbc8f ;  /* 0x0000bc8fff137424 */ /* 0x000fe200078e00ff */
[----:B------:R-:W-:Y:S01]  /*08c0*/  MOV R20, RZ ;  /* 0x000000ff00147202 */ /* 0x000fe20000000f00 */
[----:B------:R-:W-:Y:S01]  /*08d0*/  IMAD.MOV.U32 R10, RZ, RZ, 0x1 ;  /* 0x00000001ff0a7424 */ /* 0x000fe200078e00ff */
[----:B------:R-:W-:Y:S01]  /*08e0*/  SHF.R.S32.HI R7, RZ, 0x1f, R0 ;  /* 0x0000001fff077819 */ /* 0x000fe20000011400 */
[----:B------:R-:W-:-:S07]  /*08f0*/  IMAD.MOV.U32 R18, RZ, RZ, RZ ;  /* 0x000000ffff127224 */ /* 0x000fce00078e00ff */
.L_x_165:
        /* <DEDUP_REMOVED lines=9> */
[----:B------:R-:W-:-:S03]  /*0990*/  MOV R16, R15 ;  /* 0x0000000f00107202 */ /* 0x000fc60000000f00 */
[----:B------:R-:W-:Y:S01]  /*09a0*/  IMAD.X R17, RZ, RZ, RZ, P0 ;  /* 0x000000ffff117224 */ /* 0x000fe200000e06ff */
        /* <DEDUP_REMOVED lines=33> */
.L_x_164:
[----:B------:R-:W-:Y:S05]  /*0bc0*/  BSYNC.RECONVERGENT B4 ;  /* 0x0000000000047941 */ /* 0x000fea0003800200 */
.L_x_163:
[----:B------:R-:W-:Y:S01]  /*0bd0*/  ISETP.GT.U32.AND.EX P0, PT, R7, RZ, PT, P1 ;  /* 0x000000ff0700720c */ /* 0x000fe20003f04110 */
[----:B------:R-:W-:Y:S01]  /*0be0*/  IMAD.MOV.U32 R19, RZ, RZ, R8 ;  /* 0x000000ffff137224 */ /* 0x000fe200078e0008 */
[--C-:B------:R-:W-:Y:S02]  /*0bf0*/  SHF.R.U64 R0, R0, 0x1, R7.reuse ;  /* 0x0000000100007819 */ /* 0x100fe40000001207 */
[----:B------:R-:W-:Y:S02]  /*0c00*/  SHF.R.U32.HI R7, RZ, 0x1, R7 ;  /* 0x00000001ff077819 */ /* 0x000fe40000011607 */
[----:B------:R-:W-:-:S07]  /*0c10*/  IADD3 R20, PT, PT, R9, -R11, R6 ;  /* 0x8000000b09147210 */ /* 0x000fce0007ffe006 */
[----:B------:R-:W-:Y:S05]  /*0c20*/  @P0 BRA `(.L_x_165) ;  /* 0xfffffffc00340947 */ /* 0x000fea000383ffff */
[----:B------:R-:W-:Y:S05]  /*0c30*/  BSYNC.RECONVERGENT B3 ;  /* 0x0000000000037941 */ /* 0x000fea0003800200 */
.L_x_162:
[----:B------:R-:W-:-:S04]  /*0c40*/  IMAD.HI.U32 R7, R10, 0x3, RZ ;  /* 0x000000030a077827 */ /* 0x000fc800078e00ff */
[----:B------:R-:W-:-:S05]  /*0c50*/  IMAD.IADD R0, R10, 0x1, -R7 ;  /* 0x000000010a007824 */ /* 0x000fca00078e0a07 */
[----:B------:R-:W-:-:S04]  /*0c60*/  LEA.HI R0, R0, R7, RZ, 0x1f ;  /* 0x0000000700007211 */ /* 0x000fc800078ff8ff */
[----:B------:R-:W-:-:S05]  /*0c70*/  SHF.R.U32.HI R7, RZ, 0x1e, R0 ;  /* 0x0000001eff077819 */ /* 0x000fca0000011600 */
[----:B------:R-:W-:-:S07]  /*0c80*/  IMAD R10, R7, -0x7fffffff, R10 ;  /* 0x80000001070a7824 */ /* 0x000fce00078e020a */
.L_x_161:
[----:B------:R-:W-:Y:S05]  /*0c90*/  BSYNC.RECONVERGENT B2 ;  /* 0x0000000000027941 */ /* 0x000fea0003800200 */
.L_x_160:
[----:B------:R-:W-:Y:S01]  /*0ca0*/  IMAD.HI.U32 R0, R10, -0x4370ec6f, RZ ;  /* 0xbc8f13910a007827 */ /* 0x000fe200078e00ff */
[----:B------:R-:W0:Y:S03]  /*0cb0*/  LDCU UR4, c[0x0][0x390] ;  /* 0x00007200ff0477ac */ /* 0x000e260008000800 */
        /* <DEDUP_REMOVED lines=12> */
[----:B------:R-:W-:Y:S01]  /*0d80*/  IMAD R7, R0, 0xd47, RZ ;  /* 0x00000d4700077824 */ /* 0x000fe200078e02ff */
[----:B------:R-:W-:Y:S01]  /*0d90*/  I2FP.F32.U32 R0, R9 ;  /* 0x0000000900007245 */ /* 0x000fe20000201000 */
[----:B------:R-:W-:-:S03]  /*0da0*/  IMAD R6, R6, 0xbc8f, RZ ;  /* 0x0000bc8f06067824 */ /* 0x000fc600078e02ff */
[----:B------:R-:W-:Y:S01]  /*0db0*/  LOP3.LUT R11, R7, 0x7fffffff, RZ, 0x3c, !PT ;  /* 0x7fffffff070b7812 */ /* 0x000fe200078e3cff */
[----:B------:R-:W-:Y:S01]  /*0dc0*/  FMUL R10, R0, 4.6566128730773925781e-10 ;  /* 0x30000000000a7820 */ /* 0x000fe20000400000 */
[----:B------:R-:W-:Y:S01]  /*0dd0*/  ISETP.GE.U32.AND P0, PT, R6, R7, PT ;  /* 0x000000070600720c */ /* 0x000fe20003f06070 */
[----:B0-----:R-:W-:-:S12]  /*0de0*/  IMAD.U32 R0, RZ, RZ, UR4 ;  /* 0x00000004ff007e24 */ /* 0x001fd8000f8e00ff */
        /* <DEDUP_REMOVED lines=16> */
.L_x_159:
[----:B------:R-:W-:Y:S05]  /*0ef0*/  BSYNC.RECONVERGENT B1 ;  /* 0x0000000000017941 */ /* 0x000fea0003800200 */
.L_x_158:
[----:B------:R-:W0:Y:S01]  /*0f00*/  LDCU UR8, c[0x0][0x394] ;  /* 0x00007280ff0877ac */ /* 0x000e220008000800 */
[----:B------:R-:W-:Y:S01]  /*0f10*/  ISETP.GE.U32.AND P0, PT, R0, 0x200, PT ;  /* 0x000002000000780c */ /* 0x000fe20003f06070 */
[----:B0-----:R-:W-:-:S05]  /*0f20*/  IMAD.U32 R5, RZ, RZ, UR8 ;  /* 0x00000008ff057e24 */ /* 0x001fca000f8e00ff */
[----:B------:R-:W-:-:S13]  /*0f30*/  ISETP.GE.AND.EX P0, PT, R5, RZ, PT, P0 ;  /* 0x000000ff0500720c */ /* 0x000fda0003f06300 */
[----:B------:R-:W-:Y:S05]  /*0f40*/  @!P0 BRA `(.L_x_167) ;  /* 0x0000000400388947 */ /* 0x000fea0003800000 */
[----:B------:R-:W0:Y:S01]  /*0f50*/  S2R R10, SR_LANEID ;  /* 0x00000000000a7919 */ /* 0x000e220000000000 */
[----:B------:R-:W-:-:S03]  /*0f60*/  UMOV UR4, 0xffffffff ;  /* 0xffffffff00047882 */ /* 0x000fc60000000000 */
[----:B------:R-:W-:Y:S05]  /*0f70*/  BRA.DIV UR4, `(.L_x_168) ;  /* 0x00000076040c7947 */ /* 0x000fea000b800000 */
[----:B------:R-:W1:Y:S01]  /*0f80*/  SHFL.DOWN PT, R0, R2, 0x1, 0x1f ;  /* 0x08201f0002007f89 */ /* 0x000e6200000e0000 */
[----:B0-----:R-:W-:-:S03]  /*0f90*/  ISETP.GT.AND P0, PT, R10, 0x1e, PT ;  /* 0x0000001e0a00780c */ /* 0x001fc60003f04270 */
[----:B------:R-:W0:Y:S01]  /*0fa0*/  SHFL.DOWN PT, R5, R3, 0x1, 0x1f ;  /* 0x08201f0003057f89 */ /* 0x000e2200000e0000 */
[----:B-1----:R-:W-:Y:S02]  /*0fb0*/  SEL R9, R0, RZ, !P0 ;  /* 0x000000ff00097207 */ /* 0x002fe40004000000 */
[----:B0-----:R-:W-:Y:S02]  /*0fc0*/  SEL R6, R5, RZ, !P0 ;  /* 0x000000ff05067207 */ /* 0x001fe40004000000 */
        /* <DEDUP_REMOVED lines=22> */
[----:B------:R0:W1:Y:S01]  /*1130*/  SHFL.DOWN PT, R0, R7, 0x10, 0x1f ;  /* 0x0a001f0007007f89 */ /* 0x00006200000e0000 */
[----:B------:R-:W-:-:S05]  /*1140*/  IADD3.X R8, PT, PT, R2, R9, RZ, P1, !PT ;  /* 0x0000000902087210 */ /* 0x000fca0000ffe4ff */
[----:B------:R0:W2:Y:S02]  /*1150*/  SHFL.DOWN PT, R3, R8, 0x10, 0x1f ;  /* 0x0a001f0008037f89 */ /* 0x0000a400000e0000 */
.L_x_276:
[C---:B------:R-:W-:Y:S01]  /*1160*/  ISETP.NE.AND P1, PT, R10.reuse, RZ, PT ;  /* 0x000000ff0a00720c */ /* 0x040fe20003f25270 */
[----:B------:R-:W-:Y:S05]  /*1170*/  WARPSYNC.ALL ;  /* 0x0000000000007948 */ /* 0x000fea0003800000 */
[----:B------:R-:W-:Y:S02]  /*1180*/  ISETP.GT.AND P0, PT, R10, 0xf, PT ;  /* 0x0000000f0a00780c */ /* 0x000fe40003f04270 */
[----:B------:R-:W-:Y:S02]  /*1190*/  ISETP.NE.AND P5, PT, R4, RZ, PT ;  /* 0x000000ff0400720c */ /* 0x000fe40003fa5270 */
[----:B-1----:R-:W-:-:S02]  /*11a0*/  SEL R2, R0, RZ, !P0 ;  /* 0x000000ff00027207 */ /* 0x002fc40004000000 */
[----:B--2---:R-:W-:Y:S01]  /*11b0*/  SEL R3, R3, RZ, !P0 ;  /* 0x000000ff03037207 */ /* 0x004fe20004000000 */
[----:B------:R-:W1:Y:S01]  /*11c0*/  @!P1 S2R R6, SR_CgaCtaId ;  /* 0x0000000000069919 */ /* 0x000e620000008800 */
[----:B------:R-:W-:Y:S02]  /*11d0*/  @!P1 MOV R5, 0x400 ;  /* 0x0000040000059802 */ /* 0x000fe40000000f00 */
[----:B------:R-:W-:Y:S02]  /*11e0*/  @!P1 SHF.R.U32.HI R0, RZ, 0x2, R4 ;  /* 0x00000002ff009819 */ /* 0x000fe40000011604 */
[----:B------:R-:W-:Y:S02]  /*11f0*/  IADD3 R2, P2, PT, R2, R7, RZ ;  /* 0x0000000702027210 */ /* 0x000fe40007f5e0ff */
[----:B------:R-:W-:-:S03]  /*1200*/  @!P1 LOP3.LUT R0, R0, 0xf8, RZ, 0xc0, !PT ;  /* 0x000000f800009812 */ /* 0x000fc600078ec0ff */
[----:B------:R-:W-:Y:S01]  /*1210*/  IMAD.X R3, R3, 0x1, R8, P2 ;  /* 0x0000000103037824 */ /* 0x000fe200010e0608 */
[----:B-1----:R-:W-:-:S05]  /*1220*/  @!P1 LEA R5, R6, R5, 0x18 ;  /* 0x0000000506059211 */ /* 0x002fca00078ec0ff */
[----:B------:R-:W-:-:S05]  /*1230*/  @!P1 IMAD.IADD R5, R0, 0x1, R5 ;  /* 0x0000000100059824 */ /* 0x000fca00078e0205 */
[----:B------:R1:W-:Y:S01]  /*1240*/  @!P1 STS.64 [R5+0x10], R2 ;  /* 0x0000100205009388 */ /* 0x0003e20000000a00 */
[----:B------:R-:W-:Y:S06]  /*1250*/  BAR.SYNC.DEFER_BLOCKING 0x0 ;  /* 0x0000000000007b1d */ /* 0x000fec0000010000 */
[----:B------:R-:W-:Y:S05]  /*1260*/  @P5 BRA `(.L_x_169) ;  /* 0x0000007000305947 */ /* 0x000fea0003800000 */
[----:B------:R-:W2:Y:S01]  /*1270*/  S2UR UR5, SR_CgaCtaId ;  /* 0x00000000000579c3 */ /* 0x000ea20000008800 */
[----:B------:R-:W-:Y:S02]  /*1280*/  UMOV UR4, 0x400 ;  /* 0x0000040000047882 */ /* 0x000fe40000000000 */
[----:B--2---:R-:W-:-:S09]  /*1290*/  ULEA UR4, UR5, UR4, 0x18 ;  /* 0x0000000405047291 */ /* 0x004fd2000f8ec0ff */
[----:B------:R-:W-:Y:S04]  /*12a0*/  LDS.64 R32, [UR4+0x18] ;  /* 0x00001804ff207984 */ /* 0x000fe80008000a00 */
[----:B01----:R-:W0:Y:S04]  /*12b0*/  LDS.128 R4, [UR4+0x20] ;  /* 0x00002004ff047984 */ /* 0x003e280008000c00 */
[----:B------:R-:W1:Y:S04]  /*12c0*/  LDS.128 R8, [UR4+0x30] ;  /* 0x00003004ff087984 */ /* 0x000e680008000c00 */
[----:B------:R-:W2:Y:S04]  /*12d0*/  LDS.128 R12, [UR4+0x40] ;  /* 0x00004004ff0c7984 */ /* 0x000ea80008000c00 */
[----:B------:R-:W3:Y:S04]  /*12e0*/  LDS.128 R16, [UR4+0x50] ;  /* 0x00005004ff107984 */ /* 0x000ee80008000c00 */
[----:B------:R-:W4:Y:S04]  /*12f0*/  LDS.128 R20, [UR4+0x60] ;  /* 0x00006004ff147984 */ /* 0x000f280008000c00 */
[----:B------:R-:W5:Y:S04]  /*1300*/  LDS.128 R24, [UR4+0x70] ;  /* 0x00007004ff187984 */ /* 0x000f680008000c00 */
[----:B------:R-:W5:Y:S01]  /*1310*/  LDS.128 R28, [UR4+0x80] ;  /* 0x00008004ff1c7984 */ /* 0x000f620008000c00 */
[----:B0-----:R-:W-:-:S04]  /*1320*/  IADD3 R35, P0, P1, R4, R32, R2 ;  /* 0x0000002004237210 */ /* 0x001fc8000791e002 */
[----:B-1----:R-:W-:Y:S02]  /*1330*/  IADD3 R35, P2, P3, R8, R35, R6 ;  /* 0x0000002308237210 */ /* 0x002fe40007b5e006 */
[----:B------:R-:W-:Y:S02]  /*1340*/  IADD3.X R5, PT, PT, R5, R33, R3, P0, P1 ;  /* 0x0000002105057210 */ /* 0x000fe400007e2403 */
[----:B--2---:R-:W-:Y:S02]  /*1350*/  IADD3 R3, P0, P1, R12, R35, R10 ;  /* 0x000000230c037210 */ /* 0x004fe4000791e00a */
[----:B------:R-:W-:Y:S02]  /*1360*/  IADD3.X R7, PT, PT, R9, R5, R7, P2, P3 ;  /* 0x0000000509077210 */ /* 0x000fe400017e6407 */
[----:B---3--:R-:W-:Y:S02]  /*1370*/  IADD3 R3, P2, P3, R16, R3, R14 ;  /* 0x0000000310037210 */ /* 0x008fe40007b5e00e */
[----:B------:R-:W-:-:S02]  /*1380*/  IADD3.X R11, PT, PT, R13, R7, R11, P0, P1 ;  /* 0x000000070d0b7210 */ /* 0x000fc400007e240b */
[----:B----4-:R-:W-:Y:S02]  /*1390*/  IADD3 R3, P0, P1, R20, R3, R18 ;  /* 0x0000000314037210 */ /* 0x010fe4000791e012 */
[----:B------:R-:W-:Y:S02]  /*13a0*/  IADD3.X R15, PT, PT, R17, R11, R15, P2, P3 ;  /* 0x0000000b110f7210 */ /* 0x000fe400017e640f */
[----:B-----5:R-:W-:Y:S02]  /*13b0*/  IADD3 R3, P2, P3, R24, R3, R22 ;  /* 0x0000000318037210 */ /* 0x020fe40007b5e016 */
[----:B------:R-:W-:Y:S02]  /*13c0*/  IADD3.X R19, PT, PT, R21, R15, R19, P0, P1 ;  /* 0x0000000f15137210 */ /* 0x000fe400007e2413 */
[----:B------:R-:W-:Y:S02]  /*13d0*/  IADD3 R3, P0, P1, R28, R3, R26 ;  /* 0x000000031c037210 */ /* 0x000fe4000791e01a */
[----:B------:R-:W-:-:S02]  /*13e0*/  IADD3.X R23, PT, PT, R25, R19, R23, P2, P3 ;  /* 0x0000001319177210 */ /* 0x000fc400017e6417 */
[----:B------:R-:W-:Y:S02]  /*13f0*/  IADD3 R2, P2, PT, R3, R30, RZ ;  /* 0x0000001e03027210 */ /* 0x000fe40007f5e0ff */
[----:B------:R-:W-:-:S05]  /*1400*/  IADD3.X R3, PT, PT, R29, R23, R27, P0, P1 ;  /* 0x000000171d037210 */ /* 0x000fca00007e241b */
[----:B------:R-:W-:Y:S01]  /*1410*/  IMAD.X R3, R3, 0x1, R31, P2 ;  /* 0x0000000103037824 */ /* 0x000fe200010e061f */
[----:B------:R-:W-:Y:S06]  /*1420*/  BRA `(.L_x_169) ;  /* 0x0000006c00c07947 */ /* 0x000fec0003800000 */
.L_x_167:
[----:B------:R-:W0:Y:S01]  /*1430*/  S2R R5, SR_LANEID ;  /* 0x0000000000057919 */ /* 0x000e220000000000 */
[----:B------:R-:W-:Y:S01]  /*1440*/  LOP3.LUT R6, R4, 0x3e0, RZ, 0xc0, !PT ;  /* 0x000003e004067812 */ /* 0x000fe200078ec0ff */
[----:B------:R-:W-:-:S03]  /*1450*/  UMOV UR4, 0xffffffff ;  /* 0xffffffff00047882 */ /* 0x000fc60000000000 */
[----:B------:R-:W-:Y:S01]  /*1460*/  LOP3.LUT R9, RZ, R6, RZ, 0x33, !PT ;  /* 0x00000006ff097212 */ /* 0x000fe200078e33ff */
[----:B------:R-:W-:-:S03]  /*1470*/  VIADD R7, R6, 0x20 ;  /* 0x0000002006077836 */ /* 0x000fc60000000000 */
[-C--:B------:R-:W-:Y:S02]  /*1480*/  IADD3 R6, PT, PT, R9, R0.reuse, RZ ;  /* 0x0000000009067210 */ /* 0x080fe40007ffe0ff */
[----:B------:R-:W-:-:S04]  /*1490*/  ISETP.GT.AND P0, PT, R7, R0, PT ;  /* 0x000000000700720c */ /* 0x000fc80003f04270 */
[----:B------:R-:W-:Y:S01]  /*14a0*/  SEL R6, R6, 0x1f, P0 ;  /* 0x0000001f06067807 */ /* 0x000fe20000000000 */
[----:B------:R-:W-:Y:S08]  /*14b0*/  BRA.DIV UR4, `(.L_x_170) ;  /* 0x0000007204f47947 */ /* 0x000ff0000b800000 */
[----:B------:R-:W1:Y:S01]  /*14c0*/  SHFL.DOWN PT, R7, R2, 0x1, R6 ;  /* 0x0820000002077989 */ /* 0x000e6200000e0006 */
[C---:B0-----:R-:W-:Y:S01]  /*14d0*/  ISETP.GE.AND P0, PT, R5.reuse, R6, PT ;  /* 0x000000060500720c */ /* 0x041fe20003f06270 */
[----:B------:R-:W-:Y:S02]  /*14e0*/  VIADD R9, R5, 0x2 ;  /* 0x0000000205097836 */ /* 0x000fe40000000000 */
[----:B------:R-:W0:Y:S01]  /*14f0*/  SHFL.DOWN PT, R8, R3, 0x1, R6 ;  /* 0x0820000003087989 */ /* 0x000e2200000e0006 */
[----:B-1----:R-:W-:Y:S02]  /*1500*/  SEL R7, R7, RZ, !P0 ;  /* 0x000000ff07077207 */ /* 0x002fe40004000000 */
[----:B0-----:R-:W-:Y:S02]  /*1510*/  SEL R8, R8, RZ, !P0 ;  /* 0x000000ff08087207 */ /* 0x001fe40004000000 */
[----:B------:R-:W-:-:S05]  /*1520*/  IADD3 R10, P0, PT, R2, R7, RZ ;  /* 0x00000007020a7210 */ /* 0x000fca0007f1e0ff */
[----:B------:R-:W-:Y:S01]  /*1530*/  IMAD.X R13, R3, 0x1, R8, P0 ;  /* 0x00000001030d7824 */ /* 0x000fe200000e0608 */
[----:B------:R-:W0:Y:S01]  /*1540*/  SHFL.DOWN PT, R7, R10, 0x2, R6 ;  /* 0x084000000a077989 */ /* 0x000e2200000e0006 */
[----:B------:R-:W-:-:S03]  /*1550*/  ISETP.GT.AND P0, PT, R9, R6, PT ;  /* 0x000000060900720c */ /* 0x000fc60003f04270 */
[----:B------:R-:W1:Y:S01]  /*1560*/  SHFL.DOWN PT, R8, R13, 0x2, R6 ;  /* 0x084000000d087989 */ /* 0x000e6200000e0006 */
[----:B0-----:R-:W-:-:S04]  /*1570*/  SEL R7, R7, RZ, !P0 ;  /* 0x000000ff07077207 */ /* 0x001fc80004000000 */
[----:B------:R-:W-:Y:S01]  /*1580*/  IADD3 R11, P1, PT, R7, R10, RZ ;  /* 0x0000000a070b7210 */ /* 0x000fe20007f3e0ff */
[----:B------:R-:W-:Y:S01]  /*1590*/  VIADD R7, R5, 0x4 ;  /* 0x0000000405077836 */ /* 0x000fe20000000000 */
[----:B-1----:R-:W-:-:S03]  /*15a0*/  SEL R8, R8, RZ, !P0 ;  /* 0x000000ff08087207 */ /* 0x002fc60004000000 */
[----:B------:R-:W0:Y:S01]  /*15b0*/  SHFL.DOWN PT, R2, R11, 0x4, R6 ;  /* 0x088000000b027989 */ /* 0x000e2200000e0006 */
[----:B------:R-:W-:Y:S01]  /*15c0*/  ISETP.GT.AND P0, PT, R7, R6, PT ;  /* 0x000000060700720c */ /* 0x000fe20003f04270 */
[----:B------:R-:W-:Y:S02]  /*15d0*/  IMAD.X R8, R8, 0x1, R13, P1 ;  /* 0x0000000108087824 */ /* 0x000fe400008e060d */
[----:B------:R-:W-:-:S03]  /*15e0*/  VIADD R7, R5, 0x8 ;  /* 0x0000000805077836 */ /* 0x000fc60000000000 */
[----:B------:R-:W1:Y:S01]  /*15f0*/  SHFL.DOWN PT, R3, R8, 0x4, R6 ;  /* 0x0880000008037989 */ /* 0x000e6200000e0006 */
[----:B0-----:R-:W-:-:S04]  /*1600*/  SEL R2, R2, RZ, !P0 ;  /* 0x000000ff02027207 */ /* 0x001fc80004000000 */
[----:B------:R-:W-:Y:S02]  /*1610*/  IADD3 R9, P1, PT, R2, R11, RZ ;  /* 0x0000000b02097210 */ /* 0x000fe40007f3e0ff */
[----:B-1----:R-:W-:-:S03]  /*1620*/  SEL R3, R3, RZ, !P0 ;  /* 0x000000ff03037207 */ /* 0x002fc60004000000 */
[----:B------:R-:W0:Y:S01]  /*1630*/  SHFL.DOWN PT, R2, R9, 0x8, R6 ;  /* 0x0900000009027989 */ /* 0x000e2200000e0006 */
[----:B------:R-:W-:Y:S02]  /*1640*/  ISETP.GT.AND P0, PT, R7, R6, PT ;  /* 0x000000060700720c */ /* 0x000fe40003f04270 */
[----:B------:R-:W-:-:S05]  /*1650*/  IADD3.X R10, PT, PT, R3, R8, RZ, P1, !PT ;  /* 0x00000008030a7210 */ /* 0x000fca0000ffe4ff */
[----:B------:R-:W1:Y:S01]  /*1660*/  SHFL.DOWN PT, R3, R10, 0x8, R6 ;  /* 0x090000000a037989 */ /* 0x000e6200000e0006 */
[----:B0-----:R-:W-:-:S04]  /*1670*/  SEL R2, R2, RZ, !P0 ;  /* 0x000000ff02027207 */ /* 0x001fc80004000000 */
[----:B------:R-:W-:Y:S02]  /*1680*/  IADD3 R7, P1, PT, R2, R9, RZ ;  /* 0x0000000902077210 */ /* 0x000fe40007f3e0ff */
[----:B-1----:R-:W-:-:S03]  /*1690*/  SEL R3, R3, RZ, !P0 ;  /* 0x000000ff03037207 */ /* 0x002fc60004000000 */
[----:B------:R0:W1:Y:S02]  /*16a0*/  SHFL.DOWN PT, R2, R7, 0x10, R6 ;  /* 0x0a00000007027989 */ /* 0x00006400000e0006 */
[----:B------:R-:W-:-:S05]  /*16b0*/  IMAD.X R8, R3, 0x1, R10, P1 ;  /* 0x0000000103087824 */ /* 0x000fca00008e060a */
[----:B------:R0:W2:Y:S02]  /*16c0*/  SHFL.DOWN PT, R3, R8, 0x10, R6 ;  /* 0x0a00000008037989 */ /* 0x0000a400000e0006 */
.L_x_287:
[C---:B------:R-:W-:Y:S01]  /*16d0*/  ISETP.NE.AND P2, PT, R5.reuse, RZ, PT ;  /* 0x000000ff0500720c */ /* 0x040fe20003f45270 */
[----:B------:R-:W-:Y:S01]  /*16e0*/  VIADD R5, R5, 0x10 ;  /* 0x0000001005057836 */ /* 0x000fe20000000000 */
[----:B------:R-:W-:Y:S01]  /*16f0*/  ISETP.NE.AND P5, PT, R4, RZ, PT ;  /* 0x000000ff0400720c */ /* 0x000fe20003fa5270 */
[----:B------:R-:W-:Y:S05]  /*1700*/  WARPSYNC.ALL ;  /* 0x0000000000007948 */ /* 0x000fea0003800000 */
[----:B------:R-:W-:-:S04]  /*1710*/  ISETP.GT.AND P0, PT, R5, R6, PT ;  /* 0x000000060500720c */ /* 0x000fc80003f04270 */
[----:B-1----:R-:W-:Y:S01]  /*1720*/  SEL R2, R2, RZ, !P0 ;  /* 0x000000ff02027207 */ /* 0x002fe20004000000 */
[----:B------:R-:W1:Y:S01]  /*1730*/  @!P2 S2R R9, SR_CgaCtaId ;  /* 0x000000000009a919 */ /* 0x000e620000008800 */
[----:B0-----:R-:W-:Y:S02]  /*1740*/  @!P2 MOV R6, 0x400 ;  /* 0x000004000006a802 */ /* 0x001fe40000000f00 */
[----:B------:R-:W-:Y:S02]  /*1750*/  @!P2 SHF.R.U32.HI R5, RZ, 0x2, R4 ;  /* 0x00000002ff05a819 */ /* 0x000fe40000011604 */
[----:B------:R-:W-:Y:S02]  /*1760*/  IADD3 R2, P1, PT, R2, R7, RZ ;  /* 0x0000000702027210 */ /* 0x000fe40007f3e0ff */
[----:B------:R-:W-:Y:S02]  /*1770*/  @!P2 LOP3.LUT R5, R5, 0xf8, RZ, 0xc0, !PT ;  /* 0x000000f80505a812 */ /* 0x000fe400078ec0ff */
[----:B--2---:R-:W-:-:S04]  /*1780*/  SEL R3, R3, RZ, !P0 ;  /* 0x000000ff03037207 */ /* 0x004fc80004000000 */
[----:B------:R-:W-:Y:S02]  /*1790*/  IADD3.X R3, PT, PT, R3, R8, RZ, P1, !PT ;  /* 0x0000000803037210 */ /* 0x000fe40000ffe4ff */
[----:B-1----:R-:W-:-:S05]  /*17a0*/  @!P2 LEA R6, R9, R6, 0x18 ;  /* 0x000000060906a211 */ /* 0x002fca00078ec0ff */
[----:B------:R-:W-:-:S05]  /*17b0*/  @!P2 IMAD.IADD R5, R5, 0x1, R6 ;  /* 0x000000010505a824 */ /* 0x000fca00078e0206 */
[----:B------:R0:W-:Y:S01]  /*17c0*/  @!P2 STS.64 [R5+0x10], R2 ;  /* 0x000010020500a388 */ /* 0x0001e20000000a00 */
[----:B------:R-:W-:Y:S06]  /*17d0*/  BAR.SYNC.DEFER_BLOCKING 0x0 ;  /* 0x0000000000007b1d */ /* 0x000fec0000010000 */
[----:B------:R-:W-:Y:S05]  /*17e0*/  @P5 BRA `(.L_x_169) ;  /* 0x0000006800d05947 */ /* 0x000fea0003800000 */
[----:B------:R-:W1:Y:S01]  /*17f0*/  S2UR UR5, SR_CgaCtaId ;  /* 0x00000000000579c3 */ /* 0x000e620000008800 */
[----:B------:R-:W-:Y:S01]  /*1800*/  UMOV UR4, 0x400 ;  /* 0x0000040000047882 */ /* 0x000fe20000000000 */
[----:B------:R-:W-:Y:S01]  /*1810*/  IMAD.U32 R4, RZ, RZ, UR8 ;  /* 0x00000008ff047e24 */ /* 0x000fe2000f8e00ff */
[C---:B------:R-:W-:Y:S01]  /*1820*/  ISETP.GT.U32.AND P1, PT, R0.reuse, 0x20, PT ;  /* 0x000000200000780c */ /* 0x040fe20003f24070 */
[----:B------:R-:W-:Y:S01]  /*1830*/  IMAD.U32 R22, RZ, RZ, UR8 ;  /* 0x00000008ff167e24 */ /* 0x000fe2000f8e00ff */
[----:B------:R-:W-:Y:S01]  /*1840*/  ISETP.GT.U32.AND P2, PT, R0, 0x40, PT ;  /* 0x000000400000780c */ /* 0x000fe20003f44070 */
[----:B------:R-:W-:Y:S01]  /*1850*/  IMAD.U32 R23, RZ, RZ, UR8 ;  /* 0x00000008ff177e24 */ /* 0x000fe2000f8e00ff */
[----:B------:R-:W-:Y:S01]  /*1860*/  ISETP.GT.AND.EX P1, PT, R4, RZ, PT, P1 ;  /* 0x000000ff0400720c */ /* 0x000fe20003f24310 */
[----:B------:R-:W-:Y:S01]  /*1870*/  IMAD.U32 R24, RZ, RZ, UR8 ;  /* 0x00000008ff187e24 */ /* 0x000fe2000f8e00ff */
[----:B------:R-:W-:Y:S02]  /*1880*/  ISETP.GT.AND.EX P2, PT, R22, RZ, PT, P2 ;  /* 0x000000ff1600720c */ /* 0x000fe40003f44320 */
[----:B------:R-:W-:-:S02]  /*1890*/  ISETP.GT.U32.AND P4, PT, R0, 0x60, PT ;  /* 0x000000600000780c */ /* 0x000fc40003f84070 */
[C---:B------:R-:W-:Y:S02]  /*18a0*/  ISETP.GT.U32.AND P3, PT, R0.reuse, 0x80, PT ;  /* 0x000000800000780c */ /* 0x040fe40003f64070 */
[----:B------:R-:W-:Y:S02]  /*18b0*/  ISETP.GT.U32.AND P0, PT, R0, 0xa0, PT ;  /* 0x000000a00000780c */ /* 0x000fe40003f04070 */
[----:B------:R-:W-:Y:S02]  /*18c0*/  MOV R25, UR8 ;  /* 0x0000000800197c02 */ /* 0x000fe40008000f00 */
[----:B------:R-:W-:Y:S02]  /*18d0*/  ISETP.GT.AND.EX P4, PT, R23, RZ, PT, P4 ;  /* 0x000000ff1700720c */ /* 0x000fe40003f84340 */
[----:B------:R-:W-:Y:S02]  /*18e0*/  ISETP.GT.AND.EX P3, PT, R24, RZ, PT, P3 ;  /* 0x000000ff1800720c */ /* 0x000fe40003f64330 */
[----:B------:R-:W-:Y:S01]  /*18f0*/  ISETP.GT.AND.EX P0, PT, R25, RZ, PT, P0 ;  /* 0x000000ff1900720c */ /* 0x000fe20003f04300 */
[----:B-1----:R-:W-:-:S09]  /*1900*/  ULEA UR4, UR5, UR4, 0x18 ;  /* 0x0000000405047291 */ /* 0x002fd2000f8ec0ff */
[----:B------:R-:W1:Y:S04]  /*1910*/  LDS.64 R20, [UR4+0x18] ;  /* 0x00001804ff147984 */ /* 0x000e680008000a00 */
[----:B------:R-:W2:Y:S04]  /*1920*/  LDS.128 R16, [UR4+0x20] ;  /* 0x00002004ff107984 */ /* 0x000ea80008000c00 */
[----:B------:R-:W3:Y:S04]  /*1930*/  LDS.128 R12, [UR4+0x30] ;  /* 0x00003004ff0c7984 */ /* 0x000ee80008000c00 */
[----:B------:R-:W4:Y:S04]  /*1940*/  LDS.128 R8, [UR4+0x40] ;  /* 0x00004004ff087984 */ /* 0x000f280008000c00 */
[----:B0-----:R-:W0:Y:S01]  /*1950*/  LDS.128 R4, [UR4+0x50] ;  /* 0x00005004ff047984 */ /* 0x001e220008000c00 */
[----:B-1----:R-:W-:-:S02]  /*1960*/  SEL R28, R20, RZ, P1 ;  /* 0x000000ff141c7207 */ /* 0x002fc40000800000 */
[----:B------:R-:W-:Y:S02]  /*1970*/  SEL R29, R21, RZ, P1 ;  /* 0x000000ff151d7207 */ /* 0x000fe40000800000 */
[----:B--2---:R-:W-:Y:S01]  /*1980*/  SEL R21, R16, RZ, P2 ;  /* 0x000000ff10157207 */ /* 0x004fe20001000000 */
[----:B------:R-:W-:Y:S01]  /*1990*/  IMAD.U32 R16, RZ, RZ, UR8 ;  /* 0x00000008ff107e24 */ /* 0x000fe2000f8e00ff */
[----:B------:R-:W-:Y:S01]  /*19a0*/  SEL R20, R17, RZ, P2 ;  /* 0x000000ff11147207 */ /* 0x000fe20001000000 */
[----:B------:R-:W-:Y:S01]  /*19b0*/  IMAD.U32 R17, RZ, RZ, UR8 ;  /* 0x00000008ff117e24 */ /* 0x000fe2000f8e00ff */
[C---:B------:R-:W-:Y:S02]  /*19c0*/  ISETP.GT.U32.AND P1, PT, R0.reuse, 0xc0, PT ;  /* 0x000000c00000780c */ /* 0x040fe40003f24070 */
[----:B------:R-:W-:Y:S02]  /*19d0*/  ISETP.GT.U32.AND P2, PT, R0, 0xe0, PT ;  /* 0x000000e00000780c */ /* 0x000fe40003f44070 */
[----:B------:R-:W-:-:S02]  /*19e0*/  SEL R25, R18, RZ, P4 ;  /* 0x000000ff12197207 */ /* 0x000fc40002000000 */
[----:B------:R-:W-:Y:S02]  /*19f0*/  SEL R24, R19, RZ, P4 ;  /* 0x000000ff13187207 */ /* 0x000fe40002000000 */
[----:B------:R-:W-:Y:S02]  /*1a00*/  ISETP.GT.AND.EX P1, PT, R16, RZ, PT, P1 ;  /* 0x000000ff1000720c */ /* 0x000fe40003f24310 */
[----:B------:R-:W-:Y:S02]  /*1a10*/  ISETP.GT.AND.EX P2, PT, R17, RZ, PT, P2 ;  /* 0x000000ff1100720c */ /* 0x000fe40003f44320 */
[----:B------:R-:W1:Y:S01]  /*1a20*/  LDS.128 R16, [UR4+0x60] ;  /* 0x00006004ff107984 */ /* 0x000e620008000c00 */
[----:B------:R-:W-:Y:S02]  /*1a30*/  IADD3 R28, P4, P6, R21, R28, R2 ;  /* 0x0000001c151c7210 */ /* 0x000fe40007e9e002 */
[----:B---3--:R-:W-:Y:S01]  /*1a40*/  SEL R26, R12, RZ, P3 ;  /* 0x000000ff0c1a7207 */ /* 0x008fe20001800000 */
[----:B------:R-:W-:Y:S01]  /*1a50*/  IMAD.U32 R12, RZ, RZ, UR8 ;  /* 0x00000008ff0c7e24 */ /* 0x000fe2000f8e00ff */
[----:B------:R-:W-:Y:S01]  /*1a60*/  SEL R27, R13, RZ, P3 ;  /* 0x000000ff0d1b7207 */ /* 0x000fe20001800000 */
[----:B------:R-:W-:Y:S01]  /*1a70*/  IMAD.U32 R13, RZ, RZ, UR8 ;  /* 0x00000008ff0d7e24 */ /* 0x000fe2000f8e00ff */
[----:B------:R-:W-:-:S02]  /*1a80*/  IADD3.X R29, PT, PT, R20, R29, R3, P4, P6 ;  /* 0x0000001d141d7210 */ /* 0x000fc400027ec403 */
[C---:B------:R-:W-:Y:S01]  /*1a90*/  ISETP.GT.U32.AND P4, PT, R0.reuse, 0x100, PT ;  /* 0x000001000000780c */ /* 0x040fe20003f84070 */
[----:B------:R-:W2:Y:S01]  /*1aa0*/  LDS.128 R20, [UR4+0x70] ;  /* 0x00007004ff147984 */ /* 0x000ea20008000c00 */
[----:B------:R-:W-:Y:S02]  /*1ab0*/  ISETP.GT.U32.AND P3, PT, R0, 0x120, PT ;  /* 0x000001200000780c */ /* 0x000fe40003f64070 */
[----:B------:R-:W-:Y:S02]  /*1ac0*/  SEL R2, R14, RZ, P0 ;  /* 0x000000ff0e027207 */ /* 0x000fe40000000000 */
[----:B------:R-:W-:Y:S02]  /*1ad0*/  SEL R3, R15, RZ, P0 ;  /* 0x000000ff0f037207 */ /* 0x000fe40000000000 */
[----:B------:R-:W-:Y:S02]  /*1ae0*/  ISETP.GT.AND.EX P4, PT, R12, RZ, PT, P4 ;  /* 0x000000ff0c00720c */ /* 0x000fe40003f84340 */
[----:B------:R-:W-:-:S02]  /*1af0*/  ISETP.GT.AND.EX P3, PT, R13, RZ, PT, P3 ;  /* 0x000000ff0d00720c */ /* 0x000fc40003f64330 */
[----:B------:R-:W3:Y:S01]  /*1b00*/  LDS.128 R12, [UR4+0x80] ;  /* 0x00008004ff0c7984 */ /* 0x000ee20008000c00 */
[----:B------:R-:W-:Y:S02]  /*1b10*/  IADD3 R26, P6, P0, R26, R28, R25 ;  /* 0x0000001c1a1a7210 */ /* 0x000fe400078de019 */
[----:B----4-:R-:W-:Y:S02]  /*1b20*/  SEL R25, R8, RZ, P1 ;  /* 0x000000ff08197207 */ /* 0x010fe40000800000 */
[----:B------:R-:W-:Y:S02]  /*1b30*/  IADD3.X R27, PT, PT, R27, R29, R24, P6, P0 ;  /* 0x0000001d1b1b7210 */ /* 0x000fe400037e0418 */
[----:B------:R-:W-:Y:S02]  /*1b40*/  SEL R24, R9, RZ, P1 ;  /* 0x000000ff09187207 */ /* 0x000fe40000800000 */
[----:B------:R-:W-:Y:S02]  /*1b50*/  SEL R9, R10, RZ, P2 ;  /* 0x000000ff0a097207 */ /* 0x000fe40001000000 */
[----:B------:R-:W-:-:S02]  /*1b60*/  SEL R11, R11, RZ, P2 ;  /* 0x000000ff0b0b7207 */ /* 0x000fc40001000000 */
[----:B------:R-:W-:Y:S02]  /*1b70*/  IADD3 R8, P1, P2, R25, R26, R2 ;  /* 0x0000001a19087210 */ /* 0x000fe40007a3e002 */
[----:B0-----:R-:W-:Y:S02]  /*1b80*/  SEL R2, R4, RZ, P4 ;  /* 0x000000ff04027207 */ /* 0x001fe40002000000 */
[----:B------:R-:W-:Y:S02]  /*1b90*/  IADD3.X R3, PT, PT, R24, R27, R3, P1, P2 ;  /* 0x0000001b18037210 */ /* 0x000fe40000fe4403 */
[----:B------:R-:W-:Y:S01]  /*1ba0*/  SEL R4, R5, RZ, P4 ;  /* 0x000000ff05047207 */ /* 0x000fe20002000000 */
[----:B------:R-:W-:Y:S01]  /*1bb0*/  IMAD.U32 R5, RZ, RZ, UR8 ;  /* 0x00000008ff057e24 */ /* 0x000fe2000f8e00ff */
[----:B------:R-:W-:Y:S01]  /*1bc0*/  IADD3 R2, P1, P2, R2, R8, R9 ;  /* 0x0000000802027210 */ /* 0x000fe20007a3e009 */
[----:B------:R-:W-:Y:S01]  /*1bd0*/  IMAD.U32 R8, RZ, RZ, UR8 ;  /* 0x00000008ff087e24 */ /* 0x000fe2000f8e00ff */
[----:B------:R-:W-:-:S02]  /*1be0*/  ISETP.GT.U32.AND P0, PT, R0, 0x140, PT ;  /* 0x000001400000780c */ /* 0x000fc40003f04070 */
[----:B------:R-:W-:Y:S02]  /*1bf0*/  MOV R10, UR8 ;  /* 0x00000008000a7c02 */ /* 0x000fe40008000f00 */
[----:B------:R-:W-:Y:S01]  /*1c00*/  IADD3.X R4, PT, PT, R4, R3, R11, P1, P2 ;  /* 0x0000000304047210 */ /* 0x000fe20000fe440b */
[----:B------:R-:W-:Y:S01]  /*1c10*/  IMAD.U32 R3, RZ, RZ, UR8 ;  /* 0x00000008ff037e24 */ /* 0x000fe2000f8e00ff */
[----:B------:R-:W-:Y:S02]  /*1c20*/  ISETP.GT.U32.AND P6, PT, R0, 0x160, PT ;  /* 0x000001600000780c */ /* 0x000fe40003fc4070 */
[----:B------:R-:W-:Y:S02]  /*1c30*/  ISETP.GT.AND.EX P4, PT, R10, RZ, PT, P0 ;  /* 0x000000ff0a00720c */ /* 0x000fe40003f84300 */
[----:B------:R-:W-:Y:S02]  /*1c40*/  SEL R9, R6, RZ, P3 ;  /* 0x000000ff06097207 */ /* 0x000fe40001800000 */
[----:B------:R-:W-:Y:S01]  /*1c50*/  SEL R6, R7, RZ, P3 ;  /* 0x000000ff07067207 */ /* 0x000fe20001800000 */
[----:B------:R-:W-:Y:S01]  /*1c60*/  IMAD.U32 R7, RZ, RZ, UR8 ;  /* 0x00000008ff077e24 */ /* 0x000fe2000f8e00ff */
[----:B------:R-:W-:-:S02]  /*1c70*/  ISETP.GT.U32.AND P0, PT, R0, 0x180, PT ;  /* 0x000001800000780c */ /* 0x000fc40003f04070 */
[C---:B------:R-:W-:Y:S02]  /*1c80*/  ISETP.GT.U32.AND P3, PT, R0.reuse, 0x1a0, PT ;  /* 0x000001a00000780c */ /* 0x040fe40003f64070 */
[C---:B------:R-:W-:Y:S02]  /*1c90*/  ISETP.GT.U32.AND P1, PT, R0.reuse, 0x1c0, PT ;  /* 0x000001c00000780c */ /* 0x040fe40003f24070 */
[----:B------:R-:W-:Y:S02]  /*1ca0*/  ISETP.GT.U32.AND P2, PT, R0, 0x1e0, PT ;  /* 0x000001e00000780c */ /* 0x000fe40003f44070 */
[----:B------:R-:W-:Y:S02]  /*1cb0*/  ISETP.GT.AND.EX P6, PT, R3, RZ, PT, P6 ;  /* 0x000000ff0300720c */ /* 0x000fe40003fc4360 */
[----:B-1----:R-:W-:Y:S02]  /*1cc0*/  SEL R0, R16, RZ, P4 ;  /* 0x000000ff10007207 */ /* 0x002fe40002000000 */
[----:B------:R-:W-:-:S02]  /*1cd0*/  ISETP.GT.AND.EX P0, PT, R5, RZ, PT, P0 ;  /* 0x000000ff0500720c */ /* 0x000fc40003f04300 */
[----:B------:R-:W-:Y:S02]  /*1ce0*/  SEL R5, R17, RZ, P4 ;  /* 0x000000ff11057207 */ /* 0x000fe40002000000 */
[----:B------:R-:W-:Y:S02]  /*1cf0*/  SEL R3, R18, RZ, P6 ;  /* 0x000000ff12037207 */ /* 0x000fe40003000000 */
[----:B------:R-:W-:Y:S02]  /*1d00*/  SEL R19, R19, RZ, P6 ;  /* 0x000000ff13137207 */ /* 0x000fe40003000000 */
[----:B------:R-:W-:Y:S02]  /*1d10*/  IADD3 R0, P6, P4, R0, R2, R9 ;  /* 0x0000000200007210 */ /* 0x000fe40007cde009 */
[----:B--2---:R-:W-:Y:S02]  /*1d20*/  SEL R2, R20, RZ, P0 ;  /* 0x000000ff14027207 */ /* 0x004fe40000000000 */
[----:B------:R-:W-:-:S02]  /*1d30*/  ISETP.GT.AND.EX P3, PT, R7, RZ, PT, P3 ;  /* 0x000000ff0700720c */ /* 0x000fc40003f64330 */
[----:B------:R-:W-:Y:S02]  /*1d40*/  ISETP.GT.AND.EX P1, PT, R8, RZ, PT, P1 ;  /* 0x000000ff0800720c */ /* 0x000fe40003f24310 */
[----:B------:R-:W-:Y:S02]  /*1d50*/  IADD3.X R5, PT, PT, R5, R4, R6, P6, P4 ;  /* 0x0000000405057210 */ /* 0x000fe400037e8406 */
[----:B------:R-:W-:Y:S02]  /*1d60*/  MOV R4, UR8 ;  /* 0x0000000800047c02 */ /* 0x000fe40008000f00 */
[----:B------:R-:W-:Y:S02]  /*1d70*/  IADD3 R2, P6, P4, R2, R0, R3 ;  /* 0x0000000002027210 */ /* 0x000fe40007cde003 */
[----:B------:R-:W-:Y:S02]  /*1d80*/  SEL R0, R22, RZ, P3 ;  /* 0x000000ff16007207 */ /* 0x000fe40001800000 */
[----:B---3--:R-:W-:-:S02]  /*1d90*/  SEL R3, R12, RZ, P1 ;  /* 0x000000ff0c037207 */ /* 0x008fc40000800000 */
[----:B------:R-:W-:Y:S02]  /*1da0*/  ISETP.GT.AND.EX P2, PT, R4, RZ, PT, P2 ;  /* 0x000000ff0400720c */ /* 0x000fe40003f44320 */
[----:B------:R-:W-:Y:S02]  /*1db0*/  SEL R4, R21, RZ, P0 ;  /* 0x000000ff15047207 */ /* 0x000fe40000000000 */
[----:B------:R-:W-:Y:S02]  /*1dc0*/  SEL R23, R23, RZ, P3 ;  /* 0x000000ff17177207 */ /* 0x000fe40001800000 */
[----:B------:R-:W-:Y:S02]  /*1dd0*/  IADD3 R3, P0, P3, R3, R2, R0 ;  /* 0x0000000203037210 */ /* 0x000fe40007b1e000 */
[----:B------:R-:W-:Y:S02]  /*1de0*/  SEL R2, R14, RZ, P2 ;  /* 0x000000ff0e027207 */ /* 0x000fe40001000000 */
[----:B------:R-:W-:-:S02]  /*1df0*/  IADD3.X R4, PT, PT, R4, R5, R19, P6, P4 ;  /* 0x0000000504047210 */ /* 0x000fc400037e8413 */
[----:B------:R-:W-:Y:S02]  /*1e00*/  SEL R0, R13, RZ, P1 ;  /* 0x000000ff0d007207 */ /* 0x000fe40000800000 */
[----:B------:R-:W-:Y:S02]  /*1e10*/  IADD3 R2, P1, PT, R2, R3, RZ ;  /* 0x0000000302027210 */ /* 0x000fe40007f3e0ff */
[----:B------:R-:W-:Y:S02]  /*1e20*/  SEL R3, R15, RZ, P2 ;  /* 0x000000ff0f037207 */ /* 0x000fe40001000000 */
[----:B------:R-:W-:-:S05]  /*1e30*/  IADD3.X R0, PT, PT, R0, R4, R23, P0, P3 ;  /* 0x0000000400007210 */ /* 0x000fca00007e6417 */
[----:B------:R-:W-:Y:S01]  /*1e40*/  IMAD.X R3, R3, 0x1, R0, P1 ;  /* 0x0000000103037824 */ /* 0x000fe200008e0600 */
[----:B------:R-:W-:Y:S06]  /*1e50*/  BRA `(.L_x_169) ;  /* 0x0000006400347947 */ /* 0x000fec0003800000 */
.L_x_149:
[----:B------:R-:W0:Y:S01]  /*1e60*/  S2R R0, SR_TID.X ;  /* 0x0000000000007919 */ /* 0x000e220000002100 */
[----:B------:R-:W0:Y:S01]  /*1e70*/  LDCU UR4, c[0x0][0x380] ;  /* 0x00007000ff0477ac */ /* 0x000e220008000800 */
[----:B------:R-:W-:Y:S01]  /*1e80*/  BSSY.RECONVERGENT B1, `(.L_x_171) ;  /* 0x0000045000017945 */ /* 0x000fe20003800200 */
[----:B------:R-:W-:Y:S02]  /*1e90*/  IMAD.MOV.U32 R12, RZ, RZ, 0x1 ;  /* 0x00000001ff0c7424 */ /* 0x000fe400078e00ff */
[----:B0-----:R-:W-:-:S04]  /*1ea0*/  VIADD R2, R0, UR4 ;  /* 0x0000000400027c36 */ /* 0x001fc80008000000 */
[----:B------:R-:W-:-:S05]  /*1eb0*/  IMAD.SHL.U32 R16, R2, 0x2, RZ ;  /* 0x0000000202107824 */ /* 0x000fca00078e00ff */
[----:B------:R-:W-:-:S13]  /*1ec0*/  ISETP.NE.AND P0, PT, R16, RZ, PT ;  /* 0x000000ff1000720c */ /* 0x000fda0003f05270 */
[----:B------:R-:W-:Y:S05]  /*1ed0*/  @!P0 BRA `(.L_x_172) ;  /* 0x0000000000fc8947 */ /* 0x000fea0003800000 */
[----:B------:R-:W-:Y:S01]  /*1ee0*/  BSSY.RECONVERGENT B2, `(.L_x_173) ;  /* 0x0000039000027945 */ /* 0x000fe20003800200 */
[----:B------:R-:W-:Y:S01]  /*1ef0*/  SHF.R.S32.HI R3, RZ, 0x1f, R16 ;  /* 0x0000001fff037819 */ /* 0x000fe20000011410 */
[----:B------:R-:W-:Y:S01]  /*1f00*/  IMAD.MOV.U32 R17, RZ, RZ, 0xbc8f ;  /* 0x0000bc8fff117424 */ /* 0x000fe200078e00ff */
[----:B------:R-:W-:Y:S01]  /*1f10*/  MOV R4, R16 ;  /* 0x0000001000047202 */ /* 0x000fe20000000f00 */
[----:B------:R-:W-:Y:S02]  /*1f20*/  IMAD.MOV.U32 R18, RZ, RZ, RZ ;  /* 0x000000ffff127224 */ /* 0x000fe400078e00ff */
[----:B------:R-:W-:Y:S02]  /*1f30*/  IMAD.MOV.U32 R12, RZ, RZ, 0x1 ;  /* 0x00000001ff0c7424 */ /* 0x000fe400078e00ff */
[----:B------:R-:W-:-:S07]  /*1f40*/  IMAD.MOV.U32 R13, RZ, RZ, RZ ;  /* 0x000000ffff0d7224 */ /* 0x000fce00078e00ff */
.L_x_176:
[-C--:B------:R-:W-:Y:S01]  /*1f50*/  IMAD R5, R18, R17.reuse, RZ ;  /* 0x0000001112057224 */ /* 0x080fe200078e02ff */
[----:B------:R-:W-:Y:S01]  /*1f60*/  BSSY.RECONVERGENT B3, `(.L_x_174) ;  /* 0x000002a000037945 */ /* 0x000fe20003800200 */
[----:B------:R-:W-:-:S04]  /*1f70*/  IMAD.WIDE.U32 R6, R17, R17, RZ ;  /* 0x0000001111067225 */ /* 0x000fc800078e00ff */
[----:B------:R-:W-:-:S05]  /*1f80*/  IMAD R5, R17, R18, R5 ;  /* 0x0000001211057224 */ /* 0x000fca00078e0205 */
[----:B------:R-:W-:Y:S02]  /*1f90*/  IADD3 R7, PT, PT, R7, R5, RZ ;  /* 0x0000000507077210 */ /* 0x000fe40007ffe0ff */
[----:B------:R-:W-:-:S03]  /*1fa0*/  LOP3.LUT R5, R4, 0x1, RZ, 0xc0, !PT ;  /* 0x0000000104057812 */ /* 0x000fc600078ec0ff */
[----:B------:R-:W-:-:S04]  /*1fb0*/  IMAD.WIDE.U32 R8, R7, 0x3, RZ ;  /* 0x0000000307087825 */ /* 0x000fc800078e00ff */
[----:B------:R-:W-:-:S04]  /*1fc0*/  IMAD.WIDE.U32 R10, P0, R6, -0x7fffffff, R8 ;  /* 0x80000001060a7825 */ /* 0x000fc80007800008 */
[----:B------:R-:W-:-:S04]  /*1fd0*/  IMAD.WIDE.U32 R8, R6, 0x3, RZ ;  /* 0x0000000306087825 */ /* 0x000fc800078e00ff */
        /* <DEDUP_REMOVED lines=18> */
[----:B------:R-:W-:Y:S01]  /*2100*/  IMAD.WIDE.U32 R12, R8, 0x5, RZ ;  /* 0x00000005080c7825 */ /* 0x000fe200078e00ff */
[----:B------:R-:W-:-:S03]  /*2110*/  MOV R18, R15 ;  /* 0x0000000f00127202 */ /* 0x000fc60000000f00 */
[----:B------:R-:W-:Y:S01]  /*2120*/  IMAD.X R19, RZ, RZ, RZ, P0 ;  /* 0x000000ffff137224 */ /* 0x000fe200000e06ff */
[----:B------:R-:W-:-:S05]  /*2130*/  IADD3 RZ, P0, PT, R13, R14, RZ ;  /* 0x0000000e0dff7210 */ /* 0x000fca0007f1e0ff */
        /* <DEDUP_REMOVED lines=12> */
.L_x_175:
[----:B------:R-:W-:Y:S05]  /*2200*/  BSYNC.RECONVERGENT B3 ;  /* 0x0000000000037941 */ /* 0x000fea0003800200 */
.L_x_174:
[----:B------:R-:W-:Y:S01]  /*2210*/  ISETP.GT.U32.AND.EX P0, PT, R3, RZ, PT, P1 ;  /* 0x000000ff0300720c */ /* 0x000fe20003f04110 */
[----:B------:R-:W-:Y:S01]  /*2220*/  IMAD.MOV.U32 R17, RZ, RZ, R6 ;  /* 0x000000ffff117224 */ /* 0x000fe200078e0006 */
[--C-:B------:R-:W-:Y:S02]  /*2230*/  SHF.R.U64 R4, R4, 0x1, R3.reuse ;  /* 0x0000000104047819 */ /* 0x100fe40000001203 */
[----:B------:R-:W-:Y:S02]  /*2240*/  SHF.R.U32.HI R3, RZ, 0x1, R3 ;  /* 0x00000001ff037819 */ /* 0x000fe40000011603 */
[----:B------:R-:W-:-:S07]  /*2250*/  IADD3 R18, PT, PT, R7, -R5, R10 ;  /* 0x8000000507127210 */ /* 0x000fce0007ffe00a */
[----:B------:R-:W-:Y:S05]  /*2260*/  @P0 BRA `(.L_x_176) ;  /* 0xfffffffc00380947 */ /* 0x000fea000383ffff */
[----:B------:R-:W-:Y:S05]  /*2270*/  BSYNC.RECONVERGENT B2 ;  /* 0x0000000000027941 */ /* 0x000fea0003800200 */
.L_x_173:
[----:B------:R-:W-:-:S04]  /*2280*/  IMAD.HI.U32 R3, R12, 0x3, RZ ;  /* 0x000000030c037827 */ /* 0x000fc800078e00ff */
[----:B------:R-:W-:-:S05]  /*2290*/  IMAD.IADD R4, R12, 0x1, -R3 ;  /* 0x000000010c047824 */ /* 0x000fca00078e0a03 */
[----:B------:R-:W-:-:S04]  /*22a0*/  LEA.HI R4, R4, R3, RZ, 0x1f ;  /* 0x0000000304047211 */ /* 0x000fc800078ff8ff */
[----:B------:R-:W-:-:S05]  /*22b0*/  SHF.R.U32.HI R3, RZ, 0x1e, R4 ;  /* 0x0000001eff037819 */ /* 0x000fca0000011604 */
[----:B------:R-:W-:-:S07]  /*22c0*/  IMAD R12, R3, -0x7fffffff, R12 ;  /* 0x80000001030c7824 */ /* 0x000fce00078e020c */
.L_x_172:
[----:B------:R-:W-:Y:S05]  /*22d0*/  BSYNC.RECONVERGENT B1 ;  /* 0x0000000000017941 */ /* 0x000fea0003800200 */
.L_x_171:
[----:B------:R-:W-:Y:S01]  /*22e0*/  IMAD.HI.U32 R3, R12, -0x4370ec6f, RZ ;  /* 0xbc8f13910c037827 */ /* 0x000fe200078e00ff */
[----:B------:R-:W-:Y:S01]  /*22f0*/  BSSY.RECONVERGENT B1, `(.L_x_177) ;  /* 0x0000060000017945 */ /* 0x000fe20003800200 */
[----:B------:R-:W-:-:S03]  /*2300*/  MOV R10, 0x1 ;  /* 0x00000001000a7802 */ /* 0x000fc60000000f00 */
        /* <DEDUP_REMOVED lines=19> */
[----:B------:R-:W-:Y:S02]  /*2440*/  IMAD.IADD R6, R3, 0x1, R6 ;  /* 0x0000000103067824 */ /* 0x000fe400078e0206 */
[----:B------:R-:W-:-:S03]  /*2450*/  VIADD R3, R16, 0x400 ;  /* 0x0000040010037836 */ /* 0x000fc60000000000 */
[----:B------:R-:W-:Y:S02]  /*2460*/  I2FP.F32.U32 R6, R6 ;  /* 0x0000000600067245 */ /* 0x000fe40000201000 */
[----:B------:R-:W-:-:S03]  /*2470*/  ISETP.NE.AND P0, PT, R3, RZ, PT ;  /* 0x000000ff0300720c */ /* 0x000fc60003f05270 */
[----:B------:R-:W-:Y:S01]  /*2480*/  FMUL R9, R6, 4.6566128730773925781e-10 ;  /* 0x3000000006097820 */ /* 0x000fe20000400000 */
[----:B0-----:R-:W-:-:S03]  /*2490*/  DADD R4, R4, -0.5 ;  /* 0xbfe0000004047429 */ /* 0x001fc60000000000 */
[----:B------:R-:W0:Y:S02]  /*24a0*/  F2F.F64.F32 R6, R9 ;  /* 0x0000000900067310 */ /* 0x000e240000201800 */
[----:B0-----:R-:W-:-:S08]  /*24b0*/  DADD R6, R6, -0.5 ;  /* 0xbfe0000006067429 */ /* 0x001fd00000000000 */
[----:B------:R-:W-:-:S08]  /*24c0*/  DMUL R6, R6, R6 ;  /* 0x0000000606067228 */ /* 0x000fd00000000000 */
[----:B------:R-:W-:Y:S01]  /*24d0*/  DFMA R4, R4, R4, R6 ;  /* 0x000000040404722b */ /* 0x000fe20000000006 */
[----:B------:R-:W-:Y:S10]  /*24e0*/  @!P0 BRA `(.L_x_178) ;  /* 0x0000000400008947 */ /* 0x000ff40003800000 */
[----:B------:R-:W-:Y:S01]  /*24f0*/  BSSY.RECONVERGENT B2, `(.L_x_179) ;  /* 0x000003a000027945 */ /* 0x000fe20003800200 */
[--C-:B------:R-:W-:Y:S01]  /*2500*/  SHF.R.S32.HI R8, RZ, 0x1f, R3.reuse ;  /* 0x0000001fff087819 */ /* 0x100fe20000011403 */
[----:B------:R-:W-:Y:S01]  /*2510*/  IMAD.MOV.U32 R9, RZ, RZ, R3 ;  /* 0x000000ffff097224 */ /* 0x000fe200078e0003 */
[----:B------:R-:W-:Y:S01]  /*2520*/  MOV R12, RZ ;  /* 0x000000ff000c7202 */ /* 0x000fe20000000f00 */
[----:B------:R-:W-:Y:S02]  /*2530*/  IMAD.MOV.U32 R13, RZ, RZ, 0xbc8f ;  /* 0x0000bc8fff0d7424 */ /* 0x000fe400078e00ff */
[----:B------:R-:W-:Y:S02]  /*2540*/  IMAD.MOV.U32 R15, RZ, RZ, RZ ;  /* 0x000000ffff0f7224 */ /* 0x000fe400078e00ff */
[----:B------:R-:W-:-:S07]  /*2550*/  IMAD.MOV.U32 R10, RZ, RZ, 0x1 ;  /* 0x00000001ff0a7424 */ /* 0x000fce00078e00ff */
.L_x_182:
[-C--:B------:R-:W-:Y:S01]  /*2560*/  IMAD R14, R15, R13.reuse, RZ ;  /* 0x0000000d0f0e7224 */ /* 0x080fe200078e02ff */
[----:B------:R-:W-:Y:S01]  /*2570*/  BSSY.RECONVERGENT B3, `(.L_x_180) ;  /* 0x000002b000037945 */ /* 0x000fe20003800200 */
[----:B------:R-:W-:-:S04]  /*2580*/  IMAD.WIDE.U32 R6, R13, R13, RZ ;  /* 0x0000000d0d067225 */ /* 0x000fc800078e00ff */
[----:B------:R-:W-:-:S04]  /*2590*/  IMAD R11, R13, R15, R14 ;  /* 0x0000000f0d0b7224 */ /* 0x000fc800078e020e */
[----:B------:R-:W-:Y:S01]  /*25a0*/  IMAD.IADD R7, R7, 0x1, R11 ;  /* 0x0000000107077824 */ /* 0x000fe200078e020b */
        /* <DEDUP_REMOVED lines=23> */
[----:B------:R-:W-:-:S03]  /*2720*/  IADD3.X R23, PT, PT, RZ, RZ, RZ, P0, !PT ;  /* 0x000000ffff177210 */ /* 0x000fc600007fe4ff */
[----:B------:R-:W-:Y:S01]  /*2730*/  IMAD.MOV.U32 R22, RZ, RZ, R21 ;  /* 0x000000ffff167224 */ /* 0x000fe200078e0015 */
        /* <DEDUP_REMOVED lines=14> */
.L_x_181:
[----:B------:R-:W-:Y:S05]  /*2820*/  BSYNC.RECONVERGENT B3 ;  /* 0x0000000000037941 */ /* 0x000fea0003800200 */
.L_x_180:
[----:B------:R-:W-:Y:S02]  /*2830*/  ISETP.GT.U32.AND.EX P0, PT, R8, RZ, PT, P1 ;  /* 0x000000ff0800720c */ /* 0x000fe40003f04110 */
[--C-:B------:R-:W-:Y:S02]  /*2840*/  SHF.R.U64 R9, R9, 0x1, R8.reuse ;  /* 0x0000000109097819 */ /* 0x100fe40000001208 */
[----:B------:R-:W-:Y:S02]  /*2850*/  SHF.R.U32.HI R8, RZ, 0x1, R8 ;  /* 0x00000001ff087819 */ /* 0x000fe40000011608 */
[----:B------:R-:W-:Y:S02]  /*2860*/  IADD3 R15, PT, PT, R7, -R11, R14 ;  /* 0x8000000b070f7210 */ /* 0x000fe40007ffe00e */
[----:B------:R-:W-:-:S05]  /*2870*/  MOV R13, R6 ;  /* 0x00000006000d7202 */ /* 0x000fca0000000f00 */
[----:B------:R-:W-:Y:S05]  /*2880*/  @P0 BRA `(.L_x_182) ;  /* 0xfffffffc00340947 */ /* 0x000fea000383ffff */
[----:B------:R-:W-:Y:S05]  /*2890*/  BSYNC.RECONVERGENT B2 ;  /* 0x0000000000027941 */ /* 0x000fea0003800200 */
.L_x_179:
[----:B------:R-:W-:-:S04]  /*28a0*/  IMAD.HI.U32 R7, R10, 0x3, RZ ;  /* 0x000000030a077827 */ /* 0x000fc800078e00ff */
[----:B------:R-:W-:-:S05]  /*28b0*/  IMAD.IADD R6, R10, 0x1, -R7 ;  /* 0x000000010a067824 */ /* 0x000fca00078e0a07 */
[----:B------:R-:W-:-:S04]  /*28c0*/  LEA.HI R6, R6, R7, RZ, 0x1f ;  /* 0x0000000706067211 */ /* 0x000fc800078ff8ff */
[----:B------:R-:W-:-:S05]  /*28d0*/  SHF.R.U32.HI R7, RZ, 0x1e, R6 ;  /* 0x0000001eff077819 */ /* 0x000fca0000011606 */
[----:B------:R-:W-:-:S07]  /*28e0*/  IMAD R10, R7, -0x7fffffff, R10 ;  /* 0x80000001070a7824 */ /* 0x000fce00078e020a */
.L_x_178:
[----:B------:R-:W-:Y:S05]  /*28f0*/  BSYNC.RECONVERGENT B1 ;  /* 0x0000000000017941 */ /* 0x000fea0003800200 */
.L_x_177:
        /* <DEDUP_REMOVED lines=21> */
[----:B------:R-:W-:Y:S02]  /*2a50*/  ISETP.NE.AND P0, PT, R13, RZ, PT ;  /* 0x000000ff0d00720c */ /* 0x000fe40003f05270 */
[----:B------:R-:W-:Y:S01]  /*2a60*/  IADD3 R8, PT, PT, R7, R8, RZ ;  /* 0x0000000807087210 */ /* 0x000fe20007ffe0ff */
        /* <DEDUP_REMOVED lines=13> */
[----:B------:R-:W-:Y:S01]  /*2b40*/  MOV R14, 0x1 ;  /* 0x00000001000e7802 */ /* 0x000fe20000000f00 */
[----:B------:R-:W-:Y:S02]  /*2b50*/  IMAD.MOV.U32 R19, RZ, RZ, RZ ;  /* 0x000000ffff137224 */ /* 0x000fe400078e00ff */
[----:B------:R-:W-:-:S07]  /*2b60*/  IMAD.MOV.U32 R10, RZ, RZ, RZ ;  /* 0x000000ffff0a7224 */ /* 0x000fce00078e00ff */
.L_x_188:
        /* <DEDUP_REMOVED lines=23> */
[----:B------:R-:W-:-:S05]  /*2ce0*/  IMAD R19, R19, R14, R18 ;  /* 0x0000000e13137224 */ /* 0x000fca00078e0212 */
[----:B------:R-:W-:-:S05]  /*2cf0*/  IADD3 R11, PT, PT, R11, R19, RZ ;  /* 0x000000130b0b7210 */ /* 0x000fca0007ffe0ff */
        /* <DEDUP_REMOVED lines=17> */
[----:B------:R-:W-:Y:S02]  /*2e10*/  IADD3 R10, PT, PT, R19, -R21, R14 ;  /* 0x80000015130a7210 */ /* 0x000fe40007ffe00e */
[----:B------:R-:W-:-:S07]  /*2e20*/  MOV R14, R18 ;  /* 0x00000012000e7202 */ /* 0x000fce0000000f00 */
.L_x_187:
[----:B------:R-:W-:Y:S05]  /*2e30*/  BSYNC.RECONVERGENT B3 ;  /* 0x0000000000037941 */ /* 0x000fea0003800200 */
.L_x_186:
[----:B------:R-:W-:Y:S01]  /*2e40*/  ISETP.GT.U32.AND.EX P0, PT, R12, RZ, PT, P1 ;  /* 0x000000ff0c00720c */ /* 0x000fe20003f04110 */
[----:B------:R-:W-:Y:S01]  /*2e50*/  IMAD.MOV.U32 R11, RZ, RZ, R8 ;  /* 0x000000ffff0b7224 */ /* 0x000fe200078e0008 */
[--C-:B------:R-:W-:Y:S02]  /*2e60*/  SHF.R.U64 R13, R13, 0x1, R12.reuse ;  /* 0x000000010d0d7819 */ /* 0x100fe4000000120c */
[----:B------:R-:W-:Y:S02]  /*2e70*/  SHF.R.U32.HI R12, RZ, 0x1, R12 ;  /* 0x00000001ff0c7819 */ /* 0x000fe4000001160c */
[----:B------:R-:W-:-:S07]  /*2e80*/  IADD3 R19, PT, PT, R9, -R15, R17 ;  /* 0x8000000f09137210 */ /* 0x000fce0007ffe011 */
[----:B------:R-:W-:Y:S05]  /*2e90*/  @P0 BRA `(.L_x_188) ;  /* 0xfffffffc00340947 */ /* 0x000fea000383ffff */
[----:B------:R-:W-:Y:S05]  /*2ea0*/  BSYNC.RECONVERGENT B2 ;  /* 0x0000000000027941 */ /* 0x000fea0003800200 */
.L_x_185:
[----:B------:R-:W-:-:S04]  /*2eb0*/  IMAD.HI.U32 R9, R14, 0x3, RZ ;  /* 0x000000030e097827 */ /* 0x000fc800078e00ff */
[----:B------:R-:W-:-:S05]  /*2ec0*/  IMAD.IADD R8, R14, 0x1, -R9 ;  /* 0x000000010e087824 */ /* 0x000fca00078e0a09 */
[----:B------:R-:W-:-:S04]  /*2ed0*/  LEA.HI R8, R8, R9, RZ, 0x1f ;  /* 0x0000000908087211 */ /* 0x000fc800078ff8ff */
[----:B------:R-:W-:-:S05]  /*2ee0*/  SHF.R.U32.HI R9, RZ, 0x1e, R8 ;  /* 0x0000001eff097819 */ /* 0x000fca0000011608 */
[----:B------:R-:W-:-:S07]  /*2ef0*/  IMAD R14, R9, -0x7fffffff, R14 ;  /* 0x80000001090e7824 */ /* 0x000fce00078e020e */
.L_x_184:
[----:B------:R-:W-:Y:S05]  /*2f00*/  BSYNC.RECONVERGENT B1 ;  /* 0x0000000000017941 */ /* 0x000fea0003800200 */
.L_x_183:
        /* <DEDUP_REMOVED lines=19> */
[----:B------:R-:W-:-:S03]  /*3040*/  I2FP.F32.U32 R8, R11 ;  /* 0x0000000b00087245 */ /* 0x000fc60000201000 */
[----:B------:R-:W-:Y:S02]  /*3050*/  IMAD.IADD R10, R9, 0x1, R10 ;  /* 0x00000001090a7824 */ /* 0x000fe400078e020a */
[----:B------:R-:W-:-:S03]  /*3060*/  FMUL R12, R8, 4.6566128730773925781e-10 ;  /* 0x30000000080c7820 */ /* 0x000fc60000400000 */
[----:B------:R-:W-:Y:S01]  /*3070*/  I2FP.F32.U32 R10, R10 ;  /* 0x0000000a000a7245 */ /* 0x000fe20000201000 */
[----:B------:R-:W0:Y:S04]  /*3080*/  F2F.F64.F32 R8, R12 ;  /* 0x0000000c00087310 */ /* 0x000e280000201800 */
[----:B------:R-:W-:-:S04]  /*3090*/  FMUL R13, R10, 4.6566128730773925781e-10 ;  /* 0x300000000a0d7820 */ /* 0x000fc80000400000 */
[----:B------:R1:W2:Y:S01]  /*30a0*/  F2F.F64.F32 R10, R13 ;  /* 0x0000000d000a7310 */ /* 0x0002a20000201800 */
[----:B0-----:R-:W-:Y:S01]  /*30b0*/  DADD R8, R8, -0.5 ;  /* 0xbfe0000008087429 */ /* 0x001fe20000000000 */
[----:B-1----:R-:W-:-:S05]  /*30c0*/  VIADD R13, R16, 0xc00 ;  /* 0x00000c00100d7836 */ /* 0x002fca0000000000 */
[----:B------:R-:W-:Y:S01]  /*30d0*/  ISETP.NE.AND P0, PT, R13, RZ, PT ;  /* 0x000000ff0d00720c */ /* 0x000fe20003f05270 */
        /* <DEDUP_REMOVED lines=10> */
.L_x_194:
[-C--:B------:R-:W-:Y:S01]  /*3180*/  IMAD R20, R19, R15.reuse, RZ ;  /* 0x0000000f13147224 */ /* 0x080fe200078e02ff */
[----:B------:R-:W-:Y:S01]  /*3190*/  BSSY.RECONVERGENT B3, `(.L_x_192) ;  /* 0x000002a000037945 */ /* 0x000fe20003800200 */
[----:B------:R-:W-:-:S04]  /*31a0*/  IMAD.WIDE.U32 R10, R15, R15, RZ ;  /* 0x0000000f0f0a7225 */ /* 0x000fc800078e00ff */
[----:B------:R-:W-:Y:S02]  /*31b0*/  IMAD R17, R15, R19, R20 ;  /* 0x000000130f117224 */ /* 0x000fe400078e0214 */
[----:B------:R-:W-:-:S04]  /*31c0*/  IMAD.WIDE.U32 R22, R10, 0x3, RZ ;  /* 0x000000030a167825 */ /* 0x000fc800078e00ff */
[----:B------:R-:W-:Y:S01]  /*31d0*/  IMAD.IADD R11, R11, 0x1, R17 ;  /* 0x000000010b0b7824 */ /* 0x000fe200078e0211 */
[----:B------:R-:W-:-:S03]  /*31e0*/  LOP3.LUT R17, R13, 0x1, RZ, 0xc0, !PT ;  /* 0x000000010d117812 */ /* 0x000fc600078ec0ff */
        /* <DEDUP_REMOVED lines=36> */
.L_x_193:
[----:B------:R-:W-:Y:S05]  /*3430*/  BSYNC.RECONVERGENT B3 ;  /* 0x0000000000037941 */ /* 0x000fea0003800200 */
.L_x_192:
[----:B------:R-:W-:Y:S01]  /*3440*/  ISETP.GT.U32.AND.EX P0, PT, R12, RZ, PT, P1 ;  /* 0x000000ff0c00720c */ /* 0x000fe20003f04110 */
[----:B------:R-:W-:Y:S01]  /*3450*/  IMAD.MOV.U32 R15, RZ, RZ, R10 ;  /* 0x000000ffff0f7224 */ /* 0x000fe200078e000a */
[--C-:B------:R-:W-:Y:S02]  /*3460*/  SHF.R.U64 R13, R13, 0x1, R12.reuse ;  /* 0x000000010d0d7819 */ /* 0x100fe4000000120c */
[----:B------:R-:W-:Y:S02]  /*3470*/  SHF.R.U32.HI R12, RZ, 0x1, R12 ;  /* 0x00000001ff0c7819 */ /* 0x000fe4000001160c */
[----:B------:R-:W-:-:S07]  /*3480*/  IADD3 R19, PT, PT, R11, -R17, R20 ;  /* 0x800000110b137210 */ /* 0x000fce0007ffe014 */
[----:B------:R-:W-:Y:S05]  /*3490*/  @P0 BRA `(.L_x_194) ;  /* 0xfffffffc00380947 */ /* 0x000fea000383ffff */
[----:B------:R-:W-:Y:S05]  /*34a0*/  BSYNC.RECONVERGENT B2 ;  /* 0x0000000000027941 */ /* 0x000fea0003800200 */
.L_x_191:
[----:B------:R-:W-:-:S04]  /*34b0*/  IMAD.HI.U32 R11, R18, 0x3, RZ ;  /* 0x00000003120b7827 */ /* 0x000fc800078e00ff */
[----:B------:R-:W-:-:S05]  /*34c0*/  IMAD.IADD R10, R18, 0x1, -R11 ;  /* 0x00000001120a7824 */ /* 0x000fca00078e0a0b */
[----:B------:R-:W-:-:S04]  /*34d0*/  LEA.HI R10, R10, R11, RZ, 0x1f ;  /* 0x0000000b0a0a7211 */ /* 0x000fc800078ff8ff */
[----:B------:R-:W-:-:S05]  /*34e0*/  SHF.R.U32.HI R11, RZ, 0x1e, R10 ;  /* 0x0000001eff0b7819 */ /* 0x000fca000001160a */
[----:B------:R-:W-:-:S07]  /*34f0*/  IMAD R18, R11, -0x7fffffff, R18 ;  /* 0x800000010b127824 */ /* 0x000fce00078e0212 */
.L_x_190:
[----:B------:R-:W-:Y:S05]  /*3500*/  BSYNC.RECONVERGENT B1 ;  /* 0x0000000000017941 */ /* 0x000fea0003800200 */
.L_x_189:
        /* <DEDUP_REMOVED lines=39> */
.L_x_200:
        /* <DEDUP_REMOVED lines=43> */
.L_x_199:
[----:B------:R-:W-:Y:S05]  /*3a30*/  BSYNC.RECONVERGENT B3 ;  /* 0x0000000000037941 */ /* 0x000fea0003800200 */
.L_x_198:
[----:B------:R-:W-:Y:S01]  /*3a40*/  ISETP.GT.U32.AND.EX P0, PT, R17, RZ, PT, P1 ;  /* 0x000000ff1100720c */ /* 0x000fe20003f04110 */
[----:B------:R-:W-:Y:S01]  /*3a50*/  IMAD.MOV.U32 R26, RZ, RZ, R12 ;  /* 0x000000ffff1a7224 */ /* 0x000fe200078e000c */
[--C-:B------:R-:W-:Y:S02]  /*3a60*/  SHF.R.U64 R22, R22, 0x1, R17.reuse ;  /* 0x0000000116167819 */ /* 0x100fe40000001211 */
[----:B------:R-:W-:Y:S02]  /*3a70*/  SHF.R.U32.HI R17, RZ, 0x1, R17 ;  /* 0x00000001ff117819 */ /* 0x000fe40000011611 */
[----:B------:R-:W-:-:S07]  /*3a80*/  IADD3 R23, PT, PT, R13, -R19, R18 ;  /* 0x800000130d177210 */ /* 0x000fce0007ffe012 */
[----:B------:R-:W-:Y:S05]  /*3a90*/  @P0 BRA `(.L_x_200) ;  /* 0xfffffffc00380947 */ /* 0x000fea000383ffff */
[----:B------:R-:W-:Y:S05]  /*3aa0*/  BSYNC.RECONVERGENT B2 ;  /* 0x0000000000027941 */ /* 0x000fea0003800200 */
.L_x_197:
[----:B------:R-:W-:-:S04]  /*3ab0*/  IMAD.HI.U32 R13, R24, 0x3, RZ ;  /* 0x00000003180d7827 */ /* 0x000fc800078e00ff */
[----:B------:R-:W-:-:S05]  /*3ac0*/  IMAD.IADD R12, R24, 0x1, -R13 ;  /* 0x00000001180c7824 */ /* 0x000fca00078e0a0d */
[----:B------:R-:W-:-:S04]  /*3ad0*/  LEA.HI R12, R12, R13, RZ, 0x1f ;  /* 0x0000000d0c0c7211 */ /* 0x000fc800078ff8ff */
[----:B------:R-:W-:-:S05]  /*3ae0*/  SHF.R.U32.HI R13, RZ, 0x1e, R12 ;  /* 0x0000001eff0d7819 */ /* 0x000fca000001160c */
[----:B------:R-:W-:-:S07]  /*3af0*/  IMAD R24, R13, -0x7fffffff, R24 ;  /* 0x800000010d187824 */ /* 0x000fce00078e0218 */
.L_x_196:
[----:B------:R-:W-:Y:S05]  /*3b00*/  BSYNC.RECONVERGENT B1 ;  /* 0x0000000000017941 */ /* 0x000fea0003800200 */
.L_x_195:
        /* <DEDUP_REMOVED lines=37> */
[----:B------:R-:W-:Y:S02]  /*3d60*/  IMAD.MOV.U32 R26, RZ, RZ, RZ ;  /* 0x000000ffff1a7224 */ /* 0x000fe400078e00ff */
[----:B------:R-:W-:Y:S02]  /*3d70*/  IMAD.MOV.U32 R27, RZ, RZ, 0x1 ;  /* 0x00000001ff1b7424 */ /* 0x000fe400078e00ff */
[----:B------:R-:W-:-:S07]  /*3d80*/  IMAD.MOV.U32 R28, RZ, RZ, RZ ;  /* 0x000000ffff1c7224 */ /* 0x000fce00078e00ff */
.L_x_206:
        /* <DEDUP_REMOVED lines=44> */
.L_x_205:
[----:B------:R-:W-:Y:S05]  /*4050*/  BSYNC.RECONVERGENT B3 ;  /* 0x0000000000037941 */ /* 0x000fea0003800200 */
.L_x_204:
[----:B------:R-:W-:Y:S01]  /*4060*/  ISETP.GT.U32.AND.EX P0, PT, R15, RZ, PT, P1 ;  /* 0x000000ff0f00720c */ /* 0x000fe20003f04110 */
[----:B------:R-:W-:Y:S01]  /*4070*/  IMAD.MOV.U32 R31, RZ, RZ, R18 ;  /* 0x000000ffff1f7224 */ /* 0x000fe200078e0012 */
[--C-:B------:R-:W-:Y:S02]  /*4080*/  SHF.R.U64 R14, R14, 0x1, R15.reuse ;  /* 0x000000010e0e7819 */ /* 0x100fe4000000120f */
[----:B------:R-:W-:Y:S02]  /*4090*/  SHF.R.U32.HI R15, RZ, 0x1, R15 ;  /* 0x00000001ff0f7819 */ /* 0x000fe4000001160f */
[----:B------:R-:W-:-:S07]  /*40a0*/  IADD3 R26, PT, PT, R19, -R17, R29 ;  /* 0x80000011131a7210 */ /* 0x000fce0007ffe01d */
[----:B------:R-:W-:Y:S05]  /*40b0*/  @P0 BRA `(.L_x_206) ;  /* 0xfffffffc00340947 */ /* 0x000fea000383ffff */
[----:B------:R-:W-:Y:S05]  /*40c0*/  BSYNC.RECONVERGENT B2 ;  /* 0x0000000000027941 */ /* 0x000fea0003800200 */
.L_x_203:
[----:B------:R-:W-:-:S04]  /*40d0*/  IMAD.HI.U32 R14, R27, 0x3, RZ ;  /* 0x000000031b0e7827 */ /* 0x000fc800078e00ff */
[----:B------:R-:W-:-:S05]  /*40e0*/  IMAD.IADD R15, R27, 0x1, -R14 ;  /* 0x000000011b0f7824 */ /* 0x000fca00078e0a0e */
[----:B------:R-:W-:-:S04]  /*40f0*/  LEA.HI R15, R15, R14, RZ, 0x1f ;  /* 0x0000000e0f0f7211 */ /* 0x000fc800078ff8ff */
[----:B------:R-:W-:-:S05]  /*4100*/  SHF.R.U32.HI R14, RZ, 0x1e, R15 ;  /* 0x0000001eff0e7819 */ /* 0x000fca000001160f */
[----:B------:R-:W-:-:S07]  /*4110*/  IMAD R27, R14, -0x7fffffff, R27 ;  /* 0x800000010e1b7824 */ /* 0x000fce00078e021b */
.L_x_202:
[----:B------:R-:W-:Y:S05]  /*4120*/  BSYNC.RECONVERGENT B1 ;  /* 0x0000000000017941 */ /* 0x000fea0003800200 */
.L_x_201:
        /* <DEDUP_REMOVED lines=21> */
[----:B------:R-:W-:-:S05]  /*4280*/  I2FP.F32.U32 R17, R17 ;  /* 0x0000001100117245 */ /* 0x000fca0000201000 */
[----:B------:R-:W-:Y:S01]  /*4290*/  FMUL R20, R17, 4.6566128730773925781e-10 ;  /* 0x3000000011147820 */ /* 0x000fe20000400000 */
[----:B------:R-:W-:-:S03]  /*42a0*/  FMUL R17, R14, 4.6566128730773925781e-10 ;  /* 0x300000000e117820 */ /* 0x000fc60000400000 */
[----:B------:R-:W0:Y:S08]  /*42b0*/  F2F.F64.F32 R18, R20 ;  /* 0x0000001400127310 */ /* 0x000e300000201800 */
[----:B------:R1:W2:Y:S01]  /*42c0*/  F2F.F64.F32 R14, R17 ;  /* 0x00000011000e7310 */ /* 0x0002a20000201800 */
[----:B0-----:R-:W-:Y:S01]  /*42d0*/  DADD R18, R18, -0.5 ;  /* 0xbfe0000012127429 */ /* 0x001fe20000000000 */
[----:B-1----:R-:W-:-:S05]  /*42e0*/  VIADD R17, R16, 0x1800 ;  /* 0x0000180010117836 */ /* 0x002fca0000000000 */
[----:B------:R-:W-:Y:S01]  /*42f0*/  ISETP.NE.AND P0, PT, R17, RZ, PT ;  /* 0x000000ff1100720c */ /* 0x000fe20003f05270 */
[----:B--2---:R-:W-:Y:S02]  /*4300*/  DADD R14, R14, -0.5 ;  /* 0xbfe000000e0e7429 */ /* 0x004fe40000000000 */
[----:B------:R-:W-:-:S08]  /*4310*/  DMUL R18, R18, R18 ;  /* 0x0000001212127228 */ /* 0x000fd00000000000 */
[----:B------:R-:W-:Y:S02]  /*4320*/  DFMA R14, R14, R14, R18 ;  /* 0x0000000e0e0e722b */ /* 0x000fe40000000012 */
[----:B------:R-:W-:Y:S09]  /*4330*/  @!P0 BRA `(.L_x_208) ;  /* 0x0000000000f88947 */ /* 0x000ff20003800000 */
[----:B------:R-:W-:Y:S01]  /*4340*/  BSSY.RECONVERGENT B2, `(.L_x_209) ;  /* 0x0000038000027945 */ /* 0x000fe20003800200 */
[----:B------:R-:W-:Y:S01]  /*4350*/  SHF.R.S32.HI R16, RZ, 0x1f, R17 ;  /* 0x0000001fff107819 */ /* 0x000fe20000011411 */
[----:B------:R-:W-:Y:S02]  /*4360*/  IMAD.MOV.U32 R29, RZ, RZ, 0xbc8f ;  /* 0x0000bc8fff1d7424 */ /* 0x000fe400078e00ff */
[----:B------:R-:W-:Y:S02]  /*4370*/  IMAD.MOV.U32 R27, RZ, RZ, RZ ;  /* 0x000000ffff1b7224 */ /* 0x000fe400078e00ff */
[----:B------:R-:W-:Y:S02]  /*4380*/  IMAD.MOV.U32 R26, RZ, RZ, 0x1 ;  /* 0x00000001ff1a7424 */ /* 0x000fe400078e00ff */
[----:B------:R-:W-:-:S07]  /*4390*/  IMAD.MOV.U32 R28, RZ, RZ, RZ ;  /* 0x000000ffff1c7224 */ /* 0x000fce00078e00ff */
.L_x_212:
        /* <DEDUP_REMOVED lines=43> */
.L_x_211:
[----:B------:R-:W-:Y:S05]  /*4650*/  BSYNC.RECONVERGENT B3 ;  /* 0x0000000000037941 */ /* 0x000fea0003800200 */
.L_x_210:
[----:B------:R-:W-:Y:S01]  /*4660*/  ISETP.GT.U32.AND.EX P0, PT, R16, RZ, PT, P1 ;  /* 0x000000ff1000720c */ /* 0x000fe20003f04110 */
[----:B------:R-:W-:Y:S01]  /*4670*/  IMAD.MOV.U32 R29, RZ, RZ, R18 ;  /* 0x000000ffff1d7224 */ /* 0x000fe200078e0012 */
[--C-:B------:R-:W-:Y:S02]  /*4680*/  SHF.R.U64 R17, R17, 0x1, R16.reuse ;  /* 0x0000000111117819 */ /* 0x100fe40000001210 */
[----:B------:R-:W-:Y:S02]  /*4690*/  SHF.R.U32.HI R16, RZ, 0x1, R16 ;  /* 0x00000001ff107819 */ /* 0x000fe40000011610 */
[----:B------:R-:W-:-:S07]  /*46a0*/  IADD3 R27, PT, PT, R19, -R23, R22 ;  /* 0x80000017131b7210 */ /* 0x000fce0007ffe016 */
[----:B------:R-:W-:Y:S05]  /*46b0*/  @P0 BRA `(.L_x_212) ;  /* 0xfffffffc00380947 */ /* 0x000fea000383ffff */
[----:B------:R-:W-:Y:S05]  /*46c0*/  BSYNC.RECONVERGENT B2 ;  /* 0x0000000000027941 */ /* 0x000fea0003800200 */
.L_x_209:
[----:B------:R-:W-:-:S04]  /*46d0*/  IMAD.HI.U32 R17, R26, 0x3, RZ ;  /* 0x000000031a117827 */ /* 0x000fc800078e00ff */
[----:B------:R-:W-:-:S05]  /*46e0*/  IMAD.IADD R16, R26, 0x1, -R17 ;  /* 0x000000011a107824 */ /* 0x000fca00078e0a11 */
[----:B------:R-:W-:-:S04]  /*46f0*/  LEA.HI R16, R16, R17, RZ, 0x1f ;  /* 0x0000001110107211 */ /* 0x000fc800078ff8ff */
[----:B------:R-:W-:-:S05]  /*4700*/  SHF.R.U32.HI R17, RZ, 0x1e, R16 ;  /* 0x0000001eff117819 */ /* 0x000fca0000011610 */
[----:B------:R-:W-:-:S07]  /*4710*/  IMAD R26, R17, -0x7fffffff, R26 ;  /* 0x80000001111a7824 */ /* 0x000fce00078e021a */
.L_x_208:
[----:B------:R-:W-:Y:S05]  /*4720*/  BSYNC.RECONVERGENT B1 ;  /* 0x0000000000017941 */ /* 0x000fea0003800200 */
.L_x_207:
[----:B------:R-:W-:Y:S01]  /*4730*/  IMAD.HI.U32 R16, R26, -0x4370ec6f, RZ ;  /* 0xbc8f13911a107827 */ /* 0x000fe200078e00ff */
[----:B------:R-:W0:Y:S01]  /*4740*/  LDCU.64 UR8, c[0x0][0x390] ;  /* 0x00007200ff0877ac */ /* 0x000e220008000a00 */
[----:B------:R-:W-:Y:S02]  /*4750*/  DSETP.GEU.AND P1, PT, R6, 0.25, PT ;  /* 0x3fd000000600742a */ /* 0x000fe40003f2e000 */
[----:B------:R-:W-:Y:S01]  /*4760*/  DSETP.GEU.AND P2, PT, R8, 0.25, PT ;  /* 0x3fd000000800742a */ /* 0x000fe20003f4e000 */
[----:B------:R-:W-:Y:S01]  /*4770*/  SHF.R.U32.HI R17, RZ, 0xf, R16 ;  /* 0x0000000fff117819 */ /* 0x000fe20000011610 */
[----:B------:R-:W-:Y:S02]  /*4780*/  DSETP.GEU.AND P3, PT, R10, 0.25, PT ;  /* 0x3fd000000a00742a */ /* 0x000fe40003f6e000 */
[----:B------:R-:W-:Y:S02]  /*4790*/  DSETP.GEU.AND P4, PT, R12, 0.25, PT ;  /* 0x3fd000000c00742a */ /* 0x000fe40003f8e000 */
[C---:B------:R-:W-:Y:S01]  /*47a0*/  IMAD R26, R17.reuse, -0xadc8, R26 ;  /* 0xffff5238111a7824 */ /* 0x040fe200078e021a */
[----:B------:R-:W-:Y:S01]  /*47b0*/  SEL R6, RZ, 0x1, P2 ;  /* 0x00000001ff067807 */ /* 0x000fe20001000000 */
[----:B------:R-:W-:-:S02]  /*47c0*/  IMAD R17, R17, 0xd47, RZ ;  /* 0x00000d4711117824 */ /* 0x000fc400078e02ff */
[----:B------:R-:W-:-:S03]  /*47d0*/  IMAD R26, R26, 0xbc8f, RZ ;  /* 0x0000bc8f1a1a7824 */ /* 0x000fc600078e02ff */
[----:B------:R-:W-:Y:S02]  /*47e0*/  LOP3.LUT R19, R17, 0x7fffffff, RZ, 0x3c, !PT ;  /* 0x7fffffff11137812 */ /* 0x000fe400078e3cff */
[----:B------:R-:W-:Y:S01]  /*47f0*/  ISETP.GE.U32.AND P0, PT, R26, R17, PT ;  /* 0x000000111a00720c */ /* 0x000fe20003f06070 */
[----:B0-----:R-:W-:-:S04]  /*4800*/  UIADD3 UR4, UP0, UPT, UR8, -0xe00, URZ ;  /* 0xfffff20008047890 */ /* 0x001fc8000ff1e0ff */
[----:B------:R-:W-:Y:S02]  /*4810*/  UIADD3.X UR5, UPT, UPT, UR9, -0x1, URZ, UP0, !UPT ;  /* 0xffffffff09057890 */ /* 0x000fe400087fe4ff */
[----:B------:R-:W-:-:S04]  /*4820*/  UISETP.GE.U32.AND UP0, UPT, UR4, 0xe00, UPT ;  /* 0x00000e000400788c */ /* 0x000fc8000bf06070 */
[----:B------:R-:W-:Y:S02]  /*4830*/  UISETP.GE.U32.AND.EX UP0, UPT, UR5, URZ, UPT, UP0 ;  /* 0x000000ff0500728c */ /* 0x000fe4000bf06100 */
        /* <DEDUP_REMOVED lines=10> */
[----:B------:R-:W-:Y:S01]  /*48e0*/  I2FP.F32.U32 R16, R19 ;  /* 0x0000001300107245 */ /* 0x000fe20000201000 */
[----:B------:R-:W-:Y:S02]  /*48f0*/  DSETP.GEU.AND P0, PT, R4, 0.25, PT ;  /* 0x3fd000000400742a */ /* 0x000fe40003f0e000 */
[----:B------:R-:W-:Y:S01]  /*4900*/  IMAD.IADD R18, R17, 0x1, R18 ;  /* 0x0000000111127824 */ /* 0x000fe200078e0212 */
[----:B------:R-:W-:Y:S01]  /*4910*/  SEL R5, RZ, 0x1, P1 ;  /* 0x00000001ff057807 */ /* 0x000fe20000800000 */
[----:B------:R-:W-:Y:S02]  /*4920*/  FMUL R20, R16, 4.6566128730773925781e-10 ;  /* 0x3000000010147820 */ /* 0x000fe40000400000 */
[----:B------:R-:W-:Y:S01]  /*4930*/  SEL R4, RZ, 0x1, P0 ;  /* 0x00000001ff047807 */ /* 0x000fe20000000000 */
[----:B------:R-:W-:Y:S01]  /*4940*/  DSETP.GEU.AND P0, PT, R14, 0.25, PT ;  /* 0x3fd000000e00742a */ /* 0x000fe20003f0e000 */
[----:B------:R-:W-:Y:S01]  /*4950*/  I2FP.F32.U32 R18, R18 ;  /* 0x0000001200127245 */ /* 0x000fe20000201000 */
[----:B------:R-:W0:Y:S01]  /*4960*/  F2F.F64.F32 R16, R20 ;  /* 0x0000001400107310 */ /* 0x000e220000201800 */
[----:B------:R-:W-:-:S02]  /*4970*/  IADD3 R6, P1, P2, R6, R5, R4 ;  /* 0x0000000506067210 */ /* 0x000fc40007a3e004 */
[----:B------:R-:W-:Y:S01]  /*4980*/  SEL R4, RZ, 0x1, P3 ;  /* 0x00000001ff047807 */ /* 0x000fe20001800000 */
[----:B------:R-:W-:Y:S01]  /*4990*/  FMUL R21, R18, 4.6566128730773925781e-10 ;  /* 0x3000000012157820 */ /* 0x000fe20000400000 */
[----:B------:R-:W-:Y:S02]  /*49a0*/  SEL R5, RZ, 0x1, P4 ;  /* 0x00000001ff057807 */ /* 0x000fe40002000000 */
[----:B------:R-:W-:Y:S01]  /*49b0*/  IADD3.X R7, PT, PT, RZ, RZ, RZ, P1, P2 ;  /* 0x000000ffff077210 */ /* 0x000fe20000fe44ff */
[----:B------:R-:W1:Y:S01]  /*49c0*/  F2F.F64.F32 R18, R21 ;  /* 0x0000001500127310 */ /* 0x000e620000201800 */
[----:B------:R-:W-:Y:S02]  /*49d0*/  IADD3 R5, P4, P3, R5, R6, R4 ;  /* 0x0000000605057210 */ /* 0x000fe40007b9e004 */
[----:B------:R-:W-:Y:S02]  /*49e0*/  SEL R4, RZ, 0x1, P0 ;  /* 0x00000001ff047807 */ /* 0x000fe40000000000 */
[----:B------:R-:W-:Y:S01]  /*49f0*/  IADD3.X R7, PT, PT, RZ, R7, RZ, P4, P3 ;  /* 0x00000007ff077210 */ /* 0x000fe200027e64ff */
[----:B0-----:R-:W-:-:S02]  /*4a00*/  DADD R16, R16, -0.5 ;  /* 0xbfe0000010107429 */ /* 0x001fc40000000000 */
[----:B-1----:R-:W-:-:S08]  /*4a10*/  DADD R18, R18, -0.5 ;  /* 0xbfe0000012127429 */ /* 0x002fd00000000000 */
[----:B------:R-:W-:-:S08]  /*4a20*/  DMUL R18, R18, R18 ;  /* 0x0000001212127228 */ /* 0x000fd00000000000 */
[----:B------:R-:W-:-:S08]  /*4a30*/  DFMA R18, R16, R16, R18 ;  /* 0x000000101012722b */ /* 0x000fd00000000012 */
[----:B------:R-:W-:-:S06]  /*4a40*/  DSETP.GEU.AND P5, PT, R18, 0.25, PT ;  /* 0x3fd000001200742a */ /* 0x000fcc0003fae000 */
[----:B------:R-:W-:-:S04]  /*4a50*/  SEL R6, RZ, 0x1, P5 ;  /* 0x00000001ff067807 */ /* 0x000fc80002800000 */
[----:B------:R-:W-:Y:S01]  /*4a60*/  IADD3 R4, P0, P1, R6, R5, R4 ;  /* 0x0000000506047210 */ /* 0x000fe2000791e004 */
[----:B------:R-:W-:Y:S01]  /*4a70*/  IMAD.MOV.U32 R5, RZ, RZ, 0xe00 ;  /* 0x00000e00ff057424 */ /* 0x000fe200078e00ff */
[----:B------:R-:W-:Y:S02]  /*4a80*/  MOV R6, RZ ;  /* 0x000000ff00067202 */ /* 0x000fe40000000f00 */
[----:B------:R-:W-:Y:S01]  /*4a90*/  IADD3.X R7, PT, PT, RZ, R7, RZ, P0, P1 ;  /* 0x00000007ff077210 */ /* 0x000fe200007e24ff */
[----:B------:R-:W-:Y:S08]  /*4aa0*/  BRA.U !UP0, `(.L_x_213) ;  /* 0x0000002d08287547 */ /* 0x000ff0000b800000 */
[----:B------:R-:W-:Y:S02]  /*4ab0*/  IMAD.MOV.U32 R5, RZ, RZ, 0xe00 ;  /* 0x00000e00ff057424 */ /* 0x000fe400078e00ff */
[----:B------:R-:W-:-:S07]  /*4ac0*/  IMAD.MOV.U32 R6, RZ, RZ, RZ ;  /* 0x000000ffff067224 */ /* 0x000fce00078e00ff */
.L_x_257:
[----:B------:R-:W-:Y:S01]  /*4ad0*/  IMAD.IADD R8, R2, 0x1, R5 ;  /* 0x0000000102087824 */ /* 0x000fe200078e0205 */
[----:B------:R-:W-:Y:S01]  /*4ae0*/  BSSY.RECONVERGENT B1, `(.L_x_214) ;  /* 0x0000044000017945 */ /* 0x000fe20003800200 */
[----:B------:R-:W-:Y:S02]  /*4af0*/  HFMA2 R14, -RZ, RZ, 0, 5.9604644775390625e-08 ;  /* 0x00000001ff0e7431 */ /* 0x000fe400000001ff */
[----:B------:R-:W-:-:S05]  /*4b00*/  IMAD.SHL.U32 R11, R8, 0x2, RZ ;  /* 0x00000002080b7824 */ /* 0x000fca00078e00ff */
[----:B------:R-:W-:-:S13]  /*4b10*/  ISETP.NE.AND P0, PT, R11, RZ, PT ;  /* 0x000000ff0b00720c */ /* 0x000fda0003f05270 */
[----:B------:R-:W-:Y:S05]  /*4b20*/  @!P0 BRA `(.L_x_215) ;  /* 0x0000000000fc8947 */ /* 0x000fea0003800000 */
[----:B------:R-:W-:Y:S01]  /*4b30*/  BSSY.RECONVERGENT B2, `(.L_x_216) ;  /* 0x0000039000027945 */ /* 0x000fe20003800200 */
[----:B------:R-:W-:Y:S01]  /*4b40*/  SHF.R.S32.HI R10, RZ, 0x1f, R11 ;  /* 0x0000001fff0a7819 */ /* 0x000fe2000001140b */
[----:B------:R-:W-:Y:S02]  /*4b50*/  IMAD.MOV.U32 R13, RZ, RZ, 0xbc8f ;  /* 0x0000bc8fff0d7424 */ /* 0x000fe400078e00ff */
[----:B------:R-:W-:Y:S02]  /*4b60*/  IMAD.MOV.U32 R17, RZ, RZ, RZ ;  /* 0x000000ffff117224 */ /* 0x000fe400078e00ff */
[----:B------:R-:W-:Y:S02]  /*4b70*/  IMAD.MOV.U32 R14, RZ, RZ, 0x1 ;  /* 0x00000001ff0e7424 */ /* 0x000fe400078e00ff */
[----:B------:R-:W-:-:S07]  /*4b80*/  IMAD.MOV.U32 R12, RZ, RZ, RZ ;  /* 0x000000ffff0c7224 */ /* 0x000fce00078e00ff */
.L_x_219:
[-C--:B------:R-:W-:Y:S01]  /*4b90*/  IMAD R16, R17, R13.reuse, RZ ;  /* 0x0000000d11107224 */ /* 0x080fe200078e02ff */
[----:B------:R-:W-:Y:S01]  /*4ba0*/  BSSY.RECONVERGENT B3, `(.L_x_217) ;  /* 0x000002b000037945 */ /* 0x000fe20003800200 */
[----:B------:R-:W-:-:S04]  /*4bb0*/  IMAD.WIDE.U32 R8, R13, R13, RZ ;  /* 0x0000000d0d087225 */ /* 0x000fc800078e00ff */
[----:B------:R-:W-:Y:S02]  /*4bc0*/  IMAD R15, R13, R17, R16 ;  /* 0x000000110d0f7224 */ /* 0x000fe400078e0210 */
[----:B------:R-:W-:-:S03]  /*4bd0*/  IMAD.WIDE.U32 R20, R8, 0x3, RZ ;  /* 0x0000000308147825 */ /* 0x000fc600078e00ff */
[----:B------:R-:W-:Y:S02]  /*4be0*/  IADD3 R9, PT, PT, R9, R15, RZ ;  /* 0x0000000f09097210 */ /* 0x000fe40007ffe0ff */
[----:B------:R-:W-:-:S03]  /*4bf0*/  LOP3.LUT R15, R11, 0x1, RZ, 0xc0, !PT ;  /* 0x000000010b0f7812 */ /* 0x000fc600078ec0ff */
        /* <DEDUP_REMOVED lines=37> */
.L_x_218:
[----:B------:R-:W-:Y:S05]  /*4e50*/  BSYNC.RECONVERGENT B3 ;  /* 0x0000000000037941 */ /* 0x000fea0003800200 */
.L_x_217:
[----:B------:R-:W-:Y:S01]  /*4e60*/  ISETP.GT.U32.AND.EX P0, PT, R10, RZ, PT, P1 ;  /* 0x000000ff0a00720c */ /* 0x000fe20003f04110 */
[----:B------:R-:W-:Y:S01]  /*4e70*/  IMAD.MOV.U32 R13, RZ, RZ, R8 ;  /* 0x000000ffff0d7224 */ /* 0x000fe200078e0008 */
[--C-:B------:R-:W-:Y:S02]  /*4e80*/  SHF.R.U64 R11, R11, 0x1, R10.reuse ;  /* 0x000000010b0b7819 */ /* 0x100fe4000000120a */
[----:B------:R-:W-:Y:S02]  /*4e90*/  SHF.R.U32.HI R10, RZ, 0x1, R10 ;  /* 0x00000001ff0a7819 */ /* 0x000fe4000001160a */
[----:B------:R-:W-:-:S07]  /*4ea0*/  IADD3 R17, PT, PT, R9, -R15, R16 ;  /* 0x8000000f09117210 */ /* 0x000fce0007ffe010 */
[----:B------:R-:W-:Y:S05]  /*4eb0*/  @P0 BRA `(.L_x_219) ;  /* 0xfffffffc00340947 */ /* 0x000fea000383ffff */
[----:B------:R-:W-:Y:S05]  /*4ec0*/  BSYNC.RECONVERGENT B2 ;  /* 0x0000000000027941 */ /* 0x000fea0003800200 */
.L_x_216:
[----:B------:R-:W-:-:S05]  /*4ed0*/  IMAD.HI.U32 R9, R14, 0x3, RZ ;  /* 0x000000030e097827 */ /* 0x000fca00078e00ff */
[----:B------:R-:W-:-:S04]  /*4ee0*/  IADD3 R8, PT, PT, -R9, R14, RZ ;  /* 0x0000000e09087210 */ /* 0x000fc80007ffe1ff */
[----:B------:R-:W-:-:S04]  /*4ef0*/  LEA.HI R8, R8, R9, RZ, 0x1f ;  /* 0x0000000908087211 */ /* 0x000fc800078ff8ff */
[----:B------:R-:W-:-:S05]  /*4f00*/  SHF.R.U32.HI R9, RZ, 0x1e, R8 ;  /* 0x0000001eff097819 */ /* 0x000fca0000011608 */
[----:B------:R-:W-:-:S07]  /*4f10*/  IMAD R14, R9, -0x7fffffff, R14 ;  /* 0x80000001090e7824 */ /* 0x000fce00078e020e */
.L_x_215:
[----:B------:R-:W-:Y:S05]  /*4f20*/  BSYNC.RECONVERGENT B1 ;  /* 0x0000000000017941 */ /* 0x000fea0003800200 */
.L_x_214:
        /* <DEDUP_REMOVED lines=22> */
[----:B------:R-:W-:-:S03]  /*5090*/  I2FP.F32.U32 R10, R10 ;  /* 0x0000000a000a7245 */ /* 0x000fc60000201000 */
[----:B------:R-:W-:Y:S02]  /*50a0*/  F2F.F64.F32 R8, R9 ;  /* 0x0000000900087310 */ /* 0x000fe40000201800 */
[----:B------:R-:W-:-:S06]  /*50b0*/  FMUL R14, R10, 4.6566128730773925781e-10 ;  /* 0x300000000a0e7820 */ /* 0x000fcc0000400000 */
[----:B------:R-:W0:Y:S02]  /*50c0*/  F2F.F64.F32 R10, R14 ;  /* 0x0000000e000a7310 */ /* 0x000e240000201800 */
[----:B0-----:R-:W-:Y:S02]  /*50d0*/  DADD R12, R10, -0.5 ;  /* 0xbfe000000a0c7429 */ /* 0x001fe40000000000 */
[----:B------:R-:W-:Y:S01]  /*50e0*/  DADD R10, R8, -0.5 ;  /* 0xbfe00000080a7429 */ /* 0x000fe20000000000 */
[----:B------:R-:W-:-:S04]  /*50f0*/  LEA R8, R5, R3, 0x1 ;  /* 0x0000000305087211 */ /* 0x000fc800078e08ff */
[----:B------:R-:W-:Y:S01]  /*5100*/  ISETP.NE.AND P0, PT, R8, RZ, PT ;  /* 0x000000ff0800720c */ /* 0x000fe20003f05270 */
[----:B------:R-:W-:-:S08]  /*5110*/  DMUL R12, R12, R12 ;  /* 0x0000000c0c0c7228 */ /* 0x000fd00000000000 */
[----:B------:R-:W-:-:S04]  /*5120*/  DFMA R10, R10, R10, R12 ;  /* 0x0000000a0a0a722b */ /* 0x000fc8000000000c */
[----:B------:R-:W-:Y:S07]  /*5130*/  @!P0 BRA `(.L_x_221) ;  /* 0x0000000000fc8947 */ /* 0x000fee0003800000 */
[----:B------:R-:W-:Y:S01]  /*5140*/  BSSY.RECONVERGENT B2, `(.L_x_222) ;  /* 0x0000039000027945 */ /* 0x000fe20003800200 */
[--C-:B------:R-:W-:Y:S01]  /*5150*/  SHF.R.S32.HI R12, RZ, 0x1f, R8.reuse ;  /* 0x0000001fff0c7819 */ /* 0x100fe20000011408 */
[----:B------:R-:W-:Y:S01]  /*5160*/  IMAD.MOV.U32 R9, RZ, RZ, R8 ;  /* 0x000000ffff097224 */ /* 0x000fe200078e0008 */
[----:B------:R-:W-:Y:S01]  /*5170*/  MOV R22, 0x1 ;  /* 0x0000000100167802 */ /* 0x000fe20000000f00 */
[----:B------:R-:W-:Y:S02]  /*5180*/  IMAD.MOV.U32 R26, RZ, RZ, 0xbc8f ;  /* 0x0000bc8fff1a7424 */ /* 0x000fe400078e00ff */
[----:B------:R-:W-:Y:S02]  /*5190*/  IMAD.MOV.U32 R23, RZ, RZ, RZ ;  /* 0x000000ffff177224 */ /* 0x000fe400078e00ff */
[----:B------:R-:W-:-:S07]  /*51a0*/  IMAD.MOV.U32 R24, RZ, RZ, RZ ;  /* 0x000000ffff187224 */ /* 0x000fce00078e00ff */
.L_x_225:
        /* <DEDUP_REMOVED lines=43> */
.L_x_224:
[----:B------:R-:W-:Y:S05]  /*5460*/  BSYNC.RECONVERGENT B3 ;  /* 0x0000000000037941 */ /* 0x000fea0003800200 */
.L_x_223:
[----:B------:R-:W-:Y:S02]  /*5470*/  ISETP.GT.U32.AND.EX P0, PT, R12, RZ, PT, P1 ;  /* 0x000000ff0c00720c */ /* 0x000fe40003f04110 */
[--C-:B------:R-:W-:Y:S02]  /*5480*/  SHF.R.U64 R9, R9, 0x1, R12.reuse ;  /* 0x0000000109097819 */ /* 0x100fe4000000120c */
[----:B------:R-:W-:Y:S02]  /*5490*/  SHF.R.U32.HI R12, RZ, 0x1, R12 ;  /* 0x00000001ff0c7819 */ /* 0x000fe4000001160c */
[----:B------:R-:W-:Y:S02]  /*54a0*/  IADD3 R23, PT, PT, R15, -R13, R25 ;  /* 0x8000000d0f177210 */ /* 0x000fe40007ffe019 */
[----:B------:R-:W-:-:S05]  /*54b0*/  MOV R26, R14 ;  /* 0x0000000e001a7202 */ /* 0x000fca0000000f00 */
[----:B------:R-:W-:Y:S05]  /*54c0*/  @P0 BRA `(.L_x_225) ;  /* 0xfffffffc00380947 */ /* 0x000fea000383ffff */
[----:B------:R-:W-:Y:S05]  /*54d0*/  BSYNC.RECONVERGENT B2 ;  /* 0x0000000000027941 */ /* 0x000fea0003800200 */
.L_x_222:
[----:B------:R-:W-:-:S04]  /*54e0*/  IMAD.HI.U32 R9, R22, 0x3, RZ ;  /* 0x0000000316097827 */ /* 0x000fc800078e00ff */
[----:B------:R-:W-:-:S05]  /*54f0*/  IMAD.IADD R12, R22, 0x1, -R9 ;  /* 0x00000001160c7824 */ /* 0x000fca00078e0a09 */
[----:B------:R-:W-:-:S04]  /*5500*/  LEA.HI R12, R12, R9, RZ, 0x1f ;  /* 0x000000090c0c7211 */ /* 0x000fc800078ff8ff */
[----:B------:R-:W-:-:S05]  /*5510*/  SHF.R.U32.HI R9, RZ, 0x1e, R12 ;  /* 0x0000001eff097819 */ /* 0x000fca000001160c */
[----:B------:R-:W-:-:S07]  /*5520*/  IMAD R22, R9, -0x7fffffff, R22 ;  /* 0x8000000109167824 */ /* 0x000fce00078e0216 */
.L_x_221:
[----:B------:R-:W-:Y:S05]  /*5530*/  BSYNC.RECONVERGENT B1 ;  /* 0x0000000000017941 */ /* 0x000fea0003800200 */
.L_x_220:
        /* <DEDUP_REMOVED lines=21> */
[----:B------:R-:W-:-:S04]  /*5690*/  ISETP.NE.AND P0, PT, R17, RZ, PT ;  /* 0x000000ff1100720c */ /* 0x000fc80003f05270 */
        /* <DEDUP_REMOVED lines=16> */
[----:B------:R-:W-:Y:S02]  /*57a0*/  IMAD.MOV.U32 R24, RZ, RZ, 0x1 ;  /* 0x00000001ff187424 */ /* 0x000fe400078e00ff */
[----:B------:R-:W-:-:S07]  /*57b0*/  IMAD.MOV.U32 R25, RZ, RZ, RZ ;  /* 0x000000ffff197224 */ /* 0x000fce00078e00ff */
.L_x_231:
        /* <DEDUP_REMOVED lines=43> */
.L_x_230:
[----:B------:R-:W-:Y:S05]  /*5a70*/  BSYNC.RECONVERGENT B3 ;  /* 0x0000000000037941 */ /* 0x000fea0003800200 */
.L_x_229:
[----:B------:R-:W-:Y:S01]  /*5a80*/  ISETP.GT.U32.AND.EX P0, PT, R9, RZ, PT, P1 ;  /* 0x000000ff0900720c */ /* 0x000fe20003f04110 */
[----:B------:R-:W-:Y:S01]  /*5a90*/  IMAD.MOV.U32 R28, RZ, RZ, R16 ;  /* 0x000000ffff1c7224 */ /* 0x000fe200078e0010 */
[--C-:B------:R-:W-:Y:S02]  /*5aa0*/  SHF.R.U64 R14, R14, 0x1, R9.reuse ;  /* 0x000000010e0e7819 */ /* 0x100fe40000001209 */
[----:B------:R-:W-:Y:S02]  /*5ab0*/  SHF.R.U32.HI R9, RZ, 0x1, R9 ;  /* 0x00000001ff097819 */ /* 0x000fe40000011609 */
[----:B------:R-:W-:-:S07]  /*5ac0*/  IADD3 R15, PT, PT, R17, -R27, R26 ;  /* 0x8000001b110f7210 */ /* 0x000fce0007ffe01a */
[----:B------:R-:W-:Y:S05]  /*5ad0*/  @P0 BRA `(.L_x_231) ;  /* 0xfffffffc00380947 */ /* 0x000fea000383ffff */
[----:B------:R-:W-:Y:S05]  /*5ae0*/  BSYNC.RECONVERGENT B2 ;  /* 0x0000000000027941 */ /* 0x000fea0003800200 */
.L_x_228:
[----:B------:R-:W-:-:S04]  /*5af0*/  IMAD.HI.U32 R9, R24, 0x3, RZ ;  /* 0x0000000318097827 */ /* 0x000fc800078e00ff */
[----:B------:R-:W-:-:S05]  /*5b00*/  IMAD.IADD R14, R24, 0x1, -R9 ;  /* 0x00000001180e7824 */ /* 0x000fca00078e0a09 */
[----:B------:R-:W-:-:S04]  /*5b10*/  LEA.HI R14, R14, R9, RZ, 0x1f ;  /* 0x000000090e0e7211 */ /* 0x000fc800078ff8ff */
[----:B------:R-:W-:-:S05]  /*5b20*/  SHF.R.U32.HI R9, RZ, 0x1e, R14 ;  /* 0x0000001eff097819 */ /* 0x000fca000001160e */
[----:B------:R-:W-:-:S07]  /*5b30*/  IMAD R24, R9, -0x7fffffff, R24 ;  /* 0x8000000109187824 */ /* 0x000fce00078e0218 */
.L_x_227:
[----:B------:R-:W-:Y:S05]  /*5b40*/  BSYNC.RECONVERGENT B1 ;  /* 0x0000000000017941 */ /* 0x000fea0003800200 */
.L_x_226:
        /* <DEDUP_REMOVED lines=20> */
[----:B------:R-:W-:Y:S02]  /*5c90*/  @P0 IADD3 R16, PT, PT, -R14, RZ, RZ ;  /* 0x000000ff0e100210 */ /* 0x000fe40007ffe1ff */
[----:B------:R-:W-:-:S03]  /*5ca0*/  ISETP.NE.AND P0, PT, R19, RZ, PT ;  /* 0x000000ff1300720c */ /* 0x000fc60003f05270 */
        /* <DEDUP_REMOVED lines=18> */
.L_x_237:
        /* <DEDUP_REMOVED lines=44> */
.L_x_236:
[----:B------:R-:W-:Y:S05]  /*6090*/  BSYNC.RECONVERGENT B3 ;  /* 0x0000000000037941 */ /* 0x000fea0003800200 */
.L_x_235:
[----:B------:R-:W-:Y:S01]  /*60a0*/  ISETP.GT.U32.AND.EX P0, PT, R9, RZ, PT, P1 ;  /* 0x000000ff0900720c */ /* 0x000fe20003f04110 */
[----:B------:R-:W-:Y:S01]  /*60b0*/  IMAD.MOV.U32 R27, RZ, RZ, R18 ;  /* 0x000000ffff1b7224 */ /* 0x000fe200078e0012 */
[--C-:B------:R-:W-:Y:S02]  /*60c0*/  SHF.R.U64 R16, R16, 0x1, R9.reuse ;  /* 0x0000000110107819 */ /* 0x100fe40000001209 */
[----:B------:R-:W-:Y:S02]  /*60d0*/  SHF.R.U32.HI R9, RZ, 0x1, R9 ;  /* 0x00000001ff097819 */ /* 0x000fe40000011609 */
[----:B------:R-:W-:-:S07]  /*60e0*/  IADD3 R17, PT, PT, R19, -R29, R30 ;  /* 0x8000001d13117210 */ /* 0x000fce0007ffe01e */
[----:B------:R-:W-:Y:S05]  /*60f0*/  @P0 BRA `(.L_x_237) ;  /* 0xfffffffc00340947 */ /* 0x000fea000383ffff */
[----:B------:R-:W-:Y:S05]  /*6100*/  BSYNC.RECONVERGENT B2 ;  /* 0x0000000000027941 */ /* 0x000fea0003800200 */
.L_x_234:
[----:B------:R-:W-:-:S04]  /*6110*/  IMAD.HI.U32 R9, R28, 0x3, RZ ;  /* 0x000000031c097827 */ /* 0x000fc800078e00ff */
[----:B------:R-:W-:-:S05]  /*6120*/  IMAD.IADD R16, R28, 0x1, -R9 ;  /* 0x000000011c107824 */ /* 0x000fca00078e0a09 */
[----:B------:R-:W-:-:S04]  /*6130*/  LEA.HI R16, R16, R9, RZ, 0x1f ;  /* 0x0000000910107211 */ /* 0x000fc800078ff8ff */
[----:B------:R-:W-:-:S05]  /*6140*/  SHF.R.U32.HI R9, RZ, 0x1e, R16 ;  /* 0x0000001eff097819 */ /* 0x000fca0000011610 */
[----:B------:R-:W-:-:S07]  /*6150*/  IMAD R28, R9, -0x7fffffff, R28 ;  /* 0x80000001091c7824 */ /* 0x000fce00078e021c */
.L_x_233:
[----:B------:R-:W-:Y:S05]  /*6160*/  BSYNC.RECONVERGENT B1 ;  /* 0x0000000000017941 */ /* 0x000fea0003800200 */
.L_x_232:
        /* <DEDUP_REMOVED lines=39> */
.L_x_243:
        /* <DEDUP_REMOVED lines=43> */
.L_x_242:
[----:B------:R-:W-:Y:S05]  /*6690*/  BSYNC.RECONVERGENT B3 ;  /* 0x0000000000037941 */ /* 0x000fea0003800200 */
.L_x_241:
[----:B------:R-:W-:Y:S01]  /*66a0*/  ISETP.GT.U32.AND.EX P0, PT, R30, RZ, PT, P1 ;  /* 0x000000ff1e00720c */ /* 0x000fe20003f04110 */
[----:B------:R-:W-:Y:S01]  /*66b0*/  IMAD.MOV.U32 R28, RZ, RZ, R26 ;  /* 0x000000ffff1c7224 */ /* 0x000fe200078e001a */
[--C-:B------:R-:W-:Y:S02]  /*66c0*/  SHF.R.U64 R29, R29, 0x1, R30.reuse ;  /* 0x000000011d1d7819 */ /* 0x100fe4000000121e */
[----:B------:R-:W-:Y:S02]  /*66d0*/  SHF.R.U32.HI R30, RZ, 0x1, R30 ;  /* 0x00000001ff1e7819 */ /* 0x000fe4000001161e */
[----:B------:R-:W-:-:S07]  /*66e0*/  IADD3 R19, PT, PT, R27, -R31, R32 ;  /* 0x8000001f1b137210 */ /* 0x000fce0007ffe020 */
[----:B------:R-:W-:Y:S05]  /*66f0*/  @P0 BRA `(.L_x_243) ;  /* 0xfffffffc00380947 */ /* 0x000fea000383ffff */
[----:B------:R-:W-:Y:S05]  /*6700*/  BSYNC.RECONVERGENT B2 ;  /* 0x0000000000027941 */ /* 0x000fea0003800200 */
.L_x_240:
[----:B------:R-:W-:-:S04]  /*6710*/  IMAD.HI.U32 R9, R18, 0x3, RZ ;  /* 0x0000000312097827 */ /* 0x000fc800078e00ff */
[----:B------:R-:W-:-:S05]  /*6720*/  IMAD.IADD R20, R18, 0x1, -R9 ;  /* 0x0000000112147824 */ /* 0x000fca00078e0a09 */
[----:B------:R-:W-:-:S04]  /*6730*/  LEA.HI R20, R20, R9, RZ, 0x1f ;  /* 0x0000000914147211 */ /* 0x000fc800078ff8ff */
[----:B------:R-:W-:-:S05]  /*6740*/  SHF.R.U32.HI R9, RZ, 0x1e, R20 ;  /* 0x0000001eff097819 */ /* 0x000fca0000011614 */
[----:B------:R-:W-:-:S07]  /*6750*/  IMAD R18, R9, -0x7fffffff, R18 ;  /* 0x8000000109127824 */ /* 0x000fce00078e0212 */
.L_x_239:
[----:B------:R-:W-:Y:S05]  /*6760*/  BSYNC.RECONVERGENT B1 ;  /* 0x0000000000017941 */ /* 0x000fea0003800200 */
.L_x_238:
        /* <DEDUP_REMOVED lines=39> */
.L_x_249:
        /* <DEDUP_REMOVED lines=44> */
.L_x_248:
[----:B------:R-:W-:Y:S05]  /*6ca0*/  BSYNC.RECONVERGENT B3 ;  /* 0x0000000000037941 */ /* 0x000fea0003800200 */
.L_x_247:
[----:B------:R-:W-:Y:S01]  /*6cb0*/  ISETP.GT.U32.AND.EX P0, PT, R9, RZ, PT, P1 ;  /* 0x000000ff0900720c */ /* 0x000fe20003f04110 */
[----:B------:R-:W-:Y:S01]  /*6cc0*/  IMAD.MOV.U32 R30, RZ, RZ, R26 ;  /* 0x000000ffff1e7224 */ /* 0x000fe200078e001a */
[--C-:B------:R-:W-:Y:S02]  /*6cd0*/  SHF.R.U64 R28, R28, 0x1, R9.reuse ;  /* 0x000000011c1c7819 */ /* 0x100fe40000001209 */
[----:B------:R-:W-:Y:S02]  /*6ce0*/  SHF.R.U32.HI R9, RZ, 0x1, R9 ;  /* 0x00000001ff097819 */ /* 0x000fe40000011609 */
[----:B------:R-:W-:-:S07]  /*6cf0*/  IADD3 R29, PT, PT, R27, -R33, R34 ;  /* 0x800000211b1d7210 */ /* 0x000fce0007ffe022 */
[----:B------:R-:W-:Y:S05]  /*6d00*/  @P0 BRA `(.L_x_249) ;  /* 0xfffffffc00340947 */ /* 0x000fea000383ffff */
[----:B------:R-:W-:Y:S05]  /*6d10*/  BSYNC.RECONVERGENT B2 ;  /* 0x0000000000027941 */ /* 0x000fea0003800200 */
.L_x_246:
[----:B------:R-:W-:-:S05]  /*6d20*/  IMAD.HI.U32 R9, R32, 0x3, RZ ;  /* 0x0000000320097827 */ /* 0x000fca00078e00ff */
[----:B------:R-:W-:-:S04]  /*6d30*/  IADD3 R20, PT, PT, -R9, R32, RZ ;  /* 0x0000002009147210 */ /* 0x000fc80007ffe1ff */
[----:B------:R-:W-:-:S04]  /*6d40*/  LEA.HI R20, R20, R9, RZ, 0x1f ;  /* 0x0000000914147211 */ /* 0x000fc800078ff8ff */
[----:B------:R-:W-:-:S05]  /*6d50*/  SHF.R.U32.HI R9, RZ, 0x1e, R20 ;  /* 0x0000001eff097819 */ /* 0x000fca0000011614 */
[----:B------:R-:W-:-:S07]  /*6d60*/  IMAD R32, R9, -0x7fffffff, R32 ;  /* 0x8000000109207824 */ /* 0x000fce00078e0220 */
.L_x_245:
[----:B------:R-:W-:Y:S05]  /*6d70*/  BSYNC.RECONVERGENT B1 ;  /* 0x0000000000017941 */ /* 0x000fea0003800200 */
.L_x_244:
[----:B------:R-:W-:Y:S01]  /*6d80*/  IMAD.HI.U32 R9, R32, -0x4370ec6f, RZ ;  /* 0xbc8f139120097827 */ /* 0x000fe200078e00ff */
[----:B------:R-:W-:Y:S04]  /*6d90*/  BSSY.RECONVERGENT B1, `(.L_x_250) ;  /* 0x000005e000017945 */ /* 0x000fe80003800200 */
        /* <DEDUP_REMOVED lines=17> */
[----:B------:R-:W-:-:S04]  /*6eb0*/  @P0 IMAD.MOV R22, RZ, RZ, -R20 ;  /* 0x000000ffff160224 */ /* 0x000fc800078e0a14 */
[----:B------:R-:W-:Y:S02]  /*6ec0*/  IMAD.IADD R22, R9, 0x1, R22 ;  /* 0x0000000109167824 */ /* 0x000fe400078e0216 */
[----:B------:R-:W-:-:S03]  /*6ed0*/  FMUL R9, R21, 4.6566128730773925781e-10 ;  /* 0x3000000015097820 */ /* 0x000fc60000400000 */
[----:B------:R-:W-:Y:S01]  /*6ee0*/  I2FP.F32.U32 R22, R22 ;  /* 0x0000001600167245 */ /* 0x000fe20000201000 */
[----:B------:R0:W1:Y:S04]  /*6ef0*/  F2F.F64.F32 R20, R9 ;  /* 0x0000000900147310 */ /* 0x0000680000201800 */
[----:B------:R-:W-:-:S04]  /*6f00*/  FMUL R24, R22, 4.6566128730773925781e-10 ;  /* 0x3000000016187820 */ /* 0x000fc80000400000 */
[----:B------:R-:W2:Y:S01]  /*6f10*/  F2F.F64.F32 R22, R24 ;  /* 0x0000001800167310 */ /* 0x000ea20000201800 */
[----:B0-----:R-:W-:-:S04]  /*6f20*/  IADD3 R9, PT, PT, R8, 0x1400, RZ ;  /* 0x0000140008097810 */ /* 0x001fc80007ffe0ff */
        /* <DEDUP_REMOVED lines=12> */
.L_x_255:
        /* <DEDUP_REMOVED lines=29> */
[----:B------:R-:W-:Y:S02]  /*71c0*/  IADD3.X R27, PT, PT, RZ, RZ, RZ, P0, !PT ;  /* 0x000000ffff1b7210 */ /* 0x000fe400007fe4ff */
        /* <DEDUP_REMOVED lines=13> */
.L_x_254:
[----:B------:R-:W-:Y:S05]  /*72a0*/  BSYNC.RECONVERGENT B3 ;  /* 0x0000000000037941 */ /* 0x000fea0003800200 */
.L_x_253:
[----:B------:R-:W-:Y:S01]  /*72b0*/  ISETP.GT.U32.AND.EX P0, PT, R8, RZ, PT, P1 ;  /* 0x000000ff0800720c */ /* 0x000fe20003f04110 */
[----:B------:R-:W-:Y:S01]  /*72c0*/  IMAD.MOV.U32 R30, RZ, RZ, R28 ;  /* 0x000000ffff1e7224 */ /* 0x000fe200078e001c */
[--C-:B------:R-:W-:Y:S02]  /*72d0*/  SHF.R.U64 R9, R9, 0x1, R8.reuse ;  /* 0x0000000109097819 */ /* 0x100fe40000001208 */
[----:B------:R-:W-:Y:S02]  /*72e0*/  SHF.R.U32.HI R8, RZ, 0x1, R8 ;  /* 0x00000001ff087819 */ /* 0x000fe40000011608 */
[----:B------:R-:W-:-:S07]  /*72f0*/  IADD3 R31, PT, PT, R29, -R25, R24 ;  /* 0x800000191d1f7210 */ /* 0x000fce0007ffe018 */
[----:B------:R-:W-:Y:S05]  /*7300*/  @P0 BRA `(.L_x_255) ;  /* 0xfffffffc00380947 */ /* 0x000fea000383ffff */
[----:B------:R-:W-:Y:S05]  /*7310*/  BSYNC.RECONVERGENT B2 ;  /* 0x0000000000027941 */ /* 0x000fea0003800200 */
.L_x_252:
[----:B------:R-:W-:-:S05]  /*7320*/  IMAD.HI.U32 R9, R32, 0x3, RZ ;  /* 0x0000000320097827 */ /* 0x000fca00078e00ff */
[----:B------:R-:W-:-:S04]  /*7330*/  IADD3 R8, PT, PT, -R9, R32, RZ ;  /* 0x0000002009087210 */ /* 0x000fc80007ffe1ff */
[----:B------:R-:W-:-:S04]  /*7340*/  LEA.HI R8, R8, R9, RZ, 0x1f ;  /* 0x0000000908087211 */ /* 0x000fc800078ff8ff */
[----:B------:R-:W-:-:S05]  /*7350*/  SHF.R.U32.HI R9, RZ, 0x1e, R8 ;  /* 0x0000001eff097819 */ /* 0x000fca0000011608 */
[----:B------:R-:W-:-:S07]  /*7360*/  IMAD R32, R9, -0x7fffffff, R32 ;  /* 0x8000000109207824 */ /* 0x000fce00078e0220 */
.L_x_251:
[----:B------:R-:W-:Y:S05]  /*7370*/  BSYNC.RECONVERGENT B1 ;  /* 0x0000000000017941 */ /* 0x000fea0003800200 */
.L_x_250:
[----:B------:R-:W-:Y:S01]  /*7380*/  IMAD.HI.U32 R8, R32, -0x4370ec6f, RZ ;  /* 0xbc8f139120087827 */ /* 0x000fe200078e00ff */
[----:B------:R-:W0:Y:S01]  /*7390*/  LDCU.64 UR8, c[0x0][0x390] ;  /* 0x00007200ff0877ac */ /* 0x000e220008000a00 */
[----:B------:R-:W-:Y:S02]  /*73a0*/  DSETP.GEU.AND P1, PT, R12, 0.25, PT ;  /* 0x3fd000000c00742a */ /* 0x000fe40003f2e000 */
[----:B------:R-:W-:Y:S01]  /*73b0*/  DSETP.GEU.AND P3, PT, R14, 0.25, PT ;  /* 0x3fd000000e00742a */ /* 0x000fe20003f6e000 */
[----:B------:R-:W-:Y:S01]  /*73c0*/  SHF.R.U32.HI R9, RZ, 0xf, R8 ;  /* 0x0000000fff097819 */ /* 0x000fe20000011608 */
[----:B------:R-:W-:-:S04]  /*73d0*/  DSETP.GEU.AND P5, PT, R18, 0.25, PT ;  /* 0x3fd000001200742a */ /* 0x000fc80003fae000 */
        /* <DEDUP_REMOVED lines=23> */
[----:B------:R-:W1:Y:S01]  /*7550*/  F2F.F64.F32 R8, R24 ;  /* 0x0000001800087310 */ /* 0x000e620000201800 */
[----:B------:R-:W-:-:S03]  /*7560*/  IADD3 R4, P1, P2, R11, R4, R10 ;  /* 0x000000040b047210 */ /* 0x000fc60007a3e00a */
[----:B------:R-:W-:Y:S01]  /*7570*/  FMUL R25, R22, 4.6566128730773925781e-10 ;  /* 0x3000000016197820 */ /* 0x000fe20000400000 */
[----:B------:R-:W-:-:S03]  /*7580*/  IADD3.X R7, PT, PT, RZ, R7, RZ, P1, P2 ;  /* 0x00000007ff077210 */ /* 0x000fc60000fe44ff */
[----:B------:R-:W2:Y:S01]  /*7590*/  F2F.F64.F32 R22, R25 ;  /* 0x0000001900167310 */ /* 0x000ea20000201800 */
[----:B-1----:R-:W-:Y:S02]  /*75a0*/  DADD R8, R8, -0.5 ;  /* 0xbfe0000008087429 */ /* 0x002fe40000000000 */
[----:B--2---:R-:W-:-:S08]  /*75b0*/  DADD R22, R22, -0.5 ;  /* 0xbfe0000016167429 */ /* 0x004fd00000000000 */
[----:B------:R-:W-:-:S08]  /*75c0*/  DMUL R22, R22, R22 ;  /* 0x0000001616167228 */ /* 0x000fd00000000000 */
[----:B------:R-:W-:Y:S01]  /*75d0*/  DFMA R22, R8, R8, R22 ;  /* 0x000000080816722b */ /* 0x000fe20000000016 */
[----:B------:R-:W-:Y:S01]  /*75e0*/  SEL R8, RZ, 0x1, P0 ;  /* 0x00000001ff087807 */ /* 0x000fe20000000000 */
[----:B------:R-:W-:Y:S01]  /*75f0*/  DSETP.GEU.AND P0, PT, R20, 0.25, PT ;  /* 0x3fd000001400742a */ /* 0x000fe20003f0e000 */
[----:B------:R-:W-:-:S04]  /*7600*/  SEL R9, RZ, 0x1, P3 ;  /* 0x00000001ff097807 */ /* 0x000fc80001800000 */
[----:B------:R-:W-:Y:S01]  /*7610*/  IADD3 R8, P3, P4, R8, R4, R9 ;  /* 0x0000000408087210 */ /* 0x000fe20007c7e009 */
[----:B------:R-:W-:Y:S01]  /*7620*/  DSETP.GEU.AND P6, PT, R22, 0.25, PT ;  /* 0x3fd000001600742a */ /* 0x000fe20003fce000 */
[----:B------:R-:W-:Y:S02]  /*7630*/  SEL R9, RZ, 0x1, P5 ;  /* 0x00000001ff097807 */ /* 0x000fe40002800000 */
[----:B------:R-:W-:Y:S02]  /*7640*/  SEL R4, RZ, 0x1, P0 ;  /* 0x00000001ff047807 */ /* 0x000fe40000000000 */
[----:B0-----:R-:W-:Y:S02]  /*7650*/  IADD3 R10, P5, PT, -R5, UR8, RZ ;  /* 0x00000008050a7c10 */ /* 0x001fe4000ffbe1ff */
[----:B------:R-:W-:Y:S02]  /*7660*/  IADD3 R4, P1, P2, R4, R8, R9 ;  /* 0x0000000804047210 */ /* 0x000fe40007a3e009 */
[----:B------:R-:W-:-:S02]  /*7670*/  ISETP.GE.U32.AND P0, PT, R10, 0xe00, PT ;  /* 0x00000e000a00780c */ /* 0x000fc40003f06070 */
[----:B------:R-:W-:Y:S02]  /*7680*/  IADD3.X R8, PT, PT, ~R6, UR9, RZ, P5, !PT ;  /* 0x0000000906087c10 */ /* 0x000fe4000affe5ff */
[----:B------:R-:W-:Y:S02]  /*7690*/  SEL R9, RZ, 0x1, P6 ;  /* 0x00000001ff097807 */ /* 0x000fe40003000000 */
[----:B------:R-:W-:Y:S02]  /*76a0*/  ISETP.GE.U32.AND.EX P0, PT, R8, RZ, PT, P0 ;  /* 0x000000ff0800720c */ /* 0x000fe40003f06100 */
[----:B------:R-:W-:Y:S02]  /*76b0*/  IADD3.X R7, PT, PT, RZ, R7, RZ, P3, P4 ;  /* 0x00000007ff077210 */ /* 0x000fe40001fe84ff */
[----:B------:R-:W-:Y:S02]  /*76c0*/  IADD3 R4, P3, PT, R4, R9, RZ ;  /* 0x0000000904047210 */ /* 0x000fe40007f7e0ff */
[----:B------:R-:W-:-:S04]  /*76d0*/  IADD3.X R7, PT, PT, RZ, R7, RZ, P1, P2 ;  /* 0x00000007ff077210 */ /* 0x000fc80000fe44ff */
[----:B------:R-:W-:-:S03]  /*76e0*/  IADD3.X R7, PT, PT, RZ, R7, RZ, P3, !PT ;  /* 0x00000007ff077210 */ /* 0x000fc60001ffe4ff */
[----:B------:R-:W-:Y:S05]  /*76f0*/  @!P0 BRA `(.L_x_256) ;  /* 0x0000000400e48947 */ /* 0x000fea0003800000 */
[----:B------:R-:W-:-:S05]  /*7700*/  IADD3 R5, P0, PT, R5, 0xe00, RZ ;  /* 0x00000e0005057810 */ /* 0x000fca0007f1e0ff */
[----:B------:R-:W-:Y:S01]  /*7710*/  IMAD.X R6, RZ, RZ, R6, P0 ;  /* 0x000000ffff067224 */ /* 0x000fe200000e0606 */
[----:B------:R-:W-:-:S04]  /*7720*/  ISETP.GT.U32.AND P0, PT, R5, UR4, PT ;  /* 0x0000000405007c0c */ /* 0x000fc8000bf04070 */
[----:B------:R-:W-:-:S13]  /*7730*/  ISETP.GT.U32.AND.EX P0, PT, R6, UR5, PT, P0 ;  /* 0x0000000506007c0c */ /* 0x000fda000bf04100 */
[----:B------:R-:W-:Y:S05]  /*7740*/  @!P0 BRA `(.L_x_257) ;  /* 0xffffffd000e08947 */ /* 0x000fea000383ffff */
.L_x_213:
        /* <DEDUP_REMOVED lines=10> */
.L_x_265:
[----:B------:R-:W-:Y:S01]  /*77f0*/  IMAD.IADD R6, R5, 0x1, R2 ;  /* 0x0000000105067824 */ /* 0x000fe200078e0202 */
[----:B------:R-:W-:Y:S01]  /*7800*/  BSSY.RECONVERGENT B2, `(.L_x_259) ;  /* 0x0000044000027945 */ /* 0x000fe20003800200 */
[----:B------:R-:W-:-:S03]  /*7810*/  MOV R12, 0x1 ;  /* 0x00000001000c7802 */ /* 0x000fc60000000f00 */
[----:B------:R-:W-:-:S13]  /*7820*/  ISETP.NE.AND P0, PT, R6, RZ, PT ;  /* 0x000000ff0600720c */ /* 0x000fda0003f05270 */
[----:B------:R-:W-:Y:S05]  /*7830*/  @!P0 BRA `(.L_x_260) ;  /* 0x0000000400008947 */ /* 0x000fea0003800000 */
[----:B------:R-:W-:Y:S02]  /*7840*/  IMAD.SHL.U32 R6, R6, 0x2, RZ ;  /* 0x0000000206067824 */ /* 0x000fe400078e00ff */
[----:B------:R-:W-:Y:S01]  /*7850*/  HFMA2 R10, -RZ, RZ, 0, 0 ;  /* 0x00000000ff0a7431 */ /* 0x000fe200000001ff */
[----:B------:R-:W-:Y:S01]  /*7860*/  BSSY.RECONVERGENT B3, `(.L_x_261) ;  /* 0x0000038000037945 */ /* 0x000fe20003800200 */
[----:B------:R-:W-:Y:S02]  /*7870*/  IMAD.MOV.U32 R11, RZ, RZ, 0xbc8f ;  /* 0x0000bc8fff0b7424 */ /* 0x000fe400078e00ff */
[----:B------:R-:W-:Y:S01]  /*7880*/  IMAD.MOV.U32 R17, RZ, RZ, RZ ;  /* 0x000000ffff117224 */ /* 0x000fe200078e00ff */
[----:B------:R-:W-:Y:S01]  /*7890*/  SHF.R.S32.HI R13, RZ, 0x1f, R6 ;  /* 0x0000001fff0d7819 */ /* 0x000fe20000011406 */
[----:B------:R-:W-:-:S07]  /*78a0*/  IMAD.MOV.U32 R12, RZ, RZ, 0x1 ;  /* 0x00000001ff0c7424 */ /* 0x000fce00078e00ff */
.L_x_264:
[-C--:B------:R-:W-:Y:S01]  /*78b0*/  IMAD R14, R17, R11.reuse, RZ ;  /* 0x0000000b110e7224 */ /* 0x080fe200078e02ff */
[----:B------:R-:W-:Y:S01]  /*78c0*/  BSSY.RECONVERGENT B4, `(.L_x_262) ;  /* 0x000002b000047945 */ /* 0x000fe20003800200 */
[----:B------:R-:W-:-:S04]  /*78d0*/  IMAD.WIDE.U32 R8, R11, R11, RZ ;  /* 0x0000000b0b087225 */ /* 0x000fc800078e00ff */
[----:B------:R-:W-:-:S04]  /*78e0*/  IMAD R15, R11, R17, R14 ;  /* 0x000000110b0f7224 */ /* 0x000fc800078e020e */
[----:B------:R-:W-:-:S04]  /*78f0*/  IMAD.IADD R9, R9, 0x1, R15 ;  /* 0x0000000109097824 */ /* 0x000fc800078e020f */
[----:B------:R-:W-:-:S04]  /*7900*/  IMAD.WIDE.U32 R14, R9, 0x3, RZ ;  /* 0x00000003090e7825 */ /* 0x000fc800078e00ff */
[----:B------:R-:W-:-:S04]  /*7910*/  IMAD.WIDE.U32 R18, P0, R8, -0x7fffffff, R14 ;  /* 0x8000000108127825 */ /* 0x000fc8000780000e */
[----:B------:R-:W-:Y:S01]  /*7920*/  IMAD.WIDE.U32 R14, R8, 0x3, RZ ;  /* 0x00000003080e7825 */ /* 0x000fe200078e00ff */
[----:B------:R-:W-:-:S03]  /*7930*/  LOP3.LUT R14, R6, 0x1, RZ, 0xc0, !PT ;  /* 0x00000001060e7812 */ /* 0x000fc600078ec0ff */
        /* <DEDUP_REMOVED lines=35> */
.L_x_263:
[----:B------:R-:W-:Y:S05]  /*7b70*/  BSYNC.RECONVERGENT B4 ;  /* 0x0000000000047941 */ /* 0x000fea0003800200 */
.L_x_262:
[----:B------:R-:W-:Y:S02]  /*7b80*/  ISETP.GT.U32.AND.EX P0, PT, R13, RZ, PT, P1 ;  /* 0x000000ff0d00720c */ /* 0x000fe40003f04110 */
[--C-:B------:R-:W-:Y:S02]  /*7b90*/  SHF.R.U64 R6, R6, 0x1, R13.reuse ;  /* 0x0000000106067819 */ /* 0x100fe4000000120d */
[----:B------:R-:W-:Y:S02]  /*7ba0*/  SHF.R.U32.HI R13, RZ, 0x1, R13 ;  /* 0x00000001ff0d7819 */ /* 0x000fe4000001160d */
[----:B------:R-:W-:Y:S02]  /*7bb0*/  IADD3 R17, PT, PT, R9, -R15, R14 ;  /* 0x8000000f09117210 */ /* 0x000fe40007ffe00e */
[----:B------:R-:W-:-:S05]  /*7bc0*/  MOV R11, R8 ;  /* 0x00000008000b7202 */ /* 0x000fca0000000f00 */
[----:B------:R-:W-:Y:S05]  /*7bd0*/  @P0 BRA `(.L_x_264) ;  /* 0xfffffffc00340947 */ /* 0x000fea000383ffff */
[----:B------:R-:W-:Y:S05]  /*7be0*/  BSYNC.RECONVERGENT B3 ;  /* 0x0000000000037941 */ /* 0x000fea0003800200 */
.L_x_261:
[----:B------:R-:W-:-:S04]  /*7bf0*/  IMAD.HI.U32 R9, R12, 0x3, RZ ;  /* 0x000000030c097827 */ /* 0x000fc800078e00ff */
[----:B------:R-:W-:-:S05]  /*7c00*/  IMAD.IADD R6, R12, 0x1, -R9 ;  /* 0x000000010c067824 */ /* 0x000fca00078e0a09 */
[----:B------:R-:W-:-:S04]  /*7c10*/  LEA.HI R6, R6, R9, RZ, 0x1f ;  /* 0x0000000906067211 */ /* 0x000fc800078ff8ff */
[----:B------:R-:W-:-:S05]  /*7c20*/  SHF.R.U32.HI R9, RZ, 0x1e, R6 ;  /* 0x0000001eff097819 */ /* 0x000fca0000011606 */
[----:B------:R-:W-:-:S07]  /*7c30*/  IMAD R12, R9, -0x7fffffff, R12 ;  /* 0x80000001090c7824 */ /* 0x000fce00078e020c */
.L_x_260:
[----:B------:R-:W-:Y:S05]  /*7c40*/  BSYNC.RECONVERGENT B2 ;  /* 0x0000000000027941 */ /* 0x000fea0003800200 */
.L_x_259:
        /* <DEDUP_REMOVED lines=18> */
[----:B------:R-:W-:-:S13]  /*7d70*/  ISETP.GE.U32.AND P0, PT, R8, R9, PT ;  /* 0x000000090800720c */ /* 0x000fda0003f06070 */
[----:B------:R-:W-:-:S05]  /*7d80*/  @P0 IMAD.MOV R13, RZ, RZ, -R9 ;  /* 0x000000ffff0d0224 */ /* 0x000fca00078e0a09 */
[----:B------:R-:W-:Y:S02]  /*7d90*/  IADD3 R13, PT, PT, R8, R13, RZ ;  /* 0x0000000d080d7210 */ /* 0x000fe40007ffe0ff */
[----:B------:R-:W0:Y:S02]  /*7da0*/  F2F.F64.F32 R8, R6 ;  /* 0x0000000600087310 */ /* 0x000e240000201800 */
        /* <DEDUP_REMOVED lines=13> */
.L_x_258:
[----:B------:R-:W-:Y:S05]  /*7e80*/  BSYNC.RECONVERGENT B1 ;  /* 0x0000000000017941 */ /* 0x000fea0003800200 */
.L_x_256:
[----:B------:R-:W0:Y:S01]  /*7e90*/  S2R R10, SR_LANEID ;  /* 0x00000000000a7919 */ /* 0x000e220000000000 */
[----:B------:R-:W-:Y:S01]  /*7ea0*/  ISETP.NE.AND P5, PT, R0, RZ, PT ;  /* 0x000000ff0000720c */ /* 0x000fe20003fa5270 */
        /* <DEDUP_REMOVED lines=23> */
[----:B------:R-:W-:Y:S02]  /*8020*/  ISETP.GT.AND P1, PT, R10, 0x17, PT ;  /* 0x000000170a00780c */ /* 0x000fe40003f24270 */
[----:B------:R-:W-:-:S05]  /*8030*/  IADD3.X R6, PT, PT, R3, R4, RZ, P0, !PT ;  /* 0x0000000403067210 */ /* 0x000fca00007fe4ff */
[----:B------:R-:W1:Y:S01]  /*8040*/  SHFL.DOWN PT, R3, R6, 0x8, 0x1f ;  /* 0x09001f0006037f89 */ /* 0x000e6200000e0000 */
[----:B0-----:R-:W-:-:S04]  /*8050*/  SEL R2, R2, RZ, !P1 ;  /* 0x000000ff02027207 */ /* 0x001fc80004800000 */
[----:B------:R-:W-:Y:S02]  /*8060*/  IADD3 R5, P0, PT, R2, R7, RZ ;  /* 0x0000000702057210 */ /* 0x000fe40007f1e0ff */
[----:B------:R-:W-:Y:S02]  /*8070*/  @!P2 MOV R7, 0x400 ;  /* 0x000004000007a802 */ /* 0x000fe40000000f00 */
[----:B-1----:R-:W-:Y:S01]  /*8080*/  SEL R3, R3, RZ, !P1 ;  /* 0x000000ff03037207 */ /* 0x002fe20004800000 */
[----:B------:R-:W0:Y:S01]  /*8090*/  SHFL.DOWN PT, R2, R5, 0x10, 0x1f ;  /* 0x0a001f0005027f89 */ /* 0x000e2200000e0000 */
[----:B------:R-:W-:Y:S02]  /*80a0*/  ISETP.GT.AND P1, PT, R10, 0xf, PT ;  /* 0x0000000f0a00780c */ /* 0x000fe40003f24270 */
[----:B--2---:R-:W-:Y:S01]  /*80b0*/  @!P2 LEA R7, R8, R7, 0x18 ;  /* 0x000000070807a211 */ /* 0x004fe200078ec0ff */
[----:B------:R-:W-:Y:S01]  /*80c0*/  IMAD.X R4, R3, 0x1, R6, P0 ;  /* 0x0000000103047824 */ /* 0x000fe200000e0606 */
[----:B------:R-:W-:-:S04]  /*80d0*/  @!P2 SHF.R.U32.HI R6, RZ, 0x2, R0 ;  /* 0x00000002ff06a819 */ /* 0x000fc80000011600 */
[----:B------:R-:W1:Y:S01]  /*80e0*/  SHFL.DOWN PT, R3, R4, 0x10, 0x1f ;  /* 0x0a001f0004037f89 */ /* 0x000e6200000e0000 */
[----:B------:R-:W-:-:S05]  /*80f0*/  @!P2 LOP3.LUT R6, R6, 0xf8, RZ, 0xc0, !PT ;  /* 0x000000f80606a812 */ /* 0x000fca00078ec0ff */
[----:B------:R-:W-:Y:S01]  /*8100*/  @!P2 IMAD.IADD R7, R6, 0x1, R7 ;  /* 0x000000010607a824 */ /* 0x000fe200078e0207 */
[----:B0-----:R-:W-:-:S04]  /*8110*/  SEL R2, R2, RZ, !P1 ;  /* 0x000000ff02027207 */ /* 0x001fc80004800000 */
[----:B------:R-:W-:Y:S02]  /*8120*/  IADD3 R2, P0, PT, R2, R5, RZ ;  /* 0x0000000502027210 */ /* 0x000fe40007f1e0ff */
[----:B-1----:R-:W-:-:S05]  /*8130*/  SEL R3, R3, RZ, !P1 ;  /* 0x000000ff03037207 */ /* 0x002fca0004800000 */
        /* <DEDUP_REMOVED lines=8> */
[----:B--2---:R-:W0:Y:S04]  /*81c0*/  LDS.128 R4, [UR4+0x20] ;  /* 0x00002004ff047984 */ /* 0x004e280008000c00 */
        /* <DEDUP_REMOVED lines=21> */
[----:B------:R-:W-:-:S07]  /*8320*/  IMAD.X R3, R3, 0x1, R31, P2 ;  /* 0x0000000103037824 */ /* 0x000fce00010e061f */
.L_x_169:
[----:B------:R-:W-:Y:S05]  /*8330*/  BSYNC.RECONVERGENT B0 ;  /* 0x0000000000007941 */ /* 0x000fea0003800200 */
.L_x_148:
[----:B------:R-:W-:Y:S05]  /*8340*/  @P5 EXIT ;  /* 0x000000000000594d */ /* 0x000fea0003800000 */
[----:B------:R-:W2:Y:S01]  /*8350*/  LDCU.64 UR4, c[0x0][0x3a0] ;  /* 0x00007400ff0477ac */ /* 0x000ea20008000a00 */
[----:B01----:R-:W0:Y:S01]  /*8360*/  LDC.64 R4, c[0x0][0x388] ;  /* 0x0000e200ff047b82 */ /* 0x003e220000000a00 */
[----:B--2---:R-:W-:-:S04]  /*8370*/  IADD3 R2, P0, PT, R2, UR4, RZ ;  /* 0x0000000402027c10 */ /* 0x004fc8000ff1e0ff */
[----:B------:R-:W-:-:S05]  /*8380*/  IADD3.X R3, PT, PT, R3, UR5, RZ, P0, !PT ;  /* 0x0000000503037c10 */ /* 0x000fca00087fe4ff */
[----:B0-----:R-:W-:Y:S01]  /*8390*/  STG.E.64 desc[UR6][R4.64], R2 ;  /* 0x0000000204007986 */ /* 0x001fe2000c101b06 */
[----:B------:R-:W-:Y:S05]  /*83a0*/  EXIT ;  /* 0x000000000000794d */ /* 0x000fea0003800000 */
.L_x_168:
[----:B------:R-:W-:Y:S01]  /*83b0*/  MOV R15, R2 ;  /* 0x00000002000f7202 */ /* 0x000fe20000000f00 */
[----:B------:R-:W-:Y:S02]  /*83c0*/  IMAD.MOV.U32 R16, RZ, RZ, 0x1 ;  /* 0x00000001ff107424 */ /* 0x000fe400078e00ff */
[----:B------:R-:W-:Y:S02]  /*83d0*/  IMAD.MOV.U32 R17, RZ, RZ, 0x1f ;  /* 0x0000001fff117424 */ /* 0x000fe400078e00ff */
[----:B------:R-:W-:-:S07]  /*83e0*/  IMAD.MOV.U32 R12, RZ, RZ, -0x1 ;  /* 0xffffffffff0c7424 */ /* 0x000fce00078e00ff */
[----:B0-----:R-:W-:Y:S05]  /*83f0*/  WARPSYNC.COLLECTIVE R12, `(.L_x_266) ;  /* 0x000000000c087348 */ /* 0x001fea0003c00000 */
[----:B------:R1:W2:Y:S02]  /*8400*/  SHFL.DOWN P0, R14, R15, R16, R17 ;  /* 0x080000100f0e7389 */ /* 0x0002a40000000011 */
[----:B012---:R-:W-:Y:S05]  /*8410*/  ENDCOLLECTIVE ;  /* 0x000000000000791b */ /* 0x007fea0003800000 */
.L_x_266:
[----:B------:R-:W-:Y:S01]  /*8420*/  MOV R15, R3 ;  /* 0x00000003000f7202 */ /* 0x000fe20000000f00 */
[----:B------:R-:W-:-:S07]  /*8430*/  IMAD.MOV.U32 R0, RZ, RZ, R14 ;  /* 0x000000ffff007224 */ /* 0x000fce00078e000e */
[----:B------:R-:W-:Y:S05]  /*8440*/  WARPSYNC.COLLECTIVE R12, `(.L_x_267) ;  /* 0x000000000c087348 */ /* 0x000fea0003c00000 */
[----:B------:R0:W1:Y:S02]  /*8450*/  SHFL.DOWN P0, R14, R15, R16, R17 ;  /* 0x080000100f0e7389 */ /* 0x0000640000000011 */
[----:B01----:R-:W-:Y:S05]  /*8460*/  ENDCOLLECTIVE ;  /* 0x000000000000791b */ /* 0x003fea0003800000 */
.L_x_267:
[----:B------:R-:W-:Y:S01]  /*8470*/  IMAD.MOV.U32 R16, RZ, RZ, 0x2 ;  /* 0x00000002ff107424 */ /* 0x000fe200078e00ff */
[----:B------:R-:W-:Y:S01]  /*8480*/  ISETP.GT.AND P0, PT, R10, 0x1e, PT ;  /* 0x0000001e0a00780c */ /* 0x000fe20003f04270 */
[----:B------:R-:W-:-:S03]  /*8490*/  IMAD.MOV.U32 R5, RZ, RZ, R14 ;  /* 0x000000ffff057224 */ /* 0x000fc600078e000e */
[----:B------:R-:W-:Y:S02]  /*84a0*/  SEL R9, R0, RZ, !P0 ;  /* 0x000000ff00097207 */ /* 0x000fe40004000000 */
[----:B------:R-:W-:Y:S02]  /*84b0*/  SEL R6, R5, RZ, !P0 ;  /* 0x000000ff05067207 */ /* 0x000fe40004000000 */
[----:B------:R-:W-:-:S05]  /*84c0*/  IADD3 R9, P1, PT, R2, R9, RZ ;  /* 0x0000000902097210 */ /* 0x000fca0007f3e0ff */
[----:B------:R-:W-:Y:S02]  /*84d0*/  IMAD.MOV.U32 R15, RZ, RZ, R9 ;  /* 0x000000ffff0f7224 */ /* 0x000fe400078e0009 */
[----:B------:R-:W-:-:S07]  /*84e0*/  IMAD.X R6, R3, 0x1, R6, P1 ;  /* 0x0000000103067824 */ /* 0x000fce00008e0606 */
[----:B------:R-:W-:Y:S05]  /*84f0*/  WARPSYNC.COLLECTIVE R12, `(.L_x_268) ;  /* 0x000000000c087348 */ /* 0x000fea0003c00000 */
[----:B------:R0:W1:Y:S02]  /*8500*/  SHFL.DOWN P0, R14, R15, R16, R17 ;  /* 0x080000100f0e7389 */ /* 0x0000640000000011 */
[----:B01----:R-:W-:Y:S05]  /*8510*/  ENDCOLLECTIVE ;  /* 0x000000000000791b */ /* 0x003fea0003800000 */
.L_x_268:
[----:B------:R-:W-:Y:S01]  /*8520*/  IMAD.MOV.U32 R15, RZ, RZ, R6 ;  /* 0x000000ffff0f7224 */ /* 0x000fe200078e0006 */
[----:B------:R-:W-:-:S07]  /*8530*/  MOV R0, R14 ;  /* 0x0000000e00007202 */ /* 0x000fce0000000f00 */
[----:B------:R-:W-:Y:S05]  /*8540*/  WARPSYNC.COLLECTIVE R12, `(.L_x_269) ;  /* 0x000000000c087348 */ /* 0x000fea0003c00000 */
[----:B------:R0:W1:Y:S02]  /*8550*/  SHFL.DOWN P0, R14, R15, R16, R17 ;  /* 0x080000100f0e7389 */ /* 0x0000640000000011 */
[----:B01----:R-:W-:Y:S05]  /*8560*/  ENDCOLLECTIVE ;  /* 0x000000000000791b */ /* 0x003fea0003800000 */
.L_x_269:
[----:B------:R-:W-:Y:S01]  /*8570*/  IMAD.MOV.U32 R16, RZ, RZ, 0x4 ;  /* 0x00000004ff107424 */ /* 0x000fe200078e00ff */
[----:B------:R-:W-:Y:S01]  /*8580*/  ISETP.GT.AND P0, PT, R10, 0x1d, PT ;  /* 0x0000001d0a00780c */ /* 0x000fe20003f04270 */
[----:B------:R-:W-:-:S03]  /*8590*/  IMAD.MOV.U32 R5, RZ, RZ, R14 ;  /* 0x000000ffff057224 */ /* 0x000fc600078e000e */
[----:B------:R-:W-:Y:S02]  /*85a0*/  SEL R0, R0, RZ, !P0 ;  /* 0x000000ff00007207 */ /* 0x000fe40004000000 */
[----:B------:R-:W-:Y:S02]  /*85b0*/  SEL R3, R5, RZ, !P0 ;  /* 0x000000ff05037207 */ /* 0x000fe40004000000 */
[----:B------:R-:W-:-:S04]  /*85c0*/  IADD3 R7, P1, PT, R0, R9, RZ ;  /* 0x0000000900077210 */ /* 0x000fc80007f3e0ff */
[----:B------:R-:W-:Y:S01]  /*85d0*/  MOV R15, R7 ;  /* 0x00000007000f7202 */ /* 0x000fe20000000f00 */
[----:B------:R-:W-:-:S08]  /*85e0*/  IMAD.X R3, R3, 0x1, R6, P1 ;  /* 0x0000000103037824 */ /* 0x000fd000008e0606 */
[----:B------:R-:W-:Y:S05]  /*85f0*/  WARPSYNC.COLLECTIVE R12, `(.L_x_270) ;  /* 0x000000000c087348 */ /* 0x000fea0003c00000 */
[----:B------:R0:W1:Y:S02]  /*8600*/  SHFL.DOWN P0, R14, R15, R16, R17 ;  /* 0x080000100f0e7389 */ /* 0x0000640000000011 */
[----:B01----:R-:W-:Y:S05]  /*8610*/  ENDCOLLECTIVE ;  /* 0x000000000000791b */ /* 0x003fea0003800000 */
.L_x_270:
[----:B------:R-:W-:Y:S02]  /*8620*/  IMAD.MOV.U32 R15, RZ, RZ, R3 ;  /* 0x000000ffff0f7224 */ /* 0x000fe400078e0003 */
[----:B------:R-:W-:-:S07]  /*8630*/  IMAD.MOV.U32 R0, RZ, RZ, R14 ;  /* 0x000000ffff007224 */ /* 0x000fce00078e000e */
[----:B------:R-:W-:Y:S05]  /*8640*/  WARPSYNC.COLLECTIVE R12, `(.L_x_271) ;  /* 0x000000000c087348 */ /* 0x000fea0003c00000 */
[----:B------:R0:W1:Y:S02]  /*8650*/  SHFL.DOWN P0, R14, R15, R16, R17 ;  /* 0x080000100f0e7389 */ /* 0x0000640000000011 */
[----:B01----:R-:W-:Y:S05]  /*8660*/  ENDCOLLECTIVE ;  /* 0x000000000000791b */ /* 0x003fea0003800000 */
.L_x_271:
[----:B------:R-:W-:Y:S01]  /*8670*/  IMAD.MOV.U32 R16, RZ, RZ, 0x8 ;  /* 0x00000008ff107424 */ /* 0x000fe200078e00ff */
[----:B------:R-:W-:Y:S02]  /*8680*/  ISETP.GT.AND P0, PT, R10, 0x1b, PT ;  /* 0x0000001b0a00780c */ /* 0x000fe40003f04270 */
[----:B------:R-:W-:Y:S02]  /*8690*/  MOV R2, R14 ;  /* 0x0000000e00027202 */ /* 0x000fe40000000f00 */
        /* <DEDUP_REMOVED lines=8> */
.L_x_272:
[----:B------:R-:W-:Y:S01]  /*8720*/  IMAD.MOV.U32 R15, RZ, RZ, R9 ;  /* 0x000000ffff0f7224 */ /* 0x000fe200078e0009 */
[----:B------:R-:W-:-:S07]  /*8730*/  MOV R0, R14 ;  /* 0x0000000e00007202 */ /* 0x000fce0000000f00 */
[----:B------:R-:W-:Y:S05]  /*8740*/  WARPSYNC.COLLECTIVE R12, `(.L_x_273) ;  /* 0x000000000c087348 */ /* 0x000fea0003c00000 */
[----:B------:R0:W1:Y:S02]  /*8750*/  SHFL.DOWN P0, R14, R15, R16, R17 ;  /* 0x080000100f0e7389 */ /* 0x0000640000000011 */
[----:B01----:R-:W-:Y:S05]  /*8760*/  ENDCOLLECTIVE ;  /* 0x000000000000791b */ /* 0x003fea0003800000 */
.L_x_273:
        /* <DEDUP_REMOVED lines=11> */
.L_x_274:
[----:B------:R-:W-:Y:S02]  /*8820*/  IMAD.MOV.U32 R15, RZ, RZ, R8 ;  /* 0x000000ffff0f7224 */ /* 0x000fe400078e0008 */
[----:B------:R-:W-:-:S07]  /*8830*/  IMAD.MOV.U32 R0, RZ, RZ, R14 ;  /* 0x000000ffff007224 */ /* 0x000fce00078e000e */
[----:B------:R-:W-:Y:S05]  /*8840*/  WARPSYNC.COLLECTIVE R12, `(.L_x_275) ;  /* 0x000000000c087348 */ /* 0x000fea0003c00000 */
[----:B------:R0:W1:Y:S02]  /*8850*/  SHFL.DOWN P0, R14, R15, R16, R17 ;  /* 0x080000100f0e7389 */ /* 0x0000640000000011 */
[----:B01----:R-:W-:Y:S05]  /*8860*/  ENDCOLLECTIVE ;  /* 0x000000000000791b */ /* 0x003fea0003800000 */
.L_x_275:
[----:B------:R-:W-:Y:S01]  /*8870*/  MOV R3, R14 ;  /* 0x0000000e00037202 */ /* 0x000fe20000000f00 */
[----:B------:R-:W-:Y:S06]  /*8880*/  BRA `(.L_x_276) ;  /* 0xffffff8800347947 */ /* 0x000fec000383ffff */
.L_x_170:
[----:B------:R-:W-:Y:S01]  /*8890*/  IMAD.MOV.U32 R15, RZ, RZ, R2 ;  /* 0x000000ffff0f7224 */ /* 0x000fe200078e0002 */
[----:B------:R-:W-:Y:S01]  /*88a0*/  MOV R12, 0xffffffff ;  /* 0xffffffff000c7802 */ /* 0x000fe20000000f00 */
[----:B------:R-:W-:Y:S02]  /*88b0*/  IMAD.MOV.U32 R16, RZ, RZ, 0x1 ;  /* 0x00000001ff107424 */ /* 0x000fe400078e00ff */
[----:B------:R-:W-:-:S07]  /*88c0*/  IMAD.MOV.U32 R17, RZ, RZ, R6 ;  /* 0x000000ffff117224 */ /* 0x000fce00078e0006 */
[----:B0-----:R-:W-:Y:S05]  /*88d0*/  WARPSYNC.COLLECTIVE R12, `(.L_x_277) ;  /* 0x000000000c087348 */ /* 0x001fea0003c00000 */
[----:B------:R1:W2:Y:S02]  /*88e0*/  SHFL.DOWN P0, R14, R15, R16, R17 ;  /* 0x080000100f0e7389 */ /* 0x0002a40000000011 */
[----:B012---:R-:W-:Y:S05]  /*88f0*/  ENDCOLLECTIVE ;  /* 0x000000000000791b */ /* 0x007fea0003800000 */
.L_x_277:
[----:B------:R-:W-:Y:S02]  /*8900*/  IMAD.MOV.U32 R15, RZ, RZ, R3 ;  /* 0x000000ffff0f7224 */ /* 0x000fe400078e0003 */
[----:B------:R-:W-:-:S07]  /*8910*/  IMAD.MOV.U32 R7, RZ, RZ, R14 ;  /* 0x000000ffff077224 */ /* 0x000fce00078e000e */
[----:B------:R-:W-:Y:S05]  /*8920*/  WARPSYNC.COLLECTIVE R12, `(.L_x_278) ;  /* 0x000000000c087348 */ /* 0x000fea0003c00000 */
[----:B------:R0:W1:Y:S02]  /*8930*/  SHFL.DOWN P0, R14, R15, R16, R17 ;  /* 0x080000100f0e7389 */ /* 0x0000640000000011 */
[----:B01----:R-:W-:Y:S05]  /*8940*/  ENDCOLLECTIVE ;  /* 0x000000000000791b */ /* 0x003fea0003800000 */
.L_x_278:
[----:B------:R-:W-:Y:S01]  /*8950*/  IMAD.MOV.U32 R16, RZ, RZ, 0x2 ;  /* 0x00000002ff107424 */ /* 0x000fe200078e00ff */
[----:B------:R-:W-:Y:S01]  /*8960*/  ISETP.GE.AND P0, PT, R5, R6, PT ;  /* 0x000000060500720c */ /* 0x000fe20003f06270 */
[----:B------:R-:W-:-:S03]  /*8970*/  IMAD.MOV.U32 R8, RZ, RZ, R14 ;  /* 0x000000ffff087224 */ /* 0x000fc600078e000e */
[----:B------:R-:W-:Y:S02]  /*8980*/  SEL R7, R7, RZ, !P0 ;  /* 0x000000ff07077207 */ /* 0x000fe40004000000 */
[----:B------:R-:W-:Y:S02]  /*8990*/  SEL R8, R8, RZ, !P0 ;  /* 0x000000ff08087207 */ /* 0x000fe40004000000 */
[----:B------:R-:W-:-:S04]  /*89a0*/  IADD3 R10, P1, PT, R2, R7, RZ ;  /* 0x00000007020a7210 */ /* 0x000fc80007f3e0ff */
[----:B------:R-:W-:Y:S01]  /*89b0*/  IADD3.X R13, PT, PT, R3, R8, RZ, P1, !PT ;  /* 0x00000008030d7210 */ /* 0x000fe20000ffe4ff */
[----:B------:R-:W-:Y:S02]  /*89c0*/  IMAD.MOV.U32 R15, RZ, RZ, R10 ;  /* 0x000000ffff0f7224 */ /* 0x000fe400078e000a */
[----:B------:R-:W-:-:S07]  /*89d0*/  VIADD R3, R5, 0x2 ;  /* 0x0000000205037836 */ /* 0x000fce0000000000 */
[----:B------:R-:W-:Y:S05]  /*89e0*/  WARPSYNC.COLLECTIVE R12, `(.L_x_279) ;  /* 0x000000000c087348 */ /* 0x000fea0003c00000 */
[----:B------:R0:W1:Y:S02]  /*89f0*/  SHFL.DOWN P0, R14, R15, R16, R17 ;  /* 0x080000100f0e7389 */ /* 0x0000640000000011 */
[----:B01----:R-:W-:Y:S05]  /*8a00*/  ENDCOLLECTIVE ;  /* 0x000000000000791b */ /* 0x003fea0003800000 */
.L_x_279:
[----:B------:R-:W-:Y:S01]  /*8a10*/  MOV R15, R13 ;  /* 0x0000000d000f7202 */ /* 0x000fe20000000f00 */
[----:B------:R-:W-:-:S07]  /*8a20*/  IMAD.MOV.U32 R7, RZ, RZ, R14 ;  /* 0x000000ffff077224 */ /* 0x000fce00078e000e */
[----:B------:R-:W-:Y:S05]  /*8a30*/  WARPSYNC.COLLECTIVE R12, `(.L_x_280) ;  /* 0x000000000c087348 */ /* 0x000fea0003c00000 */
[----:B------:R0:W1:Y:S02]  /*8a40*/  SHFL.DOWN P0, R14, R15, R16, R17 ;  /* 0x080000100f0e7389 */ /* 0x0000640000000011 */
[----:B01----:R-:W-:Y:S05]  /*8a50*/  ENDCOLLECTIVE ;  /* 0x000000000000791b */ /* 0x003fea0003800000 */
.L_x_280:
[----:B------:R-:W-:Y:S01]  /*8a60*/  IMAD.MOV.U32 R16, RZ, RZ, 0x4 ;  /* 0x00000004ff107424 */ /* 0x000fe200078e00ff */
[----:B------:R-:W-:Y:S01]  /*8a70*/  ISETP.GT.AND P0, PT, R3, R6, PT ;  /* 0x000000060300720c */ /* 0x000fe20003f04270 */
[----:B------:R-:W-:-:S03]  /*8a80*/  IMAD.MOV.U32 R8, RZ, RZ, R14 ;  /* 0x000000ffff087224 */ /* 0x000fc600078e000e */
[----:B------:R-:W-:Y:S02]  /*8a90*/  SEL R7, R7, RZ, !P0 ;  /* 0x000000ff07077207 */ /* 0x000fe40004000000 */
[----:B------:R-:W-:Y:S02]  /*8aa0*/  SEL R8, R8, RZ, !P0 ;  /* 0x000000ff08087207 */ /* 0x000fe40004000000 */
[----:B------:R-:W-:Y:S01]  /*8ab0*/  IADD3 R11, P1, PT, R7, R10, RZ ;  /* 0x0000000a070b7210 */ /* 0x000fe20007f3e0ff */
[----:B------:R-:W-:-:S03]  /*8ac0*/  VIADD R7, R5, 0x4 ;  /* 0x0000000405077836 */ /* 0x000fc60000000000 */
[----:B------:R-:W-:Y:S01]  /*8ad0*/  MOV R15, R11 ;  /* 0x0000000b000f7202 */ /* 0x000fe20000000f00 */
[----:B------:R-:W-:-:S08]  /*8ae0*/  IMAD.X R8, R8, 0x1, R13, P1 ;  /* 0x0000000108087824 */ /* 0x000fd000008e060d */
[----:B------:R-:W-:Y:S05]  /*8af0*/  WARPSYNC.COLLECTIVE R12, `(.L_x_281) ;  /* 0x000000000c087348 */ /* 0x000fea0003c00000 */
[----:B------:R0:W1:Y:S02]  /*8b00*/  SHFL.DOWN P0, R14, R15, R16, R17 ;  /* 0x080000100f0e7389 */ /* 0x0000640000000011 */
[----:B01----:R-:W-:Y:S05]  /*8b10*/  ENDCOLLECTIVE ;  /* 0x000000000000791b */ /* 0x003fea0003800000 */
.L_x_281:
[----:B------:R-:W-:Y:S02]  /*8b20*/  IMAD.MOV.U32 R15, RZ, RZ, R8 ;  /* 0x000000ffff0f7224 */ /* 0x000fe400078e0008 */
[----:B------:R-:W-:-:S07]  /*8b30*/  IMAD.MOV.U32 R2, RZ, RZ, R14 ;  /* 0x000000ffff027224 */ /* 0x000fce00078e000e */
[----:B------:R-:W-:Y:S05]  /*8b40*/  WARPSYNC.COLLECTIVE R12, `(.L_x_282) ;  /* 0x000000000c087348 */ /* 0x000fea0003c00000 */
[----:B------:R0:W1:Y:S02]  /*8b50*/  SHFL.DOWN P0, R14, R15, R16, R17 ;  /* 0x080000100f0e7389 */ /* 0x0000640000000011 */
[----:B01----:R-:W-:Y:S05]  /*8b60*/  ENDCOLLECTIVE ;  /* 0x000000000000791b */ /* 0x003fea0003800000 */
.L_x_282:
[----:B------:R-:W-:Y:S01]  /*8b70*/  HFMA2 R16, -RZ, RZ, 0, 4.76837158203125e-07 ;  /* 0x00000008ff107431 */ /* 0x000fe200000001ff */
[----:B------:R-:W-:Y:S02]  /*8b80*/  ISETP.GT.AND P0, PT, R7, R6, PT ;  /* 0x000000060700720c */ /* 0x000fe40003f04270 */
[----:B------:R-:W-:Y:S02]  /*8b90*/  MOV R3, R14 ;  /* 0x0000000e00037202 */ /* 0x000fe40000000f00 */
[----:B------:R-:W-:Y:S02]  /*8ba0*/  SEL R2, R2, RZ, !P0 ;  /* 0x000000ff02027207 */ /* 0x000fe40004000000 */
[----:B------:R-:W-:Y:S02]  /*8bb0*/  SEL R3, R3, RZ, !P0 ;  /* 0x000000ff03037207 */ /* 0x000fe40004000000 */
[----:B------:R-:W-:Y:S02]  /*8bc0*/  IADD3 R9, P1, PT, R2, R11, RZ ;  /* 0x0000000b02097210 */ /* 0x000fe40007f3e0ff */
[----:B------:R-:W-:-:S03]  /*8bd0*/  IADD3 R7, PT, PT, R5, 0x8, RZ ;  /* 0x0000000805077810 */ /* 0x000fc60007ffe0ff */
[----:B------:R-:W-:Y:S02]  /*8be0*/  IMAD.MOV.U32 R15, RZ, RZ, R9 ;  /* 0x000000ffff0f7224 */ /* 0x000fe400078e0009 */
[----:B------:R-:W-:-:S07]  /*8bf0*/  IMAD.X R10, R3, 0x1, R8, P1 ;  /* 0x00000001030a7824 */ /* 0x000fce00008e0608 */
[----:B------:R-:W-:Y:S05]  /*8c00*/  WARPSYNC.COLLECTIVE R12, `(.L_x_283) ;  /* 0x000000000c087348 */ /* 0x000fea0003c00000 */
[----:B------:R0:W1:Y:S02]  /*8c10*/  SHFL.DOWN P0, R14, R15, R16, R17 ;  /* 0x080000100f0e7389 */ /* 0x0000640000000011 */
[----:B01----:R-:W-:Y:S05]  /*8c20*/  ENDCOLLECTIVE ;  /* 0x000000000000791b */ /* 0x003fea0003800000 */
.L_x_283:
[----:B------:R-:W-:Y:S02]  /*8c30*/  IMAD.MOV.U32 R15, RZ, RZ, R10 ;  /* 0x000000ffff0f7224 */ /* 0x000fe400078e000a */
[----:B------:R-:W-:-:S07]  /*8c40*/  IMAD.MOV.U32 R2, RZ, RZ, R14 ;  /* 0x000000ffff027224 */ /* 0x000fce00078e000e */
[----:B------:R-:W-:Y:S05]  /*8c50*/  WARPSYNC.COLLECTIVE R12, `(.L_x_284) ;  /* 0x000000000c087348 */ /* 0x000fea0003c00000 */
[----:B------:R0:W1:Y:S02]  /*8c60*/  SHFL.DOWN P0, R14, R15, R16, R17 ;  /* 0x080000100f0e7389 */ /* 0x0000640000000011 */
[----:B01----:R-:W-:Y:S05]  /*8c70*/  ENDCOLLECTIVE ;  /* 0x000000000000791b */ /* 0x003fea0003800000 */
.L_x_284:
[----:B------:R-:W-:Y:S01]  /*8c80*/  IMAD.MOV.U32 R16, RZ, RZ, 0x10 ;  /* 0x00000010ff107424 */ /* 0x000fe200078e00ff */
[----:B------:R-:W-:Y:S01]  /*8c90*/  ISETP.GT.AND P0, PT, R7, R6, PT ;  /* 0x000000060700720c */ /* 0x000fe20003f04270 */
        /* <DEDUP_REMOVED lines=9> */
.L_x_285:
[----:B------:R-:W-:Y:S01]  /*8d30*/  IMAD.MOV.U32 R15, RZ, RZ, R8 ;  /* 0x000000ffff0f7224 */ /* 0x000fe200078e0008 */
[----:B------:R-:W-:-:S07]  /*8d40*/  MOV R2, R14 ;  /* 0x0000000e00027202 */ /* 0x000fce0000000f00 */
[----:B------:R-:W-:Y:S05]  /*8d50*/  WARPSYNC.COLLECTIVE R12, `(.L_x_286) ;  /* 0x000000000c087348 */ /* 0x000fea0003c00000 */
[----:B------:R0:W1:Y:S02]  /*8d60*/  SHFL.DOWN P0, R14, R15, R16, R17 ;  /* 0x080000100f0e7389 */ /* 0x0000640000000011 */
[----:B01----:R-:W-:Y:S05]  /*8d70*/  ENDCOLLECTIVE ;  /* 0x000000000000791b */ /* 0x003fea0003800000 */
.L_x_286:
[----:B------:R-:W-:Y:S01]  /*8d80*/  IMAD.MOV.U32 R3, RZ, RZ, R14 ;  /* 0x000000ffff037224 */ /* 0x000fe200078e000e */
[----:B------:R-:W-:Y:S06]  /*8d90*/  BRA `(.L_x_287) ;  /* 0xffffff88004c7947 */ /* 0x000fec000383ffff */
.L_x_288:
        /* <DEDUP_REMOVED lines=14> */
.L_x_581:


//--------------------- .text._ZN3cub18CUB_300001_SM_10006detail6reduce28DeviceReduceSingleTileKernelINS2_10policy_hubIljN4cuda3std3__44plusIlEEE10Policy1000EPlSC_iS9_llNS7_10__identityEEEvT0_T1_T2_T3_T4_T6_ --------------------------
	.section	.text._ZN3cub18CUB_300001_SM_10006detail6reduce28DeviceReduceSingleTileKernelINS2_10policy_hubIljN4cuda3std3__44plusIlEEE10Policy1000EPlSC_iS9_llNS7_10__identityEEEvT0_T1_T2_T3_T4_T6_,"ax",@progbits
	.align	128
        .global         _ZN3cub18CUB_300001_SM_10006detail6reduce28DeviceReduceSingleTileKernelINS2_10policy_hubIljN4cuda3std3__44plusIlEEE10Policy1000EPlSC_iS9_llNS7_10__identityEEEvT0_T1_T2_T3_T4_T6_
        .type           _ZN3cub18CUB_300001_SM_10006detail6reduce28DeviceReduceSingleTileKernelINS2_10policy_hubIljN4cuda3std3__44plusIlEEE10Policy1000EPlSC_iS9_llNS7_10__identityEEEvT0_T1_T2_T3_T4_T6_,@function
        .size           _ZN3cub18CUB_300001_SM_10006detail6reduce28DeviceReduceSingleTileKernelINS2_10policy_hubIljN4cuda3std3__44plusIlEEE10Policy1000EPlSC_iS9_llNS7_10__identityEEEvT0_T1_T2_T3_T4_T6_,(.L_x_582 - _ZN3cub18CUB_300001_SM_10006detail6reduce28DeviceReduceSingleTileKernelINS2_10policy_hubIljN4cuda3std3__44plusIlEEE10Policy1000EPlSC_iS9_llNS7_10__identityEEEvT0_T1_T2_T3_T4_T6_)
        .other          _ZN3cub18CUB_300001_SM_10006detail6reduce28DeviceReduceSingleTileKernelINS2_10policy_hubIljN4cuda3std3__44plusIlEEE10Policy1000EPlSC_iS9_llNS7_10__identityEEEvT0_T1_T2_T3_T4_T6_,@"STO_CUDA_ENTRY STV_DEFAULT"
_ZN3cub18CUB_300001_SM_10006detail6reduce28DeviceReduceSingleTileKernelINS2_10policy_hubIljN4cuda3std3__44plusIlEEE10Policy1000EPlSC_iS9_llNS7_10__identityEEEvT0_T1_T2_T3_T4_T6_:
.text._ZN3cub18CUB_300001_SM_10006detail6reduce28DeviceReduceSingleTileKernelINS2_10policy_hubIljN4cuda3std3__44plusIlEEE10Policy1000EPlSC_iS9_llNS7_10__identityEEEvT0_T1_T2_T3_T4_T6_:
        /* <DEDUP_REMOVED lines=13> */
.L_x_289:
        /* <DEDUP_REMOVED lines=13> */
.L_x_293:
[----:B------:R-:W-:Y:S05]  /*01a0*/  BSYNC.RECONVERGENT B1 ;  /* 0x0000000000017941 */ /* 0x000fea0003800200 */
.L_x_292:
        /* <DEDUP_REMOVED lines=17> */
.L_x_298:
        /* <DEDUP_REMOVED lines=11> */
.L_x_297:
[----:B------:R-:W-:Y:S05]  /*0370*/  BSYNC.RECONVERGENT B2 ;  /* 0x0000000000027941 */ /* 0x000fea0003800200 */
.L_x_296:
        /* <DEDUP_REMOVED lines=8> */
.L_x_301:
        /* <DEDUP_REMOVED lines=43> */
.L_x_300:
[----:B------:R-:W-:Y:S05]  /*06b0*/  BSYNC.RECONVERGENT B2 ;  /* 0x0000000000027941 */ /* 0x000fea0003800200 */
.L_x_299:
        /* <DEDUP_REMOVED lines=26> */
.L_x_303:
[----:B------:R-:W-:Y:S05]  /*0860*/  BSYNC.RECONVERGENT B2 ;  /* 0x0000000000027941 */ /* 0x000fea0003800200 */
.L_x_302:
        /* <DEDUP_REMOVED lines=12> */
.L_x_295:
[----:B------:R-:W-:Y:S05]  /*0930*/  BSYNC.RECONVERGENT B1 ;  /* 0x0000000000017941 */ /* 0x000fea0003800200 */
.L_x_294:
        /* <DEDUP_REMOVED lines=77> */
.L_x_304:
        /* <DEDUP_REMOVED lines=130> */
.L_x_291:
        /* <DEDUP_REMOVED lines=25> */
.L_x_308:
        /* <DEDUP_REMOVED lines=24> */
.L_x_306:
        /* <DEDUP_REMOVED lines=19> */
.L_x_312:
        /* <DEDUP_REMOVED lines=9> */
.L_x_311:
[----:B------:R-:W-:Y:S05]  /*1b00*/  BSYNC.RECONVERGENT B2 ;  /* 0x0000000000027941 */ /* 0x000fea0003800200 */
.L_x_310:
        /* <DEDUP_REMOVED lines=16> */
.L_x_315:
        /* <DEDUP_REMOVED lines=45> */
.L_x_314:
[----:B------:R-:W-:Y:S05]  /*1ee0*/  BSYNC.RECONVERGENT B2 ;  /* 0x0000000000027941 */ /* 0x000fea0003800200 */
.L_x_313:
        /* <DEDUP_REMOVED lines=30> */
.L_x_317:
[----:B------:R-:W-:Y:S05]  /*20d0*/  BSYNC.RECONVERGENT B2 ;  /* 0x0000000000027941 */ /* 0x000fea0003800200 */
.L_x_316:
        /* <DEDUP_REMOVED lines=11> */
.L_x_309:
[----:B------:R-:W-:Y:S05]  /*2190*/  BSYNC.RECONVERGENT B1 ;  /* 0x0000000000017941 */ /* 0x000fea0003800200 */
.L_x_307:
        /* <DEDUP_REMOVED lines=74> */
.L_x_305:
[----:B------:R-:W-:Y:S05]  /*2640*/  BSYNC.RECONVERGENT B0 ;  /* 0x0000000000007941 */ /* 0x000fea0003800200 */
.L_x_290:
[----:B------:R-:W-:Y:S05]  /*2650*/  @P0 EXIT ;  /* 0x000000000000094d */ /* 0x000fea0003800000 */
[----:B------:R-:W0:Y:S01]  /*2660*/  LDCU.64 UR4, c[0x0][0x398] ;  /* 0x00007300ff0477ac */ /* 0x000e220008000a00 */
[----:B------:R-:W3:Y:S01]  /*2670*/  LDC.64 R4, c[0x0][0x388] ;  /* 0x0000e200ff047b82 */ /* 0x000ee20000000a00 */
[----:B012---:R-:W-:-:S04]  /*2680*/  IADD3 R2, P0, PT, R2, UR4, RZ ;  /* 0x0000000402027c10 */ /* 0x007fc8000ff1e0ff */
[----:B------:R-:W-:-:S05]  /*2690*/  IADD3.X R3, PT, PT, R3, UR5, RZ, P0, !PT ;  /* 0x0000000503037c10 */ /* 0x000fca00087fe4ff */
[----:B---3--:R-:W-:Y:S01]  /*26a0*/  STG.E.64 desc[UR6][R4.64], R2 ;  /* 0x0000000204007986 */ /* 0x008fe2000c101b06 */
[----:B------:R-:W-:Y:S05]  /*26b0*/  EXIT ;  /* 0x000000000000794d */ /* 0x000fea0003800000 */
.L_x_318:
        /* <DEDUP_REMOVED lines=12> */
.L_x_582:


//--------------------- .text._ZN3cub18CUB_300001_SM_10006detail6reduce18DeviceReduceKernelINS2_10policy_hubIljN4cuda3std3__44plusIlEEE10Policy1000EN6thrust24THRUST_300001_SM_1000_NS18transform_iteratorI13inside_circleNSD_17counting_iteratorIiNSD_11use_defaultESH_SH_EEllEEjS9_lNS7_10__identityEEEvT0_PT3_T1_NS0_13GridEvenShareISO_EET2_T4_ --------------------------
	.section	.text._ZN3cub18CUB_300001_SM_10006detail6reduce18DeviceReduceKernelINS2_10policy_hubIljN4cuda3std3__44plusIlEEE10Policy1000EN6thrust24THRUST_300001_SM_1000_NS18transform_iteratorI13inside_circleNSD_17counting_iteratorIiNSD_11use_defaultESH_SH_EEllEEjS9_lNS7_10__identityEEEvT0_PT3_T1_NS0_13GridEvenShareISO_EET2_T4_,"ax",@progbits
	.align	128
        .global         _ZN3cub18CUB_300001_SM_10006detail6reduce18DeviceReduceKernelINS2_10policy_hubIljN4cuda3std3__44plusIlEEE10Policy1000EN6thrust24THRUST_300001_SM_1000_NS18transform_iteratorI13inside_circleNSD_17counting_iteratorIiNSD_11use_defaultESH_SH_EEllEEjS9_lNS7_10__identityEEEvT0_PT3_T1_NS0_13GridEvenShareISO_EET2_T4_
        .type           _ZN3cub18CUB_300001_SM_10006detail6reduce18DeviceReduceKernelINS2_10policy_hubIljN4cuda3std3__44plusIlEEE10Policy1000EN6thrust24THRUST_300001_SM_1000_NS18transform_iteratorI13inside_circleNSD_17counting_iteratorIiNSD_11use_defaultESH_SH_EEllEEjS9_lNS7_10__identityEEEvT0_PT3_T1_NS0_13GridEvenShareISO_EET2_T4_,@function
        .size           _ZN3cub18CUB_300001_SM_10006detail6reduce18DeviceReduceKernelINS2_10policy_hubIljN4cuda3std3__44plusIlEEE10Policy1000EN6thrust24THRUST_300001_SM_1000_NS18transform_iteratorI13inside_circleNSD_17counting_iteratorIiNSD_11use_defaultESH_SH_EEllEEjS9_lNS7_10__identityEEEvT0_PT3_T1_NS0_13GridEvenShareISO_EET2_T4_,(.L_x_583 - _ZN3cub18CUB_300001_SM_10006detail6reduce18DeviceReduceKernelINS2_10policy_hubIljN4cuda3std3__44plusIlEEE10Policy1000EN6thrust24THRUST_300001_SM_1000_NS18transform_iteratorI13inside_circleNSD_17counting_iteratorIiNSD_11use_defaultESH_SH_EEllEEjS9_lNS7_10__identityEEEvT0_PT3_T1_NS0_13GridEvenShareISO_EET2_T4_)
        .other          _ZN3cub18CUB_300001_SM_10006detail6reduce18DeviceReduceKernelINS2_10policy_hubIljN4cuda3std3__44plusIlEEE10Policy1000EN6thrust24THRUST_300001_SM_1000_NS18transform_iteratorI13inside_circleNSD_17counting_iteratorIiNSD_11use_defaultESH_SH_EEllEEjS9_lNS7_10__identityEEEvT0_PT3_T1_NS0_13GridEvenShareISO_EET2_T4_,@"STO_CUDA_ENTRY STV_DEFAULT"
_ZN3cub18CUB_300001_SM_10006detail6reduce18DeviceReduceKernelINS2_10policy_hubIljN4cuda3std3__44plusIlEEE10Policy1000EN6thrust24THRUST_300001_SM_1000_NS18transform_iteratorI13inside_circleNSD_17counting_iteratorIiNSD_11use_defaultESH_SH_EEllEEjS9_lNS7_10__identityEEEvT0_PT3_T1_NS0_13GridEvenShareISO_EET2_T4_:
.text._ZN3cub18CUB_300001_SM_10006detail6reduce18DeviceReduceKernelINS2_10policy_hubIljN4cuda3std3__44plusIlEEE10Policy1000EN6thrust24THRUST_300001_SM_1000_NS18transform_iteratorI13inside_circleNSD_17counting_iteratorIiNSD_11use_defaultESH_SH_EEllEEjS9_lNS7_10__identityEEEvT0_PT3_T1_NS0_13GridEvenShareISO_EET2_T4_:
[----:B------:R-:W-:Y:S01]  /*0000*/  LDC R1, c[0x0][0x37c] ;  /* 0x0000df00ff017b82 */ /* 0x000fe20000000800 */
[----:B------:R-:W0:Y:S07]  /*0010*/  S2R R0, SR_CTAID.X ;  /* 0x0000000000007919 */ /* 0x000e2e0000002500 */
[----:B------:R-:W0:Y:S01]  /*0020*/  LDC R3, c[0x0][0x3a8] ;  /* 0x0000ea00ff037b82 */ /* 0x000e220000000800 */
[----:B------:R-:W-:Y:S01]  /*0030*/  BSSY.RECONVERGENT B0, `(.L_x_319) ;  /* 0x00007fa000007945 */ /* 0x000fe20003800200 */
[----:B0-----:R-:W-:-:S05]  /*0040*/  IMAD R28, R0, -0xe00, R3 ;  /* 0xfffff200001c7824 */ /* 0x001fca00078e0203 */
[----:B------:R-:W-:-:S13]  /*0050*/  ISETP.GT.U32.AND P0, PT, R28, 0xdff, PT ;  /* 0x00000dff1c00780c */ /* 0x000fda0003f04070 */
[----:B------:R-:W-:Y:S05]  /*0060*/  @P0 BRA `(.L_x_320) ;  /* 0x0000001800b80947 */ /* 0x000fea0003800000 */
[----:B------:R-:W0:Y:S01]  /*0070*/  S2R R5, SR_TID.X ;  /* 0x0000000000057919 */ /* 0x000e220000002100 */
[----:B------:R-:W-:Y:S01]  /*0080*/  BSSY.RECONVERGENT B1, `(.L_x_321) ;  /* 0x000006e000017945 */ /* 0x000fe20003800200 */
[----:B------:R-:W-:Y:S02]  /*0090*/  IMAD.MOV.U32 R20, RZ, RZ, RZ ;  /* 0x000000ffff147224 */ /* 0x000fe400078e00ff */
[----:B------:R-:W-:Y:S01]  /*00a0*/  IMAD.MOV.U32 R18, RZ, RZ, RZ ;  /* 0x000000ffff127224 */ /* 0x000fe200078e00ff */
[----:B0-----:R-:W-:Y:S01]  /*00b0*/  ISETP.GE.U32.AND P0, PT, R5, R28, PT ;  /* 0x0000001c0500720c */ /* 0x001fe20003f06070 */
[----:B------:R-:W-:-:S12]  /*00c0*/  IMAD.MOV.U32 R19, RZ, RZ, R5 ;  /* 0x000000ffff137224 */ /* 0x000fd800078e0005 */
[----:B------:R-:W-:Y:S05]  /*00d0*/  @P0 BRA `(.L_x_322) ;  /* 0x0000000400a00947 */ /* 0x000fea0003800000 */
[----:B------:R-:W0:Y:S01]  /*00e0*/  LDCU UR4, c[0x0][0x380] ;  /* 0x00007000ff0477ac */ /* 0x000e220008000800 */
[----:B------:R-:W-:Y:S01]  /*00f0*/  IMAD R2, R0, 0xe00, R5 ;  /* 0x00000e0000027824 */ /* 0x000fe200078e0205 */
[----:B------:R-:W-:Y:S01]  /*0100*/  BSSY.RECONVERGENT B2, `(.L_x_323) ;  /* 0x0000045000027945 */ /* 0x000fe20003800200 */
[----:B------:R-:W-:Y:S02]  /*0110*/  HFMA2 R6, -RZ, RZ, 0, 5.9604644775390625e-08 ;  /* 0x00000001ff067431 */ /* 0x000fe400000001ff */
[----:B0-----:R-:W-:-:S05]  /*0120*/  VIADD R2, R2, UR4 ;  /* 0x0000000402027c36 */ /* 0x001fca0008000000 */
[----:B------:R-:W-:-:S13]  /*0130*/  ISETP.NE.AND P0, PT, R2, RZ, PT ;  /* 0x000000ff0200720c */ /* 0x000fda0003f05270 */
[----:B------:R-:W-:Y:S05]  /*0140*/  @!P0 BRA `(.L_x_324) ;  /* 0x0000000400008947 */ /* 0x000fea0003800000 */
[----:B------:R-:W-:Y:S01]  /*0150*/  IMAD.SHL.U32 R4, R2, 0x2, RZ ;  /* 0x0000000202047824 */ /* 0x000fe200078e00ff */
[----:B------:R-:W-:Y:S01]  /*0160*/  BSSY.RECONVERGENT B3, `(.L_x_325) ;  /* 0x0000039000037945 */ /* 0x000fe20003800200 */
[----:B------:R-:W-:Y:S01]  /*0170*/  IMAD.MOV.U32 R9, RZ, RZ, 0xbc8f ;  /* 0x0000bc8fff097424 */ /* 0x000fe200078e00ff */
[----:B------:R-:W-:Y:S01]  /*0180*/  MOV R8, RZ ;  /* 0x000000ff00087202 */ /* 0x000fe20000000f00 */
[----:B------:R-:W-:Y:S01]  /*0190*/  IMAD.MOV.U32 R13, RZ, RZ, RZ ;  /* 0x000000ffff0d7224 */ /* 0x000fe200078e00ff */
[----:B------:R-:W-:Y:S01]  /*01a0*/  SHF.R.S32.HI R7, RZ, 0x1f, R4 ;  /* 0x0000001fff077819 */ /* 0x000fe20000011404 */
[----:B------:R-:W-:-:S07]  /*01b0*/  IMAD.MOV.U32 R6, RZ, RZ, 0x1 ;  /* 0x00000001ff067424 */ /* 0x000fce00078e00ff */
.L_x_328:
[-C--:B------:R-:W-:Y:S01]  /*01c0*/  IMAD R10, R13, R9.reuse, RZ ;  /* 0x000000090d0a7224 */ /* 0x080fe200078e02ff */
[----:B------:R-:W-:Y:S01]  /*01d0*/  LOP3.LUT R12, R4, 0x1, RZ, 0xc0, !PT ;  /* 0x00000001040c7812 */ /* 0x000fe200078ec0ff */
[C---:B------:R-:W-:Y:S01]  /*01e0*/  IMAD.WIDE.U32 R2, R9.reuse, R9, RZ ;  /* 0x0000000909027225 */ /* 0x040fe200078e00ff */
[----:B------:R-:W-:Y:S03]  /*01f0*/  BSSY.RECONVERGENT B4, `(.L_x_326) ;  /* 0x0000029000047945 */ /* 0x000fe60003800200 */
[----:B------:R-:W-:Y:S02]  /*0200*/  IMAD R11, R9, R13, R10 ;  /* 0x0000000d090b7224 */ /* 0x000fe400078e020a */
[----:B------:R-:W-:-:S04]  /*0210*/  IMAD.WIDE.U32 R14, R2, 0x3, RZ ;  /* 0x00000003020e7825 */ /* 0x000fc800078e00ff */
        /* <DEDUP_REMOVED lines=38> */
.L_x_327:
[----:B------:R-:W-:Y:S05]  /*0480*/  BSYNC.RECONVERGENT B4 ;  /* 0x0000000000047941 */ /* 0x000fea0003800200 */
.L_x_326:
[----:B------:R-:W-:Y:S02]  /*0490*/  ISETP.GT.U32.AND.EX P0, PT, R7, RZ, PT, P1 ;  /* 0x000000ff0700720c */ /* 0x000fe40003f04110 */
[--C-:B------:R-:W-:Y:S02]  /*04a0*/  SHF.R.U64 R4, R4, 0x1, R7.reuse ;  /* 0x0000000104047819 */ /* 0x100fe40000001207 */
[----:B------:R-:W-:Y:S02]  /*04b0*/  SHF.R.U32.HI R7, RZ, 0x1, R7 ;  /* 0x00000001ff077819 */ /* 0x000fe40000011607 */
[----:B------:R-:W-:Y:S02]  /*04c0*/  IADD3 R13, PT, PT, R3, -R11, R10 ;  /* 0x8000000b030d7210 */ /* 0x000fe40007ffe00a */
[----:B------:R-:W-:-:S05]  /*04d0*/  MOV R9, R2 ;  /* 0x0000000200097202 */ /* 0x000fca0000000f00 */
[----:B------:R-:W-:Y:S05]  /*04e0*/  @P0 BRA `(.L_x_328) ;  /* 0xfffffffc00340947 */ /* 0x000fea000383ffff */
[----:B------:R-:W-:Y:S05]  /*04f0*/  BSYNC.RECONVERGENT B3 ;  /* 0x0000000000037941 */ /* 0x000fea0003800200 */
.L_x_325:
[----:B------:R-:W-:-:S04]  /*0500*/  IMAD.HI.U32 R3, R6, 0x3, RZ ;  /* 0x0000000306037827 */ /* 0x000fc800078e00ff */
[----:B------:R-:W-:-:S05]  /*0510*/  IMAD.IADD R2, R6, 0x1, -R3 ;  /* 0x0000000106027824 */ /* 0x000fca00078e0a03 */
[----:B------:R-:W-:-:S04]  /*0520*/  LEA.HI R2, R2, R3, RZ, 0x1f ;  /* 0x0000000302027211 */ /* 0x000fc800078ff8ff */
[----:B------:R-:W-:-:S05]  /*0530*/  SHF.R.U32.HI R3, RZ, 0x1e, R2 ;  /* 0x0000001eff037819 */ /* 0x000fca0000011602 */
[----:B------:R-:W-:-:S07]  /*0540*/  IMAD R6, R3, -0x7fffffff, R6 ;  /* 0x8000000103067824 */ /* 0x000fce00078e0206 */
.L_x_324:
[----:B------:R-:W-:Y:S05]  /*0550*/  BSYNC.RECONVERGENT B2 ;  /* 0x0000000000027941 */ /* 0x000fea0003800200 */
.L_x_323:
[----:B------:R-:W-:-:S04]  /*0560*/  IMAD.HI.U32 R2, R6, -0x4370ec6f, RZ ;  /* 0xbc8f139106027827 */ /* 0x000fc800078e00ff */
[----:B------:R-:W-:Y:S01]  /*0570*/  VIADD R19, R5, 0x200 ;  /* 0x0000020005137836 */ /* 0x000fe20000000000 */
[----:B------:R-:W-:Y:S01]  /*0580*/  SHF.R.U32.HI R3, RZ, 0xf, R2 ;  /* 0x0000000fff037819 */ /* 0x000fe20000011602 */
[----:B------:R-:W-:-:S04]  /*0590*/  IMAD.MOV.U32 R18, RZ, RZ, RZ ;  /* 0x000000ffff127224 */ /* 0x000fc800078e00ff */
        /* <DEDUP_REMOVED lines=15> */
[----:B------:R-:W-:-:S04]  /*0690*/  I2FP.F32.U32 R2, R7 ;  /* 0x0000000700027245 */ /* 0x000fc80000201000 */
[----:B------:R-:W-:-:S04]  /*06a0*/  IADD3 R4, PT, PT, R3, R4, RZ ;  /* 0x0000000403047210 */ /* 0x000fc80007ffe0ff */
        /* <DEDUP_REMOVED lines=8> */
[----:B------:R-:W-:-:S08]  /*0730*/  DFMA R6, R2, R2, R6 ;  /* 0x000000020206722b */ /* 0x000fd00000000006 */
[----:B------:R-:W-:-:S06]  /*0740*/  DSETP.GEU.AND P0, PT, R6, 0.25, PT ;  /* 0x3fd000000600742a */ /* 0x000fcc0003f0e000 */
[----:B------:R-:W-:-:S08]  /*0750*/  SEL R20, RZ, 0x1, P0 ;  /* 0x00000001ff147807 */ /* 0x000fd00000000000 */
.L_x_322:
[----:B------:R-:W-:Y:S05]  /*0760*/  BSYNC.RECONVERGENT B1 ;  /* 0x0000000000017941 */ /* 0x000fea0003800200 */
.L_x_321:
[----:B------:R-:W-:Y:S01]  /*0770*/  ISETP.GE.AND P0, PT, R19, R28, PT ;  /* 0x0000001c1300720c */ /* 0x000fe20003f06270 */
[----:B------:R-:W-:-:S12]  /*0780*/  BSSY.RECONVERGENT B1, `(.L_x_329) ;  /* 0x000006d000017945 */ /* 0x000fd80003800200 */
[----:B------:R-:W-:Y:S05]  /*0790*/  @P0 BRA `(.L_x_330) ;  /* 0x0000000400ac0947 */ /* 0x000fea0003800000 */
[----:B------:R-:W0:Y:S02]  /*07a0*/  LDC R3, c[0x0][0x380] ;  /* 0x0000e000ff037b82 */ /* 0x000e240000000800 */
[----:B0-----:R-:W-:-:S07]  /*07b0*/  IMAD R8, R0, 0xe00, R3 ;  /* 0x00000e0000087824 */ /* 0x001fce00078e0203 */
.L_x_337:
        /* <DEDUP_REMOVED lines=12> */
.L_x_336:
        /* <DEDUP_REMOVED lines=44> */
.L_x_335:
[----:B------:R-:W-:Y:S05]  /*0b40*/  BSYNC.RECONVERGENT B4 ;  /* 0x0000000000047941 */ /* 0x000fea0003800200 */
.L_x_334:
[----:B------:R-:W-:Y:S01]  /*0b50*/  ISETP.GT.U32.AND.EX P0, PT, R2, RZ, PT, P1 ;  /* 0x000000ff0200720c */ /* 0x000fe20003f04110 */
[----:B------:R-:W-:Y:S01]  /*0b60*/  IMAD.MOV.U32 R6, RZ, RZ, R16 ;  /* 0x000000ffff067224 */ /* 0x000fe200078e0010 */
[--C-:B------:R-:W-:Y:S02]  /*0b70*/  SHF.R.U64 R9, R9, 0x1, R2.reuse ;  /* 0x0000000109097819 */ /* 0x100fe40000001202 */
[----:B------:R-:W-:Y:S02]  /*0b80*/  SHF.R.U32.HI R2, RZ, 0x1, R2 ;  /* 0x00000001ff027819 */ /* 0x000fe40000011602 */
[----:B------:R-:W-:-:S07]  /*0b90*/  IADD3 R7, PT, PT, R17, -R11, R10 ;  /* 0x8000000b11077210 */ /* 0x000fce0007ffe00a */
[----:B------:R-:W-:Y:S05]  /*0ba0*/  @P0 BRA `(.L_x_336) ;  /* 0xfffffffc00340947 */ /* 0x000fea000383ffff */
[----:B------:R-:W-:Y:S05]  /*0bb0*/  BSYNC.RECONVERGENT B3 ;  /* 0x0000000000037941 */ /* 0x000fea0003800200 */
.L_x_333:
[----:B------:R-:W-:-:S05]  /*0bc0*/  IMAD.HI.U32 R3, R4, 0x3, RZ ;  /* 0x0000000304037827 */ /* 0x000fca00078e00ff */
[----:B------:R-:W-:-:S04]  /*0bd0*/  IADD3 R2, PT, PT, -R3, R4, RZ ;  /* 0x0000000403027210 */ /* 0x000fc80007ffe1ff */
[----:B------:R-:W-:-:S04]  /*0be0*/  LEA.HI R2, R2, R3, RZ, 0x1f ;  /* 0x0000000302027211 */ /* 0x000fc800078ff8ff */
[----:B------:R-:W-:-:S05]  /*0bf0*/  SHF.R.U32.HI R3, RZ, 0x1e, R2 ;  /* 0x0000001eff037819 */ /* 0x000fca0000011602 */
[----:B------:R-:W-:-:S07]  /*0c00*/  IMAD R4, R3, -0x7fffffff, R4 ;  /* 0x8000000103047824 */ /* 0x000fce00078e0204 */
.L_x_332:
[----:B------:R-:W-:Y:S05]  /*0c10*/  BSYNC.RECONVERGENT B2 ;  /* 0x0000000000027941 */ /* 0x000fea0003800200 */
.L_x_331:
        /* <DEDUP_REMOVED lines=19> */
[----:B------:R-:W-:-:S05]  /*0d50*/  IMAD.IADD R4, R3, 0x1, R4 ;  /* 0x0000000103047824 */ /* 0x000fca00078e0204 */
        /* <DEDUP_REMOVED lines=15> */
.L_x_330:
[----:B------:R-:W-:Y:S05]  /*0e50*/  BSYNC.RECONVERGENT B1 ;  /* 0x0000000000017941 */ /* 0x000fea0003800200 */
.L_x_329:
        /* <DEDUP_REMOVED lines=29> */
[----:B------:R-:W-:-:S02]  /*1030*/  @!P1 MOV R6, 0x400 ;  /* 0x0000040000069802 */ /* 0x000fc40000000f00 */
[----:B0-----:R-:W-:-:S04]  /*1040*/  SEL R2, R2, RZ, !P0 ;  /* 0x000000ff02027207 */ /* 0x001fc80004000000 */
[----:B------:R-:W-:Y:S02]  /*1050*/  IADD3 R9, P2, PT, R2, R11, RZ ;  /* 0x0000000b02097210 */ /* 0x000fe40007f5e0ff */
[----:B-1----:R-:W-:-:S03]  /*1060*/  SEL R3, R3, RZ, !P0 ;  /* 0x000000ff03037207 */ /* 0x002fc60004000000 */
[----:B------:R-:W0:Y:S01]  /*1070*/  SHFL.DOWN PT, R2, R9, 0x10, 0x1f ;  /* 0x0a001f0009027f89 */ /* 0x000e2200000e0000 */
[----:B------:R-:W-:Y:S02]  /*1080*/  ISETP.GT.AND P0, PT, R10, 0xf, PT ;  /* 0x0000000f0a00780c */ /* 0x000fe40003f04270 */
[----:B------:R-:W-:Y:S02]  /*1090*/  IADD3.X R8, PT, PT, R3, R4, RZ, P2, !PT ;  /* 0x0000000403087210 */ /* 0x000fe400017fe4ff */
[----:B------:R-:W-:-:S03]  /*10a0*/  @!P1 SHF.R.U32.HI R4, RZ, 0x2, R5 ;  /* 0x00000002ff049819 */ /* 0x000fc60000011605 */
[----:B------:R-:W1:Y:S01]  /*10b0*/  SHFL.DOWN PT, R3, R8, 0x10, 0x1f ;  /* 0x0a001f0008037f89 */ /* 0x000e6200000e0000 */
[----:B------:R-:W-:Y:S02]  /*10c0*/  @!P1 LOP3.LUT R4, R4, 0xf8, RZ, 0xc0, !PT ;  /* 0x000000f804049812 */ /* 0x000fe400078ec0ff */
[----:B--2---:R-:W-:-:S05]  /*10d0*/  @!P1 LEA R7, R7, R6, 0x18 ;  /* 0x0000000607079211 */ /* 0x004fca00078ec0ff */
[----:B------:R-:W-:Y:S01]  /*10e0*/  @!P1 IMAD.IADD R7, R4, 0x1, R7 ;  /* 0x0000000104079824 */ /* 0x000fe200078e0207 */
[----:B0-----:R-:W-:-:S04]  /*10f0*/  SEL R2, R2, RZ, !P0 ;  /* 0x000000ff02027207 */ /* 0x001fc80004000000 */
[----:B------:R-:W-:Y:S02]  /*1100*/  IADD3 R2, P2, PT, R2, R9, RZ ;  /* 0x0000000902027210 */ /* 0x000fe40007f5e0ff */
[----:B-1----:R-:W-:Y:S02]  /*1110*/  SEL R3, R3, RZ, !P0 ;  /* 0x000000ff03037207 */ /* 0x002fe40004000000 */
[----:B------:R-:W-:-:S03]  /*1120*/  ISETP.NE.AND P0, PT, R5, RZ, PT ;  /* 0x000000ff0500720c */ /* 0x000fc60003f05270 */
[----:B------:R-:W-:-:S05]  /*1130*/  IMAD.X R3, R3, 0x1, R8, P2 ;  /* 0x0000000103037824 */ /* 0x000fca00010e0608 */
        /* <DEDUP_REMOVED lines=31> */
.L_x_338:
[----:B------:R-:W-:-:S04]  /*1330*/  LOP3.LUT R2, R5, 0x3e0, RZ, 0xc0, !PT ;  /* 0x000003e005027812 */ /* 0x000fc800078ec0ff */
[----:B------:R-:W-:Y:S01]  /*1340*/  LOP3.LUT R7, RZ, R2, RZ, 0x33, !PT ;  /* 0x00000002ff077212 */ /* 0x000fe200078e33ff */
[----:B------:R-:W-:Y:S02]  /*1350*/  VIADD R3, R2, 0x20 ;  /* 0x0000002002037836 */ /* 0x000fe40000000000 */
[----:B------:R-:W0:Y:S01]  /*1360*/  S2R R2, SR_LANEID ;  /* 0x0000000000027919 */ /* 0x000e220000000000 */
[----:B------:R-:W-:Y:S02]  /*1370*/  IADD3 R7, PT, PT, R28, R7, RZ ;  /* 0x000000071c077210 */ /* 0x000fe40007ffe0ff */
[----:B------:R-:W-:-:S04]  /*1380*/  ISETP.GT.AND P0, PT, R3, R28, PT ;  /* 0x0000001c0300720c */ /* 0x000fc80003f04270 */
        /* <DEDUP_REMOVED lines=11> */
[----:B------:R-:W-:Y:S01]  /*1440*/  ISETP.GT.AND P0, PT, R6, R7, PT ;  /* 0x000000070600720c */ /* 0x000fe20003f04270 */
[----:B------:R-:W-:Y:S02]  /*1450*/  VIADD R6, R2, 0x4 ;  /* 0x0000000402067836 */ /* 0x000fe40000000000 */
[----:B------:R-:W1:Y:S01]  /*1460*/  SHFL.DOWN PT, R4, R9, 0x2, R7 ;  /* 0x0840000009047989 */ /* 0x000e6200000e0007 */
[----:B0-----:R-:W-:-:S04]  /*1470*/  SEL R3, R3, RZ, !P0 ;  /* 0x000000ff03037207 */ /* 0x001fc80004000000 */
[----:B------:R-:W-:Y:S02]  /*1480*/  IADD3 R8, P1, PT, R3, R10, RZ ;  /* 0x0000000a03087210 */ /* 0x000fe40007f3e0ff */
[----:B-1----:R-:W-:Y:S02]  /*1490*/  SEL R4, R4, RZ, !P0 ;  /* 0x000000ff04047207 */ /* 0x002fe40004000000 */
[----:B------:R-:W-:Y:S01]  /*14a0*/  ISETP.GT.AND P0, PT, R6, R7, PT ;  /* 0x000000070600720c */ /* 0x000fe20003f04270 */
[----:B------:R-:W0:Y:S01]  /*14b0*/  SHFL.DOWN PT, R3, R8, 0x4, R7 ;  /* 0x0880000008037989 */ /* 0x000e2200000e0007 */
[----:B------:R-:W-:Y:S02]  /*14c0*/  VIADD R6, R2, 0x8 ;  /* 0x0000000802067836 */ /* 0x000fe40000000000 */
        /* <DEDUP_REMOVED lines=8> */
[----:B------:R-:W-:Y:S02]  /*1550*/  IADD3.X R9, PT, PT, R4, R11, RZ, P1, !PT ;  /* 0x0000000b04097210 */ /* 0x000fe40000ffe4ff */
[----:B------:R-:W1:Y:S03]  /*1560*/  @!P2 S2R R11, SR_CgaCtaId ;  /* 0x00000000000ba919 */ /* 0x000e660000008800 */
[----:B------:R-:W2:Y:S01]  /*1570*/  SHFL.DOWN PT, R4, R9, 0x8, R7 ;  /* 0x0900000009047989 */ /* 0x000ea200000e0007 */
[----:B0-----:R-:W-:-:S04]  /*1580*/  SEL R3, R3, RZ, !P0 ;  /* 0x000000ff03037207 */ /* 0x001fc80004000000 */
[----:B------:R-:W-:Y:S02]  /*1590*/  IADD3 R6, P1, PT, R3, R10, RZ ;  /* 0x0000000a03067210 */ /* 0x000fe40007f3e0ff */
[----:B--2---:R-:W-:-:S03]  /*15a0*/  SEL R4, R4, RZ, !P0 ;  /* 0x000000ff04047207 */ /* 0x004fc60004000000 */
[----:B------:R-:W0:Y:S01]  /*15b0*/  SHFL.DOWN PT, R3, R6, 0x10, R7 ;  /* 0x0a00000006037989 */ /* 0x000e2200000e0007 */
[----:B------:R-:W-:Y:S02]  /*15c0*/  ISETP.GT.AND P0, PT, R2, R7, PT ;  /* 0x000000070200720c */ /* 0x000fe40003f04270 */
[----:B------:R-:W-:Y:S01]  /*15d0*/  @!P2 MOV R2, 0x400 ;  /* 0x000004000002a802 */ /* 0x000fe20000000f00 */
[----:B------:R-:W-:Y:S01]  /*15e0*/  IMAD.X R8, R4, 0x1, R9, P1 ;  /* 0x0000000104087824 */ /* 0x000fe200008e0609 */
[----:B------:R-:W-:Y:S02]  /*15f0*/  @!P2 SHF.R.U32.HI R9, RZ, 0x2, R5 ;  /* 0x00000002ff09a819 */ /* 0x000fe40000011605 */
[----:B-1----:R-:W-:Y:S02]  /*1600*/  @!P2 LEA R10, R11, R2, 0x18 ;  /* 0x000000020b0aa211 */ /* 0x002fe400078ec0ff */
[----:B------:R-:W1:Y:S01]  /*1610*/  SHFL.DOWN PT, R4, R8, 0x10, R7 ;  /* 0x0a00000008047989 */ /* 0x000e6200000e0007 */
[----:B------:R-:W-:-:S04]  /*1620*/  @!P2 LOP3.LUT R9, R9, 0xf8, RZ, 0xc0, !PT ;  /* 0x000000f80909a812 */ /* 0x000fc800078ec0ff */
[----:B------:R-:W-:Y:S02]  /*1630*/  @!P2 IADD3 R9, PT, PT, R9, R10, RZ ;  /* 0x0000000a0909a210 */ /* 0x000fe40007ffe0ff */
        /* <DEDUP_REMOVED lines=78> */
[----:B------:R-:W-:-:S05]  /*1b20*/  IADD3.X R4, PT, PT, R4, R5, R23, P5, P6 ;  /* 0x0000000504047210 */ /* 0x000fca0002fec417 */
[----:B------:R-:W-:Y:S01]  /*1b30*/  IMAD.X R3, R3, 0x1, R4, P2 ;  /* 0x0000000103037824 */ /* 0x000fe200010e0604 */
[----:B------:R-:W-:Y:S06]  /*1b40*/  BRA `(.L_x_339) ;  /* 0x0000006400207947 */ /* 0x000fec0003800000 */
.L_x_320:
[----:B------:R-:W0:Y:S01]  /*1b50*/  S2R R5, SR_TID.X ;  /* 0x0000000000057919 */ /* 0x000e220000002100 */
[----:B------:R-:W1:Y:S01]  /*1b60*/  LDCU UR4, c[0x0][0x380] ;  /* 0x00007000ff0477ac */ /* 0x000e620008000800 */
[----:B------:R-:W-:Y:S01]  /*1b70*/  BSSY.RECONVERGENT B1, `(.L_x_340) ;  /* 0x0000047000017945 */ /* 0x000fe20003800200 */
[----:B------:R-:W-:Y:S02]  /*1b80*/  IMAD.MOV.U32 R15, RZ, RZ, 0x1 ;  /* 0x00000001ff0f7424 */ /* 0x000fe400078e00ff */
[----:B0-----:R-:W-:-:S04]  /*1b90*/  IMAD R2, R0, 0xe00, R5 ;  /* 0x00000e0000027824 */ /* 0x001fc800078e0205 */
[----:B-1----:R-:W-:-:S04]  /*1ba0*/  VIADD R2, R2, UR4 ;  /* 0x0000000402027c36 */ /* 0x002fc80008000000 */
        /* <DEDUP_REMOVED lines=10> */
.L_x_345:
        /* <DEDUP_REMOVED lines=44> */
.L_x_344:
[----:B------:R-:W-:Y:S05]  /*1f10*/  BSYNC.RECONVERGENT B3 ;  /* 0x0000000000037941 */ /* 0x000fea0003800200 */
.L_x_343:
[----:B------:R-:W-:Y:S01]  /*1f20*/  ISETP.GT.U32.AND.EX P0, PT, R3, RZ, PT, P1 ;  /* 0x000000ff0300720c */ /* 0x000fe20003f04110 */
[----:B------:R-:W-:Y:S01]  /*1f30*/  IMAD.MOV.U32 R17, RZ, RZ, R6 ;  /* 0x000000ffff117224 */ /* 0x000fe200078e0006 */
[--C-:B------:R-:W-:Y:S02]  /*1f40*/  SHF.R.U64 R4, R4, 0x1, R3.reuse ;  /* 0x0000000104047819 */ /* 0x100fe40000001203 */
[----:B------:R-:W-:Y:S02]  /*1f50*/  SHF.R.U32.HI R3, RZ, 0x1, R3 ;  /* 0x00000001ff037819 */ /* 0x000fe40000011603 */
[----:B------:R-:W-:-:S07]  /*1f60*/  IADD3 R14, PT, PT, R7, -R11, R10 ;  /* 0x8000000b070e7210 */ /* 0x000fce0007ffe00a */
[----:B------:R-:W-:Y:S05]  /*1f70*/  @P0 BRA `(.L_x_345) ;  /* 0xfffffffc00340947 */ /* 0x000fea000383ffff */
[----:B------:R-:W-:Y:S05]  /*1f80*/  BSYNC.RECONVERGENT B2 ;  /* 0x0000000000027941 */ /* 0x000fea0003800200 */
.L_x_342:
[----:B------:R-:W-:-:S05]  /*1f90*/  IMAD.HI.U32 R4, R15, 0x3, RZ ;  /* 0x000000030f047827 */ /* 0x000fca00078e00ff */
[----:B------:R-:W-:-:S04]  /*1fa0*/  IADD3 R3, PT, PT, -R4, R15, RZ ;  /* 0x0000000f04037210 */ /* 0x000fc80007ffe1ff */
[----:B------:R-:W-:-:S04]  /*1fb0*/  LEA.HI R3, R3, R4, RZ, 0x1f ;  /* 0x0000000403037211 */ /* 0x000fc800078ff8ff */
[----:B------:R-:W-:-:S05]  /*1fc0*/  SHF.R.U32.HI R4, RZ, 0x1e, R3 ;  /* 0x0000001eff047819 */ /* 0x000fca0000011603 */
[----:B------:R-:W-:-:S07]  /*1fd0*/  IMAD R15, R4, -0x7fffffff, R15 ;  /* 0x80000001040f7824 */ /* 0x000fce00078e020f */
.L_x_341:
[----:B------:R-:W-:Y:S05]  /*1fe0*/  BSYNC.RECONVERGENT B1 ;  /* 0x0000000000017941 */ /* 0x000fea0003800200 */
.L_x_340:
        /* <DEDUP_REMOVED lines=19> */
[----:B------:R-:W-:Y:S02]  /*2120*/  @P0 IMAD.MOV R7, RZ, RZ, -R3 ;  /* 0x000000ffff070224 */ /* 0x000fe400078e0a03 */
[----:B------:R-:W-:Y:S02]  /*2130*/  FMUL R3, R6, 4.6566128730773925781e-10 ;  /* 0x3000000006037820 */ /* 0x000fe40000400000 */
[----:B------:R-:W-:-:S05]  /*2140*/  IMAD.IADD R7, R4, 0x1, R7 ;  /* 0x0000000104077824 */ /* 0x000fca00078e0207 */
[----:B------:R-:W-:-:S05]  /*2150*/  I2FP.F32.U32 R7, R7 ;  /* 0x0000000700077245 */ /* 0x000fca0000201000 */
[----:B------:R-:W-:Y:S02]  /*2160*/  FMUL R4, R7, 4.6566128730773925781e-10 ;  /* 0x3000000007047820 */ /* 0x000fe40000400000 */
[----:B------:R0:W1:Y:S08]  /*2170*/  F2F.F64.F32 R6, R3 ;  /* 0x0000000300067310 */ /* 0x0000700000201800 */
        /* <DEDUP_REMOVED lines=14> */
.L_x_351:
        /* <DEDUP_REMOVED lines=44> */
.L_x_350:
[----:B------:R-:W-:Y:S05]  /*2520*/  BSYNC.RECONVERGENT B3 ;  /* 0x0000000000037941 */ /* 0x000fea0003800200 */
.L_x_349:
[----:B------:R-:W-:Y:S02]  /*2530*/  ISETP.GT.U32.AND.EX P0, PT, R4, RZ, PT, P1 ;  /* 0x000000ff0400720c */ /* 0x000fe40003f04110 */
[--C-:B------:R-:W-:Y:S02]  /*2540*/  SHF.R.U64 R3, R3, 0x1, R4.reuse ;  /* 0x0000000103037819 */ /* 0x100fe40000001204 */
[----:B------:R-:W-:Y:S02]  /*2550*/  SHF.R.U32.HI R4, RZ, 0x1, R4 ;  /* 0x00000001ff047819 */ /* 0x000fe40000011604 */
[----:B------:R-:W-:Y:S02]  /*2560*/  IADD3 R16, PT, PT, R9, -R13, R12 ;  /* 0x8000000d09107210 */ /* 0x000fe40007ffe00c */
[----:B------:R-:W-:-:S05]  /*2570*/  MOV R19, R8 ;  /* 0x0000000800137202 */ /* 0x000fca0000000f00 */
[----:B------:R-:W-:Y:S05]  /*2580*/  @P0 BRA `(.L_x_351) ;  /* 0xfffffffc00340947 */ /* 0x000fea000383ffff */
[----:B------:R-:W-:Y:S05]  /*2590*/  BSYNC.RECONVERGENT B2 ;  /* 0x0000000000027941 */ /* 0x000fea0003800200 */
.L_x_348:
[----:B------:R-:W-:-:S04]  /*25a0*/  IMAD.HI.U32 R4, R17, 0x3, RZ ;  /* 0x0000000311047827 */ /* 0x000fc800078e00ff */
[----:B------:R-:W-:-:S05]  /*25b0*/  IMAD.IADD R3, R17, 0x1, -R4 ;  /* 0x0000000111037824 */ /* 0x000fca00078e0a04 */
[----:B------:R-:W-:-:S04]  /*25c0*/  LEA.HI R3, R3, R4, RZ, 0x1f ;  /* 0x0000000403037211 */ /* 0x000fc800078ff8ff */
[----:B------:R-:W-:-:S05]  /*25d0*/  SHF.R.U32.HI R4, RZ, 0x1e, R3 ;  /* 0x0000001eff047819 */ /* 0x000fca0000011603 */
[----:B------:R-:W-:-:S07]  /*25e0*/  IMAD R17, R4, -0x7fffffff, R17 ;  /* 0x8000000104117824 */ /* 0x000fce00078e0211 */
.L_x_347:
[----:B------:R-:W-:Y:S05]  /*25f0*/  BSYNC.RECONVERGENT B1 ;  /* 0x0000000000017941 */ /* 0x000fea0003800200 */
.L_x_346:
        /* <DEDUP_REMOVED lines=20> */
[----:B------:R-:W-:Y:S01]  /*2740*/  FMUL R3, R8, 4.6566128730773925781e-10 ;  /* 0x3000000008037820 */ /* 0x000fe20000400000 */
[----:B------:R-:W-:Y:S02]  /*2750*/  ISETP.NE.AND P0, PT, R20, RZ, PT ;  /* 0x000000ff1400720c */ /* 0x000fe40003f05270 */
[----:B------:R-:W-:-:S04]  /*2760*/  IADD3 R9, PT, PT, R4, R9, RZ ;  /* 0x0000000904097210 */ /* 0x000fc80007ffe0ff */
        /* <DEDUP_REMOVED lines=13> */
[----:B------:R-:W-:Y:S01]  /*2840*/  MOV R4, 0x1 ;  /* 0x0000000100047802 */ /* 0x000fe20000000f00 */
[----:B------:R-:W-:Y:S02]  /*2850*/  IMAD.MOV.U32 R19, RZ, RZ, RZ ;  /* 0x000000ffff137224 */ /* 0x000fe400078e00ff */
[----:B------:R-:W-:-:S07]  /*2860*/  IMAD.MOV.U32 R3, RZ, RZ, RZ ;  /* 0x000000ffff037224 */ /* 0x000fce00078e00ff */
.L_x_357:
        /* <DEDUP_REMOVED lines=44> */
.L_x_356:
[----:B------:R-:W-:Y:S05]  /*2b30*/  BSYNC.RECONVERGENT B3 ;  /* 0x0000000000037941 */ /* 0x000fea0003800200 */
.L_x_355:
[----:B------:R-:W-:Y:S01]  /*2b40*/  ISETP.GT.U32.AND.EX P0, PT, R21, RZ, PT, P1 ;  /* 0x000000ff1500720c */ /* 0x000fe20003f04110 */
[----:B------:R-:W-:Y:S01]  /*2b50*/  IMAD.MOV.U32 R18, RZ, RZ, R10 ;  /* 0x000000ffff127224 */ /* 0x000fe200078e000a */
[--C-:B------:R-:W-:Y:S02]  /*2b60*/  SHF.R.U64 R20, R20, 0x1, R21.reuse ;  /* 0x0000000114147819 */ /* 0x100fe40000001215 */
[----:B------:R-:W-:Y:S02]  /*2b70*/  SHF.R.U32.HI R21, RZ, 0x1, R21 ;  /* 0x00000001ff157819 */ /* 0x000fe40000011615 */
[----:B------:R-:W-:-:S07]  /*2b80*/  IADD3 R19, PT, PT, R11, -R15, R14 ;  /* 0x8000000f0b137210 */ /* 0x000fce0007ffe00e */
[----:B------:R-:W-:Y:S05]  /*2b90*/  @P0 BRA `(.L_x_357) ;  /* 0xfffffffc00340947 */ /* 0x000fea000383ffff */
[----:B------:R-:W-:Y:S05]  /*2ba0*/  BSYNC.RECONVERGENT B2 ;  /* 0x0000000000027941 */ /* 0x000fea0003800200 */
.L_x_354:
[----:B------:R-:W-:-:S04]  /*2bb0*/  IMAD.HI.U32 R3, R4, 0x3, RZ ;  /* 0x0000000304037827 */ /* 0x000fc800078e00ff */
[----:B------:R-:W-:-:S05]  /*2bc0*/  IMAD.IADD R10, R4, 0x1, -R3 ;  /* 0x00000001040a7824 */ /* 0x000fca00078e0a03 */
[----:B------:R-:W-:-:S04]  /*2bd0*/  LEA.HI R10, R10, R3, RZ, 0x1f ;  /* 0x000000030a0a7211 */ /* 0x000fc800078ff8ff */
[----:B------:R-:W-:-:S05]  /*2be0*/  SHF.R.U32.HI R3, RZ, 0x1e, R10 ;  /* 0x0000001eff037819 */ /* 0x000fca000001160a */
[----:B------:R-:W-:-:S07]  /*2bf0*/  IMAD R10, R3, -0x7fffffff, R4 ;  /* 0x80000001030a7824 */ /* 0x000fce00078e0204 */
.L_x_353:
[----:B------:R-:W-:Y:S05]  /*2c00*/  BSYNC.RECONVERGENT B1 ;  /* 0x0000000000017941 */ /* 0x000fea0003800200 */
.L_x_352:
        /* <DEDUP_REMOVED lines=19> */
[----:B------:R-:W-:-:S05]  /*2d40*/  @P0 IADD3 R10, PT, PT, -R4, RZ, RZ ;  /* 0x000000ff040a0210 */ /* 0x000fca0007ffe1ff */
[----:B------:R-:W-:Y:S02]  /*2d50*/  IMAD.IADD R10, R3, 0x1, R10 ;  /* 0x00000001030a7824 */ /* 0x000fe400078e020a */
[----:B------:R-:W-:-:S03]  /*2d60*/  FMUL R3, R11, 4.6566128730773925781e-10 ;  /* 0x300000000b037820 */ /* 0x000fc60000400000 */
[----:B------:R-:W-:-:S05]  /*2d70*/  I2FP.F32.U32 R10, R10 ;  /* 0x0000000a000a7245 */ /* 0x000fca0000201000 */
[----:B------:R-:W-:Y:S02]  /*2d80*/  FMUL R4, R10, 4.6566128730773925781e-10 ;  /* 0x300000000a047820 */ /* 0x000fe40000400000 */
[----:B------:R-:W0:Y:S08]  /*2d90*/  F2F.F64.F32 R10, R3 ;  /* 0x00000003000a7310 */ /* 0x000e300000201800 */
        /* <DEDUP_REMOVED lines=14> */
.L_x_363:
        /* <DEDUP_REMOVED lines=43> */
.L_x_362:
[----:B------:R-:W-:Y:S05]  /*3130*/  BSYNC.RECONVERGENT B3 ;  /* 0x0000000000037941 */ /* 0x000fea0003800200 */
.L_x_361:
[----:B------:R-:W-:Y:S01]  /*3140*/  ISETP.GT.U32.AND.EX P0, PT, R3, RZ, PT, P1 ;  /* 0x000000ff0300720c */ /* 0x000fe20003f04110 */
[----:B------:R-:W-:Y:S01]  /*3150*/  IMAD.MOV.U32 R12, RZ, RZ, R20 ;  /* 0x000000ffff0c7224 */ /* 0x000fe200078e0014 */
[--C-:B------:R-:W-:Y:S02]  /*3160*/  SHF.R.U64 R4, R4, 0x1, R3.reuse ;  /* 0x0000000104047819 */ /* 0x100fe40000001203 */
[----:B------:R-:W-:Y:S02]  /*3170*/  SHF.R.U32.HI R3, RZ, 0x1, R3 ;  /* 0x00000001ff037819 */ /* 0x000fe40000011603 */
[----:B------:R-:W-:-:S07]  /*3180*/  IADD3 R13, PT, PT, R21, -R15, R14 ;  /* 0x8000000f150d7210 */ /* 0x000fce0007ffe00e */
[----:B------:R-:W-:Y:S05]  /*3190*/  @P0 BRA `(.L_x_363) ;  /* 0xfffffffc00380947 */ /* 0x000fea000383ffff */
[----:B------:R-:W-:Y:S05]  /*31a0*/  BSYNC.RECONVERGENT B2 ;  /* 0x0000000000027941 */ /* 0x000fea0003800200 */
.L_x_360:
[----:B------:R-:W-:-:S04]  /*31b0*/  IMAD.HI.U32 R3, R22, 0x3, RZ ;  /* 0x0000000316037827 */ /* 0x000fc800078e00ff */
[----:B------:R-:W-:-:S05]  /*31c0*/  IMAD.IADD R4, R22, 0x1, -R3 ;  /* 0x0000000116047824 */ /* 0x000fca00078e0a03 */
[----:B------:R-:W-:-:S04]  /*31d0*/  LEA.HI R4, R4, R3, RZ, 0x1f ;  /* 0x0000000304047211 */ /* 0x000fc800078ff8ff */
[----:B------:R-:W-:-:S05]  /*31e0*/  SHF.R.U32.HI R3, RZ, 0x1e, R4 ;  /* 0x0000001eff037819 */ /* 0x000fca0000011604 */
[----:B------:R-:W-:-:S07]  /*31f0*/  IMAD R22, R3, -0x7fffffff, R22 ;  /* 0x8000000103167824 */ /* 0x000fce00078e0216 */
.L_x_359:
[----:B------:R-:W-:Y:S05]  /*3200*/  BSYNC.RECONVERGENT B1 ;  /* 0x0000000000017941 */ /* 0x000fea0003800200 */
.L_x_358:
        /* <DEDUP_REMOVED lines=39> */
.L_x_369:
        /* <DEDUP_REMOVED lines=43> */
.L_x_368:
[----:B------:R-:W-:Y:S05]  /*3730*/  BSYNC.RECONVERGENT B3 ;  /* 0x0000000000037941 */ /* 0x000fea0003800200 */
.L_x_367:
[----:B------:R-:W-:Y:S01]  /*3740*/  ISETP.GT.U32.AND.EX P0, PT, R3, RZ, PT, P1 ;  /* 0x000000ff0300720c */ /* 0x000fe20003f04110 */
[----:B------:R-:W-:Y:S01]  /*3750*/  IMAD.MOV.U32 R20, RZ, RZ, R16 ;  /* 0x000000ffff147224 */ /* 0x000fe200078e0010 */
[--C-:B------:R-:W-:Y:S02]  /*3760*/  SHF.R.U64 R4, R4, 0x1, R3.reuse ;  /* 0x0000000104047819 */ /* 0x100fe40000001203 */
[----:B------:R-:W-:Y:S02]  /*3770*/  SHF.R.U32.HI R3, RZ, 0x1, R3 ;  /* 0x00000001ff037819 */ /* 0x000fe40000011603 */
[----:B------:R-:W-:-:S07]  /*3780*/  IADD3 R21, PT, PT, R17, -R25, R24 ;  /* 0x8000001911157210 */ /* 0x000fce0007ffe018 */
[----:B------:R-:W-:Y:S05]  /*3790*/  @P0 BRA `(.L_x_369) ;  /* 0xfffffffc00380947 */ /* 0x000fea000383ffff */
[----:B------:R-:W-:Y:S05]  /*37a0*/  BSYNC.RECONVERGENT B2 ;  /* 0x0000000000027941 */ /* 0x000fea0003800200 */
.L_x_366:
[----:B------:R-:W-:-:S04]  /*37b0*/  IMAD.HI.U32 R3, R22, 0x3, RZ ;  /* 0x0000000316037827 */ /* 0x000fc800078e00ff */
[----:B------:R-:W-:-:S05]  /*37c0*/  IMAD.IADD R4, R22, 0x1, -R3 ;  /* 0x0000000116047824 */ /* 0x000fca00078e0a03 */
[----:B------:R-:W-:-:S04]  /*37d0*/  LEA.HI R4, R4, R3, RZ, 0x1f ;  /* 0x0000000304047211 */ /* 0x000fc800078ff8ff */
[----:B------:R-:W-:-:S05]  /*37e0*/  SHF.R.U32.HI R3, RZ, 0x1e, R4 ;  /* 0x0000001eff037819 */ /* 0x000fca0000011604 */
[----:B------:R-:W-:-:S07]  /*37f0*/  IMAD R22, R3, -0x7fffffff, R22 ;  /* 0x8000000103167824 */ /* 0x000fce00078e0216 */
.L_x_365:
[----:B------:R-:W-:Y:S05]  /*3800*/  BSYNC.RECONVERGENT B1 ;  /* 0x0000000000017941 */ /* 0x000fea0003800200 */
.L_x_364:
        /* <DEDUP_REMOVED lines=39> */
.L_x_375:
[----:B------:R-:W-:Y:S01]  /*3a80*/  LOP3.LUT R16, R3, 0x1, RZ, 0xc0, !PT ;  /* 0x0000000103107812 */ /* 0x000fe200078ec0ff */
[-C--:B------:R-:W-:Y:S01]  /*3a90*/  IMAD R18, R19, R24.reuse, RZ ;  /* 0x0000001813127224 */ /* 0x080fe200078e02ff */
[----:B------:R-:W-:Y:S02]  /*3aa0*/  BSSY.RECONVERGENT B3, `(.L_x_373) ;  /* 0x000001d000037945 */ /* 0x000fe40003800200 */
[----:B------:R-:W-:Y:S01]  /*3ab0*/  ISETP.NE.U32.AND P0, PT, R16, 0x1, PT ;  /* 0x000000011000780c */ /* 0x000fe20003f05070 */
[----:B------:R-:W-:-:S03]  /*3ac0*/  IMAD.WIDE.U32 R16, R24, R24, RZ ;  /* 0x0000001818107225 */ /* 0x000fc600078e00ff */
        /* <DEDUP_REMOVED lines=26> */
.L_x_374:
[----:B------:R-:W-:Y:S05]  /*3c70*/  BSYNC.RECONVERGENT B3 ;  /* 0x0000000000037941 */ /* 0x000fea0003800200 */
.L_x_373:
[----:B------:R-:W-:-:S04]  /*3c80*/  IMAD.WIDE.U32 R20, R25, 0x3, RZ ;  /* 0x0000000319147825 */ /* 0x000fc800078e00ff */
[----:B------:R-:W-:-:S04]  /*3c90*/  IMAD.WIDE.U32 R18, R16, 0x3, RZ ;  /* 0x0000000310127825 */ /* 0x000fc800078e00ff */
[----:B------:R-:W-:-:S04]  /*3ca0*/  IMAD.WIDE.U32 R20, P0, R16, -0x7fffffff, R20 ;  /* 0x8000000110147825 */ /* 0x000fc80007800014 */
[----:B------:R-:W-:Y:S01]  /*3cb0*/  IMAD.MOV.U32 R24, RZ, RZ, R16 ;  /* 0x000000ffff187224 */ /* 0x000fe200078e0010 */
[----:B------:R-:W-:Y:S01]  /*3cc0*/  IADD3 RZ, P1, PT, R19, R20, RZ ;  /* 0x0000001413ff7210 */ /* 0x000fe20007f3e0ff */
[----:B------:R-:W-:Y:S01]  /*3cd0*/  IMAD.X R19, RZ, RZ, RZ, P0 ;  /* 0x000000ffff137224 */ /* 0x000fe200000e06ff */
[----:B------:R-:W-:Y:S02]  /*3ce0*/  MOV R18, R21 ;  /* 0x0000001500127202 */ /* 0x000fe40000000f00 */
        /* <DEDUP_REMOVED lines=10> */
[----:B------:R-:W-:Y:S06]  /*3d90*/  @P0 BRA `(.L_x_375) ;  /* 0xfffffffc00380947 */ /* 0x000fec000383ffff */
[----:B------:R-:W-:Y:S05]  /*3da0*/  BSYNC.RECONVERGENT B2 ;  /* 0x0000000000027941 */ /* 0x000fea0003800200 */
.L_x_372:
[----:B------:R-:W-:-:S04]  /*3db0*/  IMAD.HI.U32 R3, R22, 0x3, RZ ;  /* 0x0000000316037827 */ /* 0x000fc800078e00ff */
[----:B------:R-:W-:-:S05]  /*3dc0*/  IMAD.IADD R4, R22, 0x1, -R3 ;  /* 0x0000000116047824 */ /* 0x000fca00078e0a03 */
[----:B------:R-:W-:-:S04]  /*3dd0*/  LEA.HI R4, R4, R3, RZ, 0x1f ;  /* 0x0000000304047211 */ /* 0x000fc800078ff8ff */
[----:B------:R-:W-:-:S05]  /*3de0*/  SHF.R.U32.HI R3, RZ, 0x1e, R4 ;  /* 0x0000001eff037819 */ /* 0x000fca0000011604 */
[----:B------:R-:W-:-:S07]  /*3df0*/  IMAD R22, R3, -0x7fffffff, R22 ;  /* 0x8000000103167824 */ /* 0x000fce00078e0216 */
.L_x_371:
[----:B------:R-:W-:Y:S05]  /*3e00*/  BSYNC.RECONVERGENT B1 ;  /* 0x0000000000017941 */ /* 0x000fea0003800200 */
.L_x_370:
[----:B------:R-:W-:Y:S01]  /*3e10*/  IMAD.HI.U32 R3, R22, -0x4370ec6f, RZ ;  /* 0xbc8f139116037827 */ /* 0x000fe200078e00ff */
[----:B------:R-:W0:Y:S01]  /*3e20*/  LDCU UR4, c[0x0][0x3ac] ;  /* 0x00007580ff0477ac */ /* 0x000e220008000800 */
[----:B------:R-:W-:Y:S03]  /*3e30*/  BSSY.RECONVERGENT B1, `(.L_x_376) ;  /* 0x0000060000017945 */ /* 0x000fe60003800200 */
[----:B------:R-:W-:-:S05]  /*3e40*/  SHF.R.U32.HI R3, RZ, 0xf, R3 ;  /* 0x0000000fff037819 */ /* 0x000fca0000011603 */
[C---:B------:R-:W-:Y:S02]  /*3e50*/  IMAD R22, R3.reuse, -0xadc8, R22 ;  /* 0xffff523803167824 */ /* 0x040fe400078e0216 */
[----:B------:R-:W-:Y:S02]  /*3e60*/  IMAD R3, R3, 0xd47, RZ ;  /* 0x00000d4703037824 */ /* 0x000fe400078e02ff */
[----:B------:R-:W-:-:S03]  /*3e70*/  IMAD R22, R22, 0xbc8f, RZ ;  /* 0x0000bc8f16167824 */ /* 0x000fc600078e02ff */
[----:B------:R-:W-:Y:S02]  /*3e80*/  LOP3.LUT R17, R3, 0x7fffffff, RZ, 0x3c, !PT ;  /* 0x7fffffff03117812 */ /* 0x000fe400078e3cff */
[----:B------:R-:W-:Y:S01]  /*3e90*/  ISETP.GE.U32.AND P0, PT, R22, R3, PT ;  /* 0x000000031600720c */ /* 0x000fe20003f06070 */
[----:B0-----:R-:W-:-:S12]  /*3ea0*/  UIMAD UR4, UR4, 0xe00, URZ ;  /* 0x00000e00040478a4 */ /* 0x001fd8000f8e02ff */
        /* <DEDUP_REMOVED lines=16> */
[----:B------:R2:W3:Y:S01]  /*3fb0*/  F2F.F64.F32 R18, R4 ;  /* 0x0000000400127310 */ /* 0x0004e20000201800 */
[----:B0-----:R-:W-:-:S05]  /*3fc0*/  VIADD R3, R2, 0x1800 ;  /* 0x0000180002037836 */ /* 0x001fca0000000000 */
[----:B------:R-:W-:Y:S01]  /*3fd0*/  ISETP.NE.AND P0, PT, R3, RZ, PT ;  /* 0x000000ff0300720c */ /* 0x000fe20003f05270 */
[----:B-1----:R-:W-:Y:S01]  /*3fe0*/  DADD R16, R16, -0.5 ;  /* 0xbfe0000010107429 */ /* 0x002fe20000000000 */
[----:B--2---:R-:W-:Y:S01]  /*3ff0*/  IMAD.MOV.U32 R4, RZ, RZ, 0x1 ;  /* 0x00000001ff047424 */ /* 0x004fe200078e00ff */
[----:B---3--:R-:W-:-:S08]  /*4000*/  DADD R18, R18, -0.5 ;  /* 0xbfe0000012127429 */ /* 0x008fd00000000000 */
        /* <DEDUP_REMOVED lines=9> */
.L_x_381:
        /* <DEDUP_REMOVED lines=11> */
[----:B------:R-:W-:-:S03]  /*4150*/  IMAD.WIDE.U32 R20, P0, R18, 0x2, R20 ;  /* 0x0000000212147825 */ /* 0x000fc60007800014 */
[----:B------:R-:W-:Y:S01]  /*4160*/  IADD3 RZ, P1, PT, R23, R20, RZ ;  /* 0x0000001417ff7210 */ /* 0x000fe20007f3e0ff */
[----:B------:R-:W-:Y:S01]  /*4170*/  IMAD.X R23, RZ, RZ, RZ, P0 ;  /* 0x000000ffff177224 */ /* 0x000fe200000e06ff */
        /* <DEDUP_REMOVED lines=14> */
.L_x_380:
[----:B------:R-:W-:Y:S05]  /*4260*/  BSYNC.RECONVERGENT B3 ;  /* 0x0000000000037941 */ /* 0x000fea0003800200 */
.L_x_379:
[-C--:B------:R-:W-:Y:S02]  /*4270*/  IMAD R18, R26, R25.reuse, RZ ;  /* 0x000000191a127224 */ /* 0x080fe400078e02ff */
[----:B------:R-:W-:-:S04]  /*4280*/  IMAD.WIDE.U32 R20, R25, R25, RZ ;  /* 0x0000001919147225 */ /* 0x000fc800078e00ff */
[----:B------:R-:W-:Y:S02]  /*4290*/  IMAD R25, R25, R26, R18 ;  /* 0x0000001a19197224 */ /* 0x000fe400078e0212 */
[----:B------:R-:W-:-:S04]  /*42a0*/  IMAD.WIDE.U32 R22, R20, 0x3, RZ ;  /* 0x0000000314167825 */ /* 0x000fc800078e00ff */
[----:B------:R-:W-:-:S04]  /*42b0*/  IMAD.IADD R21, R21, 0x1, R25 ;  /* 0x0000000115157824 */ /* 0x000fc800078e0219 */
[----:B------:R-:W-:-:S04]  /*42c0*/  IMAD.WIDE.U32 R18, R21, 0x3, RZ ;  /* 0x0000000315127825 */ /* 0x000fc800078e00ff */
[----:B------:R-:W-:-:S04]  /*42d0*/  IMAD.WIDE.U32 R18, P0, R20, -0x7fffffff, R18 ;  /* 0x8000000114127825 */ /* 0x000fc80007800012 */
[----:B------:R-:W-:Y:S01]  /*42e0*/  IMAD.MOV.U32 R22, RZ, RZ, R19 ;  /* 0x000000ffff167224 */ /* 0x000fe200078e0013 */
[----:B------:R-:W-:Y:S02]  /*42f0*/  IADD3 RZ, P1, PT, R23, R18, RZ ;  /* 0x0000001217ff7210 */ /* 0x000fe40007f3e0ff */
        /* <DEDUP_REMOVED lines=9> */
[----:B------:R-:W-:Y:S02]  /*4390*/  IMAD R22, R22, -0x7fffffff, RZ ;  /* 0x8000000116167824 */ /* 0x000fe400078e02ff */
[----:B------:R-:W-:-:S03]  /*43a0*/  IMAD.MOV.U32 R25, RZ, RZ, R20 ;  /* 0x000000ffff197224 */ /* 0x000fc600078e0014 */
[----:B------:R-:W-:Y:S01]  /*43b0*/  IADD3 R26, PT, PT, R21, -R19, R22 ;  /* 0x80000013151a7210 */ /* 0x000fe20007ffe016 */
[----:B------:R-:W-:Y:S06]  /*43c0*/  @P0 BRA `(.L_x_381) ;  /* 0xfffffffc00340947 */ /* 0x000fec000383ffff */
[----:B------:R-:W-:Y:S05]  /*43d0*/  BSYNC.RECONVERGENT B2 ;  /* 0x0000000000027941 */ /* 0x000fea0003800200 */
.L_x_378:
[----:B------:R-:W-:-:S04]  /*43e0*/  IMAD.HI.U32 R3, R4, 0x3, RZ ;  /* 0x0000000304037827 */ /* 0x000fc800078e00ff */
[----:B------:R-:W-:-:S05]  /*43f0*/  IMAD.IADD R2, R4, 0x1, -R3 ;  /* 0x0000000104027824 */ /* 0x000fca00078e0a03 */
[----:B------:R-:W-:-:S04]  /*4400*/  LEA.HI R2, R2, R3, RZ, 0x1f ;  /* 0x0000000302027211 */ /* 0x000fc800078ff8ff */
[----:B------:R-:W-:-:S05]  /*4410*/  SHF.R.U32.HI R3, RZ, 0x1e, R2 ;  /* 0x0000001eff037819 */ /* 0x000fca0000011602 */
[----:B------:R-:W-:-:S07]  /*4420*/  IMAD R4, R3, -0x7fffffff, R4 ;  /* 0x8000000103047824 */ /* 0x000fce00078e0204 */
.L_x_377:
[----:B------:R-:W-:Y:S05]  /*4430*/  BSYNC.RECONVERGENT B1 ;  /* 0x0000000000017941 */ /* 0x000fea0003800200 */
.L_x_376:
[----:B------:R-:W-:Y:S01]  /*4440*/  IMAD.HI.U32 R2, R4, -0x4370ec6f, RZ ;  /* 0xbc8f139104027827 */ /* 0x000fe200078e00ff */
[----:B------:R-:W-:Y:S02]  /*4450*/  DSETP.GEU.AND P1, PT, R6, 0.25, PT ;  /* 0x3fd000000600742a */ /* 0x000fe40003f2e000 */
[----:B------:R-:W-:Y:S02]  /*4460*/  DSETP.GEU.AND P2, PT, R8, 0.25, PT ;  /* 0x3fd000000800742a */ /* 0x000fe40003f4e000 */
[----:B------:R-:W-:Y:S01]  /*4470*/  SHF.R.U32.HI R3, RZ, 0xf, R2 ;  /* 0x0000000fff037819 */ /* 0x000fe20000011602 */
[----:B------:R-:W-:Y:S02]  /*4480*/  DSETP.GEU.AND P3, PT, R10, 0.25, PT ;  /* 0x3fd000000a00742a */ /* 0x000fe40003f6e000 */
[----:B------:R-:W-:Y:S02]  /*4490*/  DSETP.GEU.AND P4, PT, R14, 0.25, PT ;  /* 0x3fd000000e00742a */ /* 0x000fe40003f8e000 */
[C---:B------:R-:W-:Y:S01]  /*44a0*/  IMAD R4, R3.reuse, -0xadc8, R4 ;  /* 0xffff523803047824 */ /* 0x040fe200078e0204 */
[----:B------:R-:W-:Y:S01]  /*44b0*/  DSETP.GEU.AND P5, PT, R16, 0.25, PT ;  /* 0x3fd000001000742a */ /* 0x000fe20003fae000 */
[----:B------:R-:W-:Y:S01]  /*44c0*/  IMAD R3, R3, 0xd47, RZ ;  /* 0x00000d4703037824 */ /* 0x000fe200078e02ff */
[----:B------:R-:W-:Y:S01]  /*44d0*/  SEL R6, RZ, 0x1, P3 ;  /* 0x00000001ff067807 */ /* 0x000fe20001800000 */
        /* <DEDUP_REMOVED lines=15> */
[----:B------:R-:W-:-:S05]  /*45d0*/  IMAD.IADD R4, R3, 0x1, R4 ;  /* 0x0000000103047824 */ /* 0x000fca00078e0204 */
[----:B------:R-:W-:-:S05]  /*45e0*/  I2FP.F32.U32 R4, R4 ;  /* 0x0000000400047245 */ /* 0x000fca0000201000 */
[----:B------:R-:W-:Y:S01]  /*45f0*/  FMUL R20, R4, 4.6566128730773925781e-10 ;  /* 0x3000000004147820 */ /* 0x000fe20000400000 */
[----:B------:R-:W-:-:S03]  /*4600*/  FMUL R4, R2, 4.6566128730773925781e-10 ;  /* 0x3000000002047820 */ /* 0x000fc60000400000 */
[----:B------:R-:W0:Y:S08]  /*4610*/  F2F.F64.F32 R18, R20 ;  /* 0x0000001400127310 */ /* 0x000e300000201800 */
[----:B------:R1:W2:Y:S01]  /*4620*/  F2F.F64.F32 R2, R4 ;  /* 0x0000000400027310 */ /* 0x0002a20000201800 */
[----:B0-----:R-:W-:Y:S01]  /*4630*/  DADD R18, R18, -0.5 ;  /* 0xbfe0000012127429 */ /* 0x001fe20000000000 */
[----:B-1----:R-:W-:Y:S01]  /*4640*/  SEL R4, RZ, 0x1, P0 ;  /* 0x00000001ff047807 */ /* 0x002fe20000000000 */
[----:B--2---:R-:W-:-:S06]  /*4650*/  DADD R2, R2, -0.5 ;  /* 0xbfe0000002027429 */ /* 0x004fcc0000000000 */
[----:B------:R-:W-:-:S08]  /*4660*/  DMUL R18, R18, R18 ;  /* 0x0000001212127228 */ /* 0x000fd00000000000 */
[----:B------:R-:W-:Y:S01]  /*4670*/  DFMA R18, R2, R2, R18 ;  /* 0x000000020212722b */ /* 0x000fe20000000012 */
[----:B------:R-:W-:Y:S02]  /*4680*/  SEL R2, RZ, 0x1, P1 ;  /* 0x00000001ff027807 */ /* 0x000fe40000800000 */
[----:B------:R-:W-:-:S04]  /*4690*/  SEL R3, RZ, 0x1, P2 ;  /* 0x00000001ff037807 */ /* 0x000fc80001000000 */
[----:B------:R-:W-:Y:S01]  /*46a0*/  IADD3 R6, P1, P2, R6, R3, R2 ;  /* 0x0000000306067210 */ /* 0x000fe20007a3e002 */
[----:B------:R-:W-:Y:S01]  /*46b0*/  DSETP.GEU.AND P3, PT, R18, 0.25, PT ;  /* 0x3fd000001200742a */ /* 0x000fe20003f6e000 */
[----:B------:R-:W-:Y:S02]  /*46c0*/  SEL R3, RZ, 0x1, P4 ;  /* 0x00000001ff037807 */ /* 0x000fe40002000000 */
[----:B------:R-:W-:Y:S02]  /*46d0*/  SEL R2, RZ, 0x1, P5 ;  /* 0x00000001ff027807 */ /* 0x000fe40002800000 */
[----:B------:R-:W-:Y:S02]  /*46e0*/  IADD3 R3, P4, P0, R3, R6, R4 ;  /* 0x0000000603037210 */ /* 0x000fe4000789e004 */
[----:B------:R-:W-:Y:S02]  /*46f0*/  IADD3.X R4, PT, PT, RZ, RZ, RZ, P1, P2 ;  /* 0x000000ffff047210 */ /* 0x000fe40000fe44ff */
[----:B------:R-:W-:-:S02]  /*4700*/  ISETP.GE.U32.AND P1, PT, R28, UR4, PT ;  /* 0x000000041c007c0c */ /* 0x000fc4000bf26070 */
[----:B------:R-:W-:-:S04]  /*4710*/  SEL R6, RZ, 0x1, P3 ;  /* 0x00000001ff067807 */ /* 0x000fc80001800000 */
[----:B------:R-:W-:Y:S02]  /*4720*/  IADD3 R2, P2, P3, R6, R3, R2 ;  /* 0x0000000306027210 */ /* 0x000fe40007b5e002 */
[----:B------:R-:W-:-:S04]  /*4730*/  IADD3.X R3, PT, PT, RZ, R4, RZ, P4, P0 ;  /* 0x00000004ff037210 */ /* 0x000fc800027e04ff */
[----:B------:R-:W-:Y:S01]  /*4740*/  IADD3.X R3, PT, PT, RZ, R3, RZ, P2, P3 ;  /* 0x00000003ff037210 */ /* 0x000fe200017e64ff */
[----:B------:R-:W-:Y:S06]  /*4750*/  @!P1 BRA `(.L_x_382) ;  /* 0x0000003000f49947 */ /* 0x000fec0003800000 */
[----:B------:R-:W0:Y:S02]  /*4760*/  LDCU.64 UR6, c[0x0][0x3a8] ;  /* 0x00007500ff0677ac */ /* 0x000e240008000a00 */
[----:B0-----:R-:W-:Y:S01]  /*4770*/  VIADD R4, R0, UR7 ;  /* 0x0000000700047c36 */ /* 0x001fe20008000000 */
[----:B------:R-:W-:-:S03]  /*4780*/  UIADD3 UR5, UPT, UPT, UR6, -0xe00, URZ ;  /* 0xfffff20006057890 */ /* 0x000fc6000fffe0ff */
[----:B------:R-:W-:-:S05]  /*4790*/  IMAD R4, R4, 0xe00, RZ ;  /* 0x00000e0004047824 */ /* 0x000fca00078e02ff */
[----:B------:R-:W-:-:S13]  /*47a0*/  ISETP.GT.U32.AND P0, PT, R4, UR5, PT ;  /* 0x0000000504007c0c */ /* 0x000fda000bf04070 */
[----:B------:R-:W-:Y:S05]  /*47b0*/  @P0 BRA `(.L_x_383) ;  /* 0x0000002c00140947 */ /* 0x000fea0003800000 */
.L_x_426:
[----:B------:R-:W0:Y:S01]  /*47c0*/  LDCU UR5, c[0x0][0x380] ;  /* 0x00007000ff0577ac */ /* 0x000e220008000800 */
[----:B------:R-:W-:Y:S01]  /*47d0*/  BSSY.RECONVERGENT B1, `(.L_x_384) ;  /* 0x0000045000017945 */ /* 0x000fe20003800200 */
[----:B------:R-:W-:Y:S02]  /*47e0*/  MOV R18, 0x1 ;  /* 0x0000000100127802 */ /* 0x000fe40000000f00 */
[----:B0-----:R-:W-:-:S05]  /*47f0*/  IADD3 R16, PT, PT, R4, UR5, R5 ;  /* 0x0000000504107c10 */ /* 0x001fca000fffe005 */
[----:B------:R-:W-:-:S05]  /*4800*/  IMAD.SHL.U32 R16, R16, 0x2, RZ ;  /* 0x0000000210107824 */ /* 0x000fca00078e00ff */
[----:B------:R-:W-:-:S13]  /*4810*/  ISETP.NE.AND P0, PT, R16, RZ, PT ;  /* 0x000000ff1000720c */ /* 0x000fda0003f05270 */
[----:B------:R-:W-:Y:S05]  /*4820*/  @!P0 BRA `(.L_x_385) ;  /* 0x0000000000fc8947 */ /* 0x000fea0003800000 */
[----:B------:R-:W-:Y:S01]  /*4830*/  HFMA2 R19, -RZ, RZ, 0, 0 ;  /* 0x00000000ff137431 */ /* 0x000fe200000001ff */
[----:B------:R-:W-:Y:S01]  /*4840*/  BSSY.RECONVERGENT B2, `(.L_x_386) ;  /* 0x0000038000027945 */ /* 0x000fe20003800200 */
[--C-:B------:R-:W-:Y:S01]  /*4850*/  SHF.R.S32.HI R14, RZ, 0x1f, R16.reuse ;  /* 0x0000001fff0e7819 */ /* 0x100fe20000011410 */
[----:B------:R-:W-:Y:S02]  /*4860*/  IMAD.MOV.U32 R15, RZ, RZ, R16 ;  /* 0x000000ffff0f7224 */ /* 0x000fe400078e0010 */
[----:B------:R-:W-:Y:S02]  /*4870*/  IMAD.MOV.U32 R20, RZ, RZ, 0xbc8f ;  /* 0x0000bc8fff147424 */ /* 0x000fe400078e00ff */
[----:B------:R-:W-:Y:S02]  /*4880*/  IMAD.MOV.U32 R17, RZ, RZ, RZ ;  /* 0x000000ffff117224 */ /* 0x000fe400078e00ff */
[----:B------:R-:W-:-:S07]  /*4890*/  IMAD.MOV.U32 R18, RZ, RZ, 0x1 ;  /* 0x00000001ff127424 */ /* 0x000fce00078e00ff */
.L_x_389:
        /* <DEDUP_REMOVED lines=43> */
.L_x_388:
[----:B------:R-:W-:Y:S05]  /*4b50*/  BSYNC.RECONVERGENT B3 ;  /* 0x0000000000037941 */ /* 0x000fea0003800200 */
.L_x_387:
[----:B------:R-:W-:Y:S01]  /*4b60*/  ISETP.GT.U32.AND.EX P0, PT, R14, RZ, PT, P1 ;  /* 0x000000ff0e00720c */ /* 0x000fe20003f04110 */
[----:B------:R-:W-:Y:S01]  /*4b70*/  IMAD.MOV.U32 R20, RZ, RZ, R12 ;  /* 0x000000ffff147224 */ /* 0x000fe200078e000c */
[--C-:B------:R-:W-:Y:S02]  /*4b80*/  SHF.R.U64 R15, R15, 0x1, R14.reuse ;  /* 0x000000010f0f7819 */ /* 0x100fe4000000120e */
[----:B------:R-:W-:Y:S02]  /*4b90*/  SHF.R.U32.HI R14, RZ, 0x1, R14 ;  /* 0x00000001ff0e7819 */ /* 0x000fe4000001160e */
[----:B------:R-:W-:-:S07]  /*4ba0*/  IADD3 R17, PT, PT, R13, -R9, R8 ;  /* 0x800000090d117210 */ /* 0x000fce0007ffe008 */
[----:B------:R-:W-:Y:S05]  /*4bb0*/  @P0 BRA `(.L_x_389) ;  /* 0xfffffffc00380947 */ /* 0x000fea000383ffff */
[----:B------:R-:W-:Y:S05]  /*4bc0*/  BSYNC.RECONVERGENT B2 ;  /* 0x0000000000027941 */ /* 0x000fea0003800200 */
.L_x_386:
[----:B------:R-:W-:-:S05]  /*4bd0*/  IMAD.HI.U32 R7, R18, 0x3, RZ ;  /* 0x0000000312077827 */ /* 0x000fca00078e00ff */
[----:B------:R-:W-:-:S04]  /*4be0*/  IADD3 R6, PT, PT, -R7, R18, RZ ;  /* 0x0000001207067210 */ /* 0x000fc80007ffe1ff */
[----:B------:R-:W-:-:S04]  /*4bf0*/  LEA.HI R6, R6, R7, RZ, 0x1f ;  /* 0x0000000706067211 */ /* 0x000fc800078ff8ff */
[----:B------:R-:W-:-:S05]  /*4c00*/  SHF.R.U32.HI R7, RZ, 0x1e, R6 ;  /* 0x0000001eff077819 */ /* 0x000fca0000011606 */
[----:B------:R-:W-:-:S07]  /*4c10*/  IMAD R18, R7, -0x7fffffff, R18 ;  /* 0x8000000107127824 */ /* 0x000fce00078e0212 */
.L_x_385:
[----:B------:R-:W-:Y:S05]  /*4c20*/  BSYNC.RECONVERGENT B1 ;  /* 0x0000000000017941 */ /* 0x000fea0003800200 */
.L_x_384:
        /* <DEDUP_REMOVED lines=26> */
[----:B-1----:R-:W-:-:S04]  /*4dd0*/  IADD3 R11, PT, PT, R16, 0x400, RZ ;  /* 0x00000400100b7810 */ /* 0x002fc80007ffe0ff */
[----:B------:R-:W-:Y:S01]  /*4de0*/  ISETP.NE.AND P0, PT, R11, RZ, PT ;  /* 0x000000ff0b00720c */ /* 0x000fe20003f05270 */
[----:B--2---:R-:W-:-:S08]  /*4df0*/  DADD R8, R8, -0.5 ;  /* 0xbfe0000008087429 */ /* 0x004fd00000000000 */
[----:B------:R-:W-:-:S08]  /*4e00*/  DMUL R8, R8, R8 ;  /* 0x0000000808087228 */ /* 0x000fd00000000000 */
[----:B------:R-:W-:Y:S01]  /*4e10*/  DFMA R6, R6, R6, R8 ;  /* 0x000000060606722b */ /* 0x000fe20000000008 */
[----:B------:R-:W-:Y:S01]  /*4e20*/  IMAD.MOV.U32 R8, RZ, RZ, 0x1 ;  /* 0x00000001ff087424 */ /* 0x000fe200078e00ff */
[----:B------:R-:W-:Y:S09]  /*4e30*/  @!P0 BRA `(.L_x_391) ;  /* 0x0000000000f88947 */ /* 0x000ff20003800000 */
[----:B------:R-:W-:Y:S01]  /*4e40*/  BSSY.RECONVERGENT B2, `(.L_x_392) ;  /* 0x0000038000027945 */ /* 0x000fe20003800200 */
[----:B------:R-:W-:Y:S01]  /*4e50*/  SHF.R.S32.HI R24, RZ, 0x1f, R11 ;  /* 0x0000001fff187819 */ /* 0x000fe2000001140b */
[----:B------:R-:W-:Y:S01]  /*4e60*/  IMAD.MOV.U32 R22, RZ, RZ, 0xbc8f ;  /* 0x0000bc8fff167424 */ /* 0x000fe200078e00ff */
[----:B------:R-:W-:Y:S01]  /*4e70*/  CS2R R8, SRZ ;  /* 0x0000000000087805 */ /* 0x000fe2000001ff00 */
[----:B------:R-:W-:-:S07]  /*4e80*/  IMAD.MOV.U32 R10, RZ, RZ, 0x1 ;  /* 0x00000001ff0a7424 */ /* 0x000fce00078e00ff */
.L_x_395:
        /* <DEDUP_REMOVED lines=44> */
.L_x_394:
[----:B------:R-:W-:Y:S05]  /*5150*/  BSYNC.RECONVERGENT B3 ;  /* 0x0000000000037941 */ /* 0x000fea0003800200 */
.L_x_393:
[----:B------:R-:W-:Y:S01]  /*5160*/  ISETP.GT.U32.AND.EX P0, PT, R24, RZ, PT, P1 ;  /* 0x000000ff1800720c */ /* 0x000fe20003f04110 */
[----:B------:R-:W-:Y:S01]  /*5170*/  IMAD.MOV.U32 R22, RZ, RZ, R20 ;  /* 0x000000ffff167224 */ /* 0x000fe200078e0014 */
[--C-:B------:R-:W-:Y:S02]  /*5180*/  SHF.R.U64 R11, R11, 0x1, R24.reuse ;  /* 0x000000010b0b7819 */ /* 0x100fe40000001218 */
[----:B------:R-:W-:Y:S02]  /*5190*/  SHF.R.U32.HI R24, RZ, 0x1, R24 ;  /* 0x00000001ff187819 */ /* 0x000fe40000011618 */
[----:B------:R-:W-:-:S07]  /*51a0*/  IADD3 R9, PT, PT, R21, -R13, R12 ;  /* 0x8000000d15097210 */ /* 0x000fce0007ffe00c */
[----:B------:R-:W-:Y:S05]  /*51b0*/  @P0 BRA `(.L_x_395) ;  /* 0xfffffffc00340947 */ /* 0x000fea000383ffff */
[----:B------:R-:W-:Y:S05]  /*51c0*/  BSYNC.RECONVERGENT B2 ;  /* 0x0000000000027941 */ /* 0x000fea0003800200 */
.L_x_392:
[----:B------:R-:W-:-:S04]  /*51d0*/  IMAD.HI.U32 R9, R10, 0x3, RZ ;  /* 0x000000030a097827 */ /* 0x000fc800078e00ff */
[----:B------:R-:W-:-:S05]  /*51e0*/  IMAD.IADD R8, R10, 0x1, -R9 ;  /* 0x000000010a087824 */ /* 0x000fca00078e0a09 */
[----:B------:R-:W-:-:S04]  /*51f0*/  LEA.HI R8, R8, R9, RZ, 0x1f ;  /* 0x0000000908087211 */ /* 0x000fc800078ff8ff */
[----:B------:R-:W-:-:S05]  /*5200*/  SHF.R.U32.HI R9, RZ, 0x1e, R8 ;  /* 0x0000001eff097819 */ /* 0x000fca0000011608 */
[----:B------:R-:W-:-:S07]  /*5210*/  IMAD R8, R9, -0x7fffffff, R10 ;  /* 0x8000000109087824 */ /* 0x000fce00078e020a */
.L_x_391:
[----:B------:R-:W-:Y:S05]  /*5220*/  BSYNC.RECONVERGENT B1 ;  /* 0x0000000000017941 */ /* 0x000fea0003800200 */
.L_x_390:
        /* <DEDUP_REMOVED lines=40> */
.L_x_401:
        /* <DEDUP_REMOVED lines=43> */
.L_x_400:
[----:B------:R-:W-:Y:S05]  /*5760*/  BSYNC.RECONVERGENT B3 ;  /* 0x0000000000037941 */ /* 0x000fea0003800200 */
.L_x_399:
[----:B------:R-:W-:Y:S01]  /*5770*/  ISETP.GT.U32.AND.EX P0, PT, R10, RZ, PT, P1 ;  /* 0x000000ff0a00720c */ /* 0x000fe20003f04110 */
[----:B------:R-:W-:Y:S01]  /*5780*/  IMAD.MOV.U32 R22, RZ, RZ, R20 ;  /* 0x000000ffff167224 */ /* 0x000fe200078e0014 */
[--C-:B------:R-:W-:Y:S02]  /*5790*/  SHF.R.U64 R11, R11, 0x1, R10.reuse ;  /* 0x000000010b0b7819 */ /* 0x100fe4000000120a */
[----:B------:R-:W-:Y:S02]  /*57a0*/  SHF.R.U32.HI R10, RZ, 0x1, R10 ;  /* 0x00000001ff0a7819 */ /* 0x000fe4000001160a */
[----:B------:R-:W-:-:S07]  /*57b0*/  IADD3 R17, PT, PT, R21, -R15, R14 ;  /* 0x8000000f15117210 */ /* 0x000fce0007ffe00e */
[----:B------:R-:W-:Y:S05]  /*57c0*/  @P0 BRA `(.L_x_401) ;  /* 0xfffffffc00380947 */ /* 0x000fea000383ffff */
[----:B------:R-:W-:Y:S05]  /*57d0*/  BSYNC.RECONVERGENT B2 ;  /* 0x0000000000027941 */ /* 0x000fea0003800200 */
.L_x_398:
[----:B------:R-:W-:-:S05]  /*57e0*/  IMAD.HI.U32 R11, R24, 0x3, RZ ;  /* 0x00000003180b7827 */ /* 0x000fca00078e00ff */
[----:B------:R-:W-:-:S04]  /*57f0*/  IADD3 R10, PT, PT, -R11, R24, RZ ;  /* 0x000000180b0a7210 */ /* 0x000fc80007ffe1ff */
[----:B------:R-:W-:-:S04]  /*5800*/  LEA.HI R10, R10, R11, RZ, 0x1f ;  /* 0x0000000b0a0a7211 */ /* 0x000fc800078ff8ff */
[----:B------:R-:W-:-:S05]  /*5810*/  SHF.R.U32.HI R11, RZ, 0x1e, R10 ;  /* 0x0000001eff0b7819 */ /* 0x000fca000001160a */
[----:B------:R-:W-:-:S07]  /*5820*/  IMAD R24, R11, -0x7fffffff, R24 ;  /* 0x800000010b187824 */ /* 0x000fce00078e0218 */
.L_x_397:
[----:B------:R-:W-:Y:S05]  /*5830*/  BSYNC.RECONVERGENT B1 ;  /* 0x0000000000017941 */ /* 0x000fea0003800200 */
.L_x_396:
        /* <DEDUP_REMOVED lines=40> */
.L_x_407:
        /* <DEDUP_REMOVED lines=44> */
.L_x_406:
[----:B------:R-:W-:Y:S05]  /*5d80*/  BSYNC.RECONVERGENT B3 ;  /* 0x0000000000037941 */ /* 0x000fea0003800200 */
.L_x_405:
[----:B------:R-:W-:Y:S01]  /*5d90*/  ISETP.GT.U32.AND.EX P0, PT, R12, RZ, PT, P1 ;  /* 0x000000ff0c00720c */ /* 0x000fe20003f04110 */
[----:B------:R-:W-:Y:S01]  /*5da0*/  IMAD.MOV.U32 R22, RZ, RZ, R18 ;  /* 0x000000ffff167224 */ /* 0x000fe200078e0012 */
[--C-:B------:R-:W-:Y:S02]  /*5db0*/  SHF.R.U64 R13, R13, 0x1, R12.reuse ;  /* 0x000000010d0d7819 */ /* 0x100fe4000000120c */
[----:B------:R-:W-:Y:S02]  /*5dc0*/  SHF.R.U32.HI R12, RZ, 0x1, R12 ;  /* 0x00000001ff0c7819 */ /* 0x000fe4000001160c */
[----:B------:R-:W-:-:S07]  /*5dd0*/  IADD3 R17, PT, PT, R19, -R25, R26 ;  /* 0x8000001913117210 */ /* 0x000fce0007ffe01a */
[----:B------:R-:W-:Y:S05]  /*5de0*/  @P0 BRA `(.L_x_407) ;  /* 0xfffffffc00340947 */ /* 0x000fea000383ffff */
[----:B------:R-:W-:Y:S05]  /*5df0*/  BSYNC.RECONVERGENT B2 ;  /* 0x0000000000027941 */ /* 0x000fea0003800200 */
.L_x_404:
[----:B------:R-:W-:-:S04]  /*5e00*/  IMAD.HI.U32 R13, R24, 0x3, RZ ;  /* 0x00000003180d7827 */ /* 0x000fc800078e00ff */
[----:B------:R-:W-:-:S05]  /*5e10*/  IMAD.IADD R12, R24, 0x1, -R13 ;  /* 0x00000001180c7824 */ /* 0x000fca00078e0a0d */
[----:B------:R-:W-:-:S04]  /*5e20*/  LEA.HI R12, R12, R13, RZ, 0x1f ;  /* 0x0000000d0c0c7211 */ /* 0x000fc800078ff8ff */
[----:B------:R-:W-:-:S05]  /*5e30*/  SHF.R.U32.HI R13, RZ, 0x1e, R12 ;  /* 0x0000001eff0d7819 */ /* 0x000fca000001160c */
[----:B------:R-:W-:-:S07]  /*5e40*/  IMAD R24, R13, -0x7fffffff, R24 ;  /* 0x800000010d187824 */ /* 0x000fce00078e0218 */
.L_x_403:
[----:B------:R-:W-:Y:S05]  /*5e50*/  BSYNC.RECONVERGENT B1 ;  /* 0x0000000000017941 */ /* 0x000fea0003800200 */
.L_x_402:
        /* <DEDUP_REMOVED lines=23> */
[----:B------:R0:W1:Y:S04]  /*5fd0*/  F2F.F64.F32 R12, R17 ;  /* 0x00000011000c7310 */ /* 0x0000680000201800 */
[----:B------:R-:W-:-:S04]  /*5fe0*/  FMUL R18, R14, 4.6566128730773925781e-10 ;  /* 0x300000000e127820 */ /* 0x000fc80000400000 */
        /* <DEDUP_REMOVED lines=14> */
.L_x_413:
        /* <DEDUP_REMOVED lines=31> */
.L_x_412:
[----:B------:R-:W-:Y:S05]  /*62c0*/  BSYNC.RECONVERGENT B3 ;  /* 0x0000000000037941 */ /* 0x000fea0003800200 */
.L_x_411:
[----:B------:R-:W-:-:S04]  /*62d0*/  IMAD.WIDE.U32 R20, R25, 0x3, RZ ;  /* 0x0000000319147825 */ /* 0x000fc800078e00ff */
[----:B------:R-:W-:-:S04]  /*62e0*/  IMAD.WIDE.U32 R14, R18, 0x3, RZ ;  /* 0x00000003120e7825 */ /* 0x000fc800078e00ff */
[----:B------:R-:W-:-:S04]  /*62f0*/  IMAD.WIDE.U32 R20, P0, R18, -0x7fffffff, R20 ;  /* 0x8000000112147825 */ /* 0x000fc80007800014 */
[----:B------:R-:W-:Y:S01]  /*6300*/  IMAD.MOV.U32 R14, RZ, RZ, R21 ;  /* 0x000000ffff0e7224 */ /* 0x000fe200078e0015 */
[----:B------:R-:W-:Y:S01]  /*6310*/  IADD3 RZ, P1, PT, R15, R20, RZ ;  /* 0x000000140fff7210 */ /* 0x000fe20007f3e0ff */
[----:B------:R-:W-:Y:S01]  /*6320*/  IMAD.X R15, RZ, RZ, RZ, P0 ;  /* 0x000000ffff0f7224 */ /* 0x000fe200000e06ff */
[C---:B------:R-:W-:Y:S01]  /*6330*/  ISETP.GT.U32.AND P0, PT, R17.reuse, 0x1, PT ;  /* 0x000000011100780c */ /* 0x040fe20003f04070 */
[----:B------:R-:W-:Y:S01]  /*6340*/  IMAD.MOV.U32 R19, RZ, RZ, R25 ;  /* 0x000000ffff137224 */ /* 0x000fe200078e0019 */
        /* <DEDUP_REMOVED lines=8> */
[----:B------:R-:W-:Y:S02]  /*63d0*/  IADD3 R21, PT, PT, R19, -R21, R14 ;  /* 0x8000001513157210 */ /* 0x000fe40007ffe00e */
[----:B------:R-:W-:Y:S01]  /*63e0*/  MOV R14, R18 ;  /* 0x00000012000e7202 */ /* 0x000fe20000000f00 */
[----:B------:R-:W-:Y:S06]  /*63f0*/  @P0 BRA `(.L_x_413) ;  /* 0xfffffffc00340947 */ /* 0x000fec000383ffff */
[----:B------:R-:W-:Y:S05]  /*6400*/  BSYNC.RECONVERGENT B2 ;  /* 0x0000000000027941 */ /* 0x000fea0003800200 */
.L_x_410:
[----:B------:R-:W-:-:S04]  /*6410*/  IMAD.HI.U32 R15, R22, 0x3, RZ ;  /* 0x00000003160f7827 */ /* 0x000fc800078e00ff */
[----:B------:R-:W-:-:S05]  /*6420*/  IMAD.IADD R14, R22, 0x1, -R15 ;  /* 0x00000001160e7824 */ /* 0x000fca00078e0a0f */
[----:B------:R-:W-:-:S04]  /*6430*/  LEA.HI R14, R14, R15, RZ, 0x1f ;  /* 0x0000000f0e0e7211 */ /* 0x000fc800078ff8ff */
[----:B------:R-:W-:-:S05]  /*6440*/  SHF.R.U32.HI R15, RZ, 0x1e, R14 ;  /* 0x0000001eff0f7819 */ /* 0x000fca000001160e */
[----:B------:R-:W-:-:S07]  /*6450*/  IMAD R22, R15, -0x7fffffff, R22 ;  /* 0x800000010f167824 */ /* 0x000fce00078e0216 */
.L_x_409:
[----:B------:R-:W-:Y:S05]  /*6460*/  BSYNC.RECONVERGENT B1 ;  /* 0x0000000000017941 */ /* 0x000fea0003800200 */
.L_x_408:
        /* <DEDUP_REMOVED lines=21> */
[----:B------:R-:W-:Y:S02]  /*65c0*/  @P0 IADD3 R18, PT, PT, -R14, RZ, RZ ;  /* 0x000000ff0e120210 */ /* 0x000fe40007ffe1ff */
        /* <DEDUP_REMOVED lines=17> */
.L_x_419:
        /* <DEDUP_REMOVED lines=30> */
.L_x_418:
[----:B------:R-:W-:Y:S05]  /*68c0*/  BSYNC.RECONVERGENT B3 ;  /* 0x0000000000037941 */ /* 0x000fea0003800200 */
.L_x_417:
[----:B------:R-:W-:-:S04]  /*68d0*/  IMAD.WIDE.U32 R18, R28, R28, RZ ;  /* 0x0000001c1c127225 */ /* 0x000fc800078e00ff */
[----:B------:R-:W-:Y:S02]  /*68e0*/  IMAD.IADD R19, R19, 0x1, R27 ;  /* 0x0000000113137824 */ /* 0x000fe400078e021b */
[----:B------:R-:W-:-:S04]  /*68f0*/  IMAD.WIDE.U32 R22, R18, 0x3, RZ ;  /* 0x0000000312167825 */ /* 0x000fc800078e00ff */
[----:B------:R-:W-:-:S04]  /*6900*/  IMAD.WIDE.U32 R20, R19, 0x3, RZ ;  /* 0x0000000313147825 */ /* 0x000fc800078e00ff */
[----:B------:R-:W-:-:S03]  /*6910*/  IMAD.WIDE.U32 R20, P0, R18, -0x7fffffff, R20 ;  /* 0x8000000112147825 */ /* 0x000fc60007800014 */
        /* <DEDUP_REMOVED lines=15> */
.L_x_416:
[----:B------:R-:W-:-:S04]  /*6a10*/  IMAD.HI.U32 R17, R26, 0x3, RZ ;  /* 0x000000031a117827 */ /* 0x000fc800078e00ff */
[----:B------:R-:W-:-:S05]  /*6a20*/  IMAD.IADD R18, R26, 0x1, -R17 ;  /* 0x000000011a127824 */ /* 0x000fca00078e0a11 */
[----:B------:R-:W-:-:S04]  /*6a30*/  LEA.HI R18, R18, R17, RZ, 0x1f ;  /* 0x0000001112127211 */ /* 0x000fc800078ff8ff */
[----:B------:R-:W-:-:S05]  /*6a40*/  SHF.R.U32.HI R17, RZ, 0x1e, R18 ;  /* 0x0000001eff117819 */ /* 0x000fca0000011612 */
[----:B------:R-:W-:-:S07]  /*6a50*/  IMAD R26, R17, -0x7fffffff, R26 ;  /* 0x80000001111a7824 */ /* 0x000fce00078e021a */
.L_x_415:
[----:B------:R-:W-:Y:S05]  /*6a60*/  BSYNC.RECONVERGENT B1 ;  /* 0x0000000000017941 */ /* 0x000fea0003800200 */
.L_x_414:
        /* <DEDUP_REMOVED lines=11> */
[----:B------:R-:W-:Y:S02]  /*6b20*/  VIADD R26, R16, 0x1800 ;  /* 0x00001800101a7836 */ /* 0x000fe40000000000 */
        /* <DEDUP_REMOVED lines=27> */
.L_x_425:
[----:B------:R-:W-:Y:S01]  /*6ce0*/  LOP3.LUT R18, R26, 0x1, RZ, 0xc0, !PT ;  /* 0x000000011a127812 */ /* 0x000fe200078ec0ff */
[----:B------:R-:W-:Y:S01]  /*6cf0*/  IMAD R23, R20, R27, RZ ;  /* 0x0000001b14177224 */ /* 0x000fe200078e02ff */
[----:B------:R-:W-:Y:S02]  /*6d00*/  BSSY.RECONVERGENT B3, `(.L_x_423) ;  /* 0x000001b000037945 */ /* 0x000fe40003800200 */
[----:B------:R-:W-:Y:S01]  /*6d10*/  ISETP.NE.U32.AND P0, PT, R18, 0x1, PT ;  /* 0x000000011200780c */ /* 0x000fe20003f05070 */
[----:B------:R-:W-:-:S03]  /*6d20*/  IMAD R23, R27, R20, R23 ;  /* 0x000000141b177224 */ /* 0x000fc600078e0217 */
[----:B------:R-:W-:-:S13]  /*6d30*/  ISETP.NE.U32.AND.EX P0, PT, RZ, RZ, PT, P0 ;  /* 0x000000ffff00720c */ /* 0x000fda0003f05100 */
[----:B------:R-:W-:Y:S05]  /*6d40*/  @P0 BRA `(.L_x_424) ;  /* 0x0000000000580947 */ /* 0x000fea0003800000 */
[----:B------:R-:W-:-:S04]  /*6d50*/  IMAD R19, R24, R27, RZ ;  /* 0x0000001b18137224 */ /* 0x000fc800078e02ff */
[----:B------:R-:W-:Y:S02]  /*6d60*/  IMAD R21, R20, R28, R19 ;  /* 0x0000001c14157224 */ /* 0x000fe400078e0213 */
[----:B------:R-:W-:-:S05]  /*6d70*/  IMAD.WIDE.U32 R18, R28, R27, RZ ;  /* 0x0000001b1c127225 */ /* 0x000fca00078e00ff */
        /* <DEDUP_REMOVED lines=19> */
.L_x_424:
[----:B------:R-:W-:Y:S05]  /*6eb0*/  BSYNC.RECONVERGENT B3 ;  /* 0x0000000000037941 */ /* 0x000fea0003800200 */
.L_x_423:
        /* <DEDUP_REMOVED lines=21> */
.L_x_422:
[----:B------:R-:W-:-:S04]  /*7010*/  IMAD.HI.U32 R19, R28, 0x3, RZ ;  /* 0x000000031c137827 */ /* 0x000fc800078e00ff */
[----:B------:R-:W-:-:S05]  /*7020*/  IMAD.IADD R18, R28, 0x1, -R19 ;  /* 0x000000011c127824 */ /* 0x000fca00078e0a13 */
[----:B------:R-:W-:-:S04]  /*7030*/  LEA.HI R18, R18, R19, RZ, 0x1f ;  /* 0x0000001312127211 */ /* 0x000fc800078ff8ff */
[----:B------:R-:W-:-:S05]  /*7040*/  SHF.R.U32.HI R19, RZ, 0x1e, R18 ;  /* 0x0000001eff137819 */ /* 0x000fca0000011612 */
[----:B------:R-:W-:-:S07]  /*7050*/  IMAD R28, R19, -0x7fffffff, R28 ;  /* 0x80000001131c7824 */ /* 0x000fce00078e021c */
.L_x_421:
[----:B------:R-:W-:Y:S05]  /*7060*/  BSYNC.RECONVERGENT B1 ;  /* 0x0000000000017941 */ /* 0x000fea0003800200 */
.L_x_420:
[----:B------:R-:W-:Y:S01]  /*7070*/  IMAD.HI.U32 R18, R28, -0x4370ec6f, RZ ;  /* 0xbc8f13911c127827 */ /* 0x000fe200078e00ff */
[----:B------:R-:W-:Y:S01]  /*7080*/  DSETP.GEU.AND P1, PT, R6, 0.25, PT ;  /* 0x3fd000000600742a */ /* 0x000fe20003f2e000 */
[----:B------:R-:W0:Y:S01]  /*7090*/  LDCU UR6, c[0x0][0x3a8] ;  /* 0x00007500ff0677ac */ /* 0x000e220008000800 */
[----:B------:R-:W-:Y:S02]  /*70a0*/  DSETP.GEU.AND P2, PT, R8, 0.25, PT ;  /* 0x3fd000000800742a */ /* 0x000fe40003f4e000 */
[----:B------:R-:W-:Y:S01]  /*70b0*/  SHF.R.U32.HI R19, RZ, 0xf, R18 ;  /* 0x0000000fff137819 */ /* 0x000fe20000011612 */
[----:B------:R-:W-:Y:S01]  /*70c0*/  DSETP.GEU.AND P4, PT, R10, 0.25, PT ;  /* 0x3fd000000a00742a */ /* 0x000fe20003f8e000 */
[----:B------:R-:W-:Y:S01]  /*70d0*/  SEL R6, RZ, 0x1, P1 ;  /* 0x00000001ff067807 */ /* 0x000fe20000800000 */
[----:B------:R-:W-:Y:S01]  /*70e0*/  DSETP.GEU.AND P5, PT, R12, 0.25, PT ;  /* 0x3fd000000c00742a */ /* 0x000fe20003fae000 */
[----:B------:R-:W-:Y:S01]  /*70f0*/  SEL R7, RZ, 0x1, P2 ;  /* 0x00000001ff077807 */ /* 0x000fe20001000000 */
[C---:B------:R-:W-:Y:S01]  /*7100*/  IMAD R28, R19.reuse, -0xadc8, R28 ;  /* 0xffff5238131c7824 */ /* 0x040fe200078e021c */
[----:B------:R-:W-:Y:S01]  /*7110*/  DSETP.GEU.AND P1, PT, R16, 0.25, PT ;  /* 0x3fd000001000742a */ /* 0x000fe20003f2e000 */
[----:B------:R-:W-:Y:S01]  /*7120*/  IMAD R19, R19, 0xd47, RZ ;  /* 0x00000d4713137824 */ /* 0x000fe200078e02ff */
[----:B------:R-:W-:Y:S01]  /*7130*/  IADD3 R2, P2, P3, R7, R2, R6 ;  /* 0x0000000207027210 */ /* 0x000fe20007b5e006 */
[----:B------:R-:W-:Y:S01]  /*7140*/  IMAD R28, R28, 0xbc8f, RZ ;  /* 0x0000bc8f1c1c7824 */ /* 0x000fe200078e02ff */
[----:B------:R-:W-:-:S02]  /*7150*/  SEL R7, RZ, 0x1, P4 ;  /* 0x00000001ff077807 */ /* 0x000fc40002000000 */
[----:B------:R-:W-:Y:S02]  /*7160*/  LOP3.LUT R21, R19, 0x7fffffff, RZ, 0x3c, !PT ;  /* 0x7fffffff13157812 */ /* 0x000fe400078e3cff */
[----:B------:R-:W-:Y:S02]  /*7170*/  ISETP.GE.U32.AND P0, PT, R28, R19, PT ;  /* 0x000000131c00720c */ /* 0x000fe40003f06070 */
[----:B------:R-:W-:Y:S02]  /*7180*/  SEL R6, RZ, 0x1, P5 ;  /* 0x00000001ff067807 */ /* 0x000fe40002800000 */
[----:B------:R-:W-:Y:S02]  /*7190*/  IADD3.X R3, PT, PT, RZ, R3, RZ, P2, P3 ;  /* 0x00000003ff037210 */ /* 0x000fe400017e64ff */
[----:B------:R-:W-:Y:S02]  /*71a0*/  IADD3 R6, P4, P5, R6, R2, R7 ;  /* 0x0000000206067210 */ /* 0x000fe40007d9e007 */
[----:B------:R-:W-:-:S02]  /*71b0*/  SEL R2, RZ, 0x1, P1 ;  /* 0x00000001ff027807 */ /* 0x000fc40000800000 */
[----:B------:R-:W-:-:S03]  /*71c0*/  IADD3.X R3, PT, PT, RZ, R3, RZ, P4, P5 ;  /* 0x00000003ff037210 */ /* 0x000fc600027ea4ff */
        /* <DEDUP_REMOVED lines=11> */
[----:B------:R-:W-:Y:S01]  /*7280*/  @P0 IADD3 R20, PT, PT, -R18, RZ, RZ ;  /* 0x000000ff12140210 */ /* 0x000fe20007ffe1ff */
[----:B------:R-:W-:-:S04]  /*7290*/  DSETP.GEU.AND P0, PT, R14, 0.25, PT ;  /* 0x3fd000000e00742a */ /* 0x000fc80003f0e000 */
[----:B------:R-:W-:Y:S02]  /*72a0*/  IMAD.IADD R20, R19, 0x1, R20 ;  /* 0x0000000113147824 */ /* 0x000fe400078e0214 */
[----:B------:R-:W-:-:S03]  /*72b0*/  SEL R7, RZ, 0x1, P0 ;  /* 0x00000001ff077807 */ /* 0x000fc60000000000 */
[----:B------:R-:W-:Y:S02]  /*72c0*/  I2FP.F32.U32 R20, R20 ;  /* 0x0000001400147245 */ /* 0x000fe40000201000 */
[----:B------:R-:W-:Y:S02]  /*72d0*/  IADD3 R2, P1, P0, R2, R6, R7 ;  /* 0x0000000602027210 */ /* 0x000fe4000783e007 */
[----:B0-----:R-:W-:Y:S01]  /*72e0*/  IADD3 R6, PT, PT, -R4, UR6, RZ ;  /* 0x0000000604067c10 */ /* 0x001fe2000fffe1ff */
[----:B------:R-:W-:Y:S01]  /*72f0*/  FMUL R23, R20, 4.6566128730773925781e-10 ;  /* 0x3000000014177820 */ /* 0x000fe20000400000 */
[----:B------:R-:W-:Y:S01]  /*7300*/  IADD3.X R3, PT, PT, RZ, R3, RZ, P1, P0 ;  /* 0x00000003ff037210 */ /* 0x000fe20000fe04ff */
[----:B------:R-:W0:Y:S01]  /*7310*/  F2F.F64.F32 R20, R22 ;  /* 0x0000001600147310 */ /* 0x000e220000201800 */
[----:B------:R-:W-:-:S07]  /*7320*/  ISETP.GE.U32.AND P2, PT, R6, UR4, PT ;  /* 0x0000000406007c0c */ /* 0x000fce000bf46070 */
[----:B------:R-:W1:Y:S01]  /*7330*/  F2F.F64.F32 R18, R23 ;  /* 0x0000001700127310 */ /* 0x000e620000201800 */
[----:B0-----:R-:W-:Y:S02]  /*7340*/  DADD R20, R20, -0.5 ;  /* 0xbfe0000014147429 */ /* 0x001fe40000000000 */
[----:B-1----:R-:W-:-:S08]  /*7350*/  DADD R18, R18, -0.5 ;  /* 0xbfe0000012127429 */ /* 0x002fd00000000000 */
[----:B------:R-:W-:-:S08]  /*7360*/  DMUL R18, R18, R18 ;  /* 0x0000001212127228 */ /* 0x000fd00000000000 */
[----:B------:R-:W-:-:S08]  /*7370*/  DFMA R18, R20, R20, R18 ;  /* 0x000000141412722b */ /* 0x000fd00000000012 */
[----:B------:R-:W-:-:S06]  /*7380*/  DSETP.GEU.AND P6, PT, R18, 0.25, PT ;  /* 0x3fd000001200742a */ /* 0x000fcc0003fce000 */
[----:B------:R-:W-:-:S04]  /*7390*/  SEL R7, RZ, 0x1, P6 ;  /* 0x00000001ff077807 */ /* 0x000fc80003000000 */
[----:B------:R-:W-:-:S05]  /*73a0*/  IADD3 R2, P3, PT, R2, R7, RZ ;  /* 0x0000000702027210 */ /* 0x000fca0007f7e0ff */
[----:B------:R-:W-:Y:S01]  /*73b0*/  IMAD.X R3, RZ, RZ, R3, P3 ;  /* 0x000000ffff037224 */ /* 0x000fe200018e0603 */
[----:B------:R-:W-:Y:S07]  /*73c0*/  @!P2 BRA `(.L_x_382) ;  /* 0x0000000400d8a947 */ /* 0x000fee0003800000 */
[----:B------:R-:W-:Y:S01]  /*73d0*/  UIADD3 UR5, UPT, UPT, UR6, -0xe00, URZ ;  /* 0xfffff20006057890 */ /* 0x000fe2000fffe0ff */
[----:B------:R-:W-:-:S05]  /*73e0*/  VIADD R4, R4, UR4 ;  /* 0x0000000404047c36 */ /* 0x000fca0008000000 */
[----:B------:R-:W-:-:S13]  /*73f0*/  ISETP.GT.U32.AND P0, PT, R4, UR5, PT ;  /* 0x0000000504007c0c */ /* 0x000fda000bf04070 */
[----:B------:R-:W-:Y:S05]  /*7400*/  @!P0 BRA `(.L_x_426) ;  /* 0xffffffd000ec8947 */ /* 0x000fea000383ffff */
.L_x_383:
[----:B------:R-:W-:-:S13]  /*7410*/  ISETP.GE.U32.AND P0, PT, R4, UR6, PT ;  /* 0x0000000604007c0c */ /* 0x000fda000bf06070 */
[----:B------:R-:W-:Y:S05]  /*7420*/  @P0 BRA `(.L_x_382) ;  /* 0x0000000400c00947 */ /* 0x000fea0003800000 */
[----:B------:R-:W-:Y:S01]  /*7430*/  IADD3 R7, PT, PT, -R4, UR6, RZ ;  /* 0x0000000604077c10 */ /* 0x000fe2000fffe1ff */
[----:B------:R-:W-:Y:S03]  /*7440*/  BSSY.RECONVERGENT B1, `(.L_x_382) ;  /* 0x000006e000017945 */ /* 0x000fe60003800200 */
[----:B------:R-:W-:-:S13]  /*7450*/  ISETP.GE.AND P0, PT, R5, R7, PT ;  /* 0x000000070500720c */ /* 0x000fda0003f06270 */
[----:B------:R-:W-:Y:S05]  /*7460*/  @P0 BRA `(.L_x_427) ;  /* 0x0000000400ac0947 */ /* 0x000fea0003800000 */
[----:B------:R-:W0:Y:S01]  /*7470*/  LDCU UR4, c[0x0][0x380] ;  /* 0x00007000ff0477ac */ /* 0x000e220008000800 */
[----:B------:R-:W-:Y:S01]  /*7480*/  MOV R6, R5 ;  /* 0x0000000500067202 */ /* 0x000fe20000000f00 */
[----:B0-----:R-:W-:-:S07]  /*7490*/  VIADD R21, R4, UR4 ;  /* 0x0000000404157c36 */ /* 0x001fce0008000000 */
.L_x_434:
[----:B------:R-:W-:Y:S01]  /*74a0*/  IMAD.IADD R11, R21, 0x1, R6 ;  /* 0x00000001150b7824 */ /* 0x000fe200078e0206 */
[----:B------:R-:W-:Y:S01]  /*74b0*/  BSSY.RECONVERGENT B2, `(.L_x_428) ;  /* 0x0000043000027945 */ /* 0x000fe20003800200 */
[----:B------:R-:W-:-:S03]  /*74c0*/  IMAD.MOV.U32 R10, RZ, RZ, 0x1 ;  /* 0x00000001ff0a7424 */ /* 0x000fc600078e00ff */
[----:B------:R-:W-:-:S13]  /*74d0*/  ISETP.NE.AND P0, PT, R11, RZ, PT ;  /* 0x000000ff0b00720c */ /* 0x000fda0003f05270 */
[----:B------:R-:W-:Y:S05]  /*74e0*/  @!P0 BRA `(.L_x_429) ;  /* 0x0000000000fc8947 */ /* 0x000fea0003800000 */
[----:B------:R-:W-:Y:S01]  /*74f0*/  SHF.L.U32 R11, R11, 0x1, RZ ;  /* 0x000000010b0b7819 */ /* 0x000fe200000006ff */
[----:B------:R-:W-:Y:S01]  /*7500*/  BSSY.RECONVERGENT B3, `(.L_x_430) ;  /* 0x0000038000037945 */ /* 0x000fe20003800200 */
[----:B------:R-:W-:Y:S01]  /*7510*/  IMAD.MOV.U32 R20, RZ, RZ, 0xbc8f ;  /* 0x0000bc8fff147424 */ /* 0x000fe200078e00ff */
[----:B------:R-:W-:Y:S01]  /*7520*/  CS2R R8, SRZ ;  /* 0x0000000000087805 */ /* 0x000fe2000001ff00 */
[----:B------:R-:W-:Y:S01]  /*7530*/  IMAD.MOV.U32 R10, RZ, RZ, 0x1 ;  /* 0x00000001ff0a7424 */ /* 0x000fe200078e00ff */
[----:B------:R-:W-:-:S07]  /*7540*/  SHF.R.S32.HI R4, RZ, 0x1f, R11 ;  /* 0x0000001fff047819 */ /* 0x000fce000001140b */
.L_x_433:
        /* <DEDUP_REMOVED lines=44> */
.L_x_432:
[----:B------:R-:W-:Y:S05]  /*7810*/  BSYNC.RECONVERGENT B4 ;  /* 0x0000000000047941 */ /* 0x000fea0003800200 */
.L_x_431:
[----:B------:R-:W-:Y:S02]  /*7820*/  ISETP.GT.U32.AND.EX P0, PT, R4, RZ, PT, P1 ;  /* 0x000000ff0400720c */ /* 0x000fe40003f04110 */
[--C-:B------:R-:W-:Y:S02]  /*7830*/  SHF.R.U64 R11, R11, 0x1, R4.reuse ;  /* 0x000000010b0b7819 */ /* 0x100fe40000001204 */
[----:B------:R-:W-:Y:S02]  /*7840*/  SHF.R.U32.HI R4, RZ, 0x1, R4 ;  /* 0x00000001ff047819 */ /* 0x000fe40000011604 */
[----:B------:R-:W-:Y:S02]  /*7850*/  IADD3 R9, PT, PT, R19, -R13, R12 ;  /* 0x8000000d13097210 */ /* 0x000fe40007ffe00c */
[----:B------:R-:W-:-:S05]  /*7860*/  MOV R20, R18 ;  /* 0x0000001200147202 */ /* 0x000fca0000000f00 */
[----:B------:R-:W-:Y:S05]  /*7870*/  @P0 BRA `(.L_x_433) ;  /* 0xfffffffc00340947 */ /* 0x000fea000383ffff */
[----:B------:R-:W-:Y:S05]  /*7880*/  BSYNC.RECONVERGENT B3 ;  /* 0x0000000000037941 */ /* 0x000fea0003800200 */
.L_x_430:
[----:B------:R-:W-:-:S04]  /*7890*/  IMAD.HI.U32 R9, R10, 0x3, RZ ;  /* 0x000000030a097827 */ /* 0x000fc800078e00ff */
[----:B------:R-:W-:-:S05]  /*78a0*/  IMAD.IADD R4, R10, 0x1, -R9 ;  /* 0x000000010a047824 */ /* 0x000fca00078e0a09 */
[----:B------:R-:W-:-:S04]  /*78b0*/  LEA.HI R4, R4, R9, RZ, 0x1f ;  /* 0x0000000904047211 */ /* 0x000fc800078ff8ff */
[----:B------:R-:W-:-:S05]  /*78c0*/  SHF.R.U32.HI R9, RZ, 0x1e, R4 ;  /* 0x0000001eff097819 */ /* 0x000fca0000011604 */
[----:B------:R-:W-:-:S07]  /*78d0*/  IMAD R10, R9, -0x7fffffff, R10 ;  /* 0x80000001090a7824 */ /* 0x000fce00078e020a */
.L_x_429:
[----:B------:R-:W-:Y:S05]  /*78e0*/  BSYNC.RECONVERGENT B2 ;  /* 0x0000000000027941 */ /* 0x000fea0003800200 */
.L_x_428:
        /* <DEDUP_REMOVED lines=19> */
[----:B------:R-:W-:-:S05]  /*7a20*/  @P0 IADD3 R13, PT, PT, -R9, RZ, RZ ;  /* 0x000000ff090d0210 */ /* 0x000fca0007ffe1ff */
        /* <DEDUP_REMOVED lines=15> */
.L_x_427:
[----:B------:R-:W-:Y:S05]  /*7b20*/  BSYNC.RECONVERGENT B1 ;  /* 0x0000000000017941 */ /* 0x000fea0003800200 */
.L_x_382:
        /* <DEDUP_REMOVED lines=8> */
[----:B------:R-:W-:Y:S02]  /*7bb0*/  ISETP.NE.AND P2, PT, R8, RZ, PT ;  /* 0x000000ff0800720c */ /* 0x000fe40003f45270 */
[----:B------:R-:W-:Y:S01]  /*7bc0*/  IADD3.X R11, PT, PT, R6, R3, RZ, P0, !PT ;  /* 0x00000003060b7210 */ /* 0x000fe200007fe4ff */
        /* <DEDUP_REMOVED lines=19> */
[----:B--2---:R-:W-:-:S03]  /*7d00*/  SEL R3, R3, RZ, !P1 ;  /* 0x000000ff03037207 */ /* 0x004fc60004800000 */
[----:B------:R-:W0:Y:S01]  /*7d10*/  SHFL.DOWN PT, R2, R7, 0x10, 0x1f ;  /* 0x0a001f0007027f89 */ /* 0x000e2200000e0000 */
[----:B------:R-:W-:Y:S02]  /*7d20*/  ISETP.GT.AND P1, PT, R8, 0xf, PT ;  /* 0x0000000f0800780c */ /* 0x000fe40003f24270 */
[----:B------:R-:W-:Y:S01]  /*7d30*/  @!P2 MOV R8, 0x400 ;  /* 0x000004000008a802 */ /* 0x000fe20000000f00 */
[----:B------:R-:W-:Y:S01]  /*7d40*/  IMAD.X R4, R3, 0x1, R6, P0 ;  /* 0x0000000103047824 */ /* 0x000fe200000e0606 */
[----:B------:R-:W-:Y:S02]  /*7d50*/  @!P2 SHF.R.U32.HI R6, RZ, 0x2, R5 ;  /* 0x00000002ff06a819 */ /* 0x000fe40000011605 */
[----:B-1----:R-:W-:Y:S02]  /*7d60*/  @!P2 LEA R11, R11, R8, 0x18 ;  /* 0x000000080b0ba211 */ /* 0x002fe400078ec0ff */
[----:B------:R-:W1:Y:S01]  /*7d70*/  SHFL.DOWN PT, R3, R4, 0x10, 0x1f ;  /* 0x0a001f0004037f89 */ /* 0x000e6200000e0000 */
[----:B------:R-:W-:-:S05]  /*7d80*/  @!P2 LOP3.LUT R6, R6, 0xf8, RZ, 0xc0, !PT ;  /* 0x000000f80606a812 */ /* 0x000fca00078ec0ff */
[----:B------:R-:W-:Y:S01]  /*7d90*/  @!P2 IMAD.IADD R11, R6, 0x1, R11 ;  /* 0x00000001060ba824 */ /* 0x000fe200078e020b */
[----:B0-----:R-:W-:-:S04]  /*7da0*/  SEL R2, R2, RZ, !P1 ;  /* 0x000000ff02027207 */ /* 0x001fc80004800000 */
[----:B------:R-:W-:Y:S02]  /*7db0*/  IADD3 R2, P0, PT, R2, R7, RZ ;  /* 0x0000000702027210 */ /* 0x000fe40007f1e0ff */
[----:B-1----:R-:W-:-:S04]  /*7dc0*/  SEL R3, R3, RZ, !P1 ;  /* 0x000000ff03037207 */ /* 0x002fc80004800000 */
[----:B------:R-:W-:Y:S02]  /*7dd0*/  IADD3.X R3, PT, PT, R3, R4, RZ, P0, !PT ;  /* 0x0000000403037210 */ /* 0x000fe400007fe4ff */
[----:B------:R-:W-:-:S03]  /*7de0*/  ISETP.NE.AND P0, PT, R5, RZ, PT ;  /* 0x000000ff0500720c */ /* 0x000fc60003f05270 */
[----:B------:R2:W-:Y:S01]  /*7df0*/  @!P2 STS.64 [R11+0x10], R2 ;  /* 0x000010020b00a388 */ /* 0x0005e20000000a00 */
[----:B------:R-:W-:Y:S09]  /*7e00*/  BAR.SYNC.DEFER_BLOCKING 0x0 ;  /* 0x0000000000007b1d */ /* 0x000ff20000010000 */
[----:B------:R-:W-:Y:S05]  /*7e10*/  @P0 BRA `(.L_x_339) ;  /* 0x00000000006c0947 */ /* 0x000fea0003800000 */
[----:B------:R-:W0:Y:S01]  /*7e20*/  S2UR UR5, SR_CgaCtaId ;  /* 0x00000000000579c3 */ /* 0x000e220000008800 */
[----:B------:R-:W-:Y:S02]  /*7e30*/  UMOV UR4, 0x400 ;  /* 0x0000040000047882 */ /* 0x000fe40000000000 */
[----:B0-----:R-:W-:-:S09]  /*7e40*/  ULEA UR4, UR5, UR4, 0x18 ;  /* 0x0000000405047291 */ /* 0x001fd2000f8ec0ff */
[----:B------:R-:W-:Y:S04]  /*7e50*/  LDS.64 R8, [UR4+0x18] ;  /* 0x00001804ff087984 */ /* 0x000fe80008000a00 */
[----:B------:R-:W2:Y:S04]  /*7e60*/  LDS.128 R24, [UR4+0x20] ;  /* 0x00002004ff187984 */ /* 0x000ea80008000c00 */
[----:B------:R-:W0:Y:S04]  /*7e70*/  LDS.128 R4, [UR4+0x30] ;  /* 0x00003004ff047984 */ /* 0x000e280008000c00 */
[----:B------:R-:W1:Y:S04]  /*7e80*/  LDS.128 R20, [UR4+0x40] ;  /* 0x00004004ff147984 */ /* 0x000e680008000c00 */
[----:B------:R-:W3:Y:S04]  /*7e90*/  LDS.128 R16, [UR4+0x50] ;  /* 0x00005004ff107984 */ /* 0x000ee80008000c00 */
[----:B------:R-:W4:Y:S01]  /*7ea0*/  LDS.128 R12, [UR4+0x60] ;  /* 0x00006004ff0c7984 */ /* 0x000f220008000c00 */
[----:B--2---:R-:W-:-:S04]  /*7eb0*/  IADD3 R11, P1, P2, R24, R8, R2 ;  /* 0x00000008180b7210 */ /* 0x004fc80007a3e002 */
[----:B------:R-:W-:Y:S02]  /*7ec0*/  IADD3.X R25, PT, PT, R25, R9, R3, P1, P2 ;  /* 0x0000000919197210 */ /* 0x000fe40000fe4403 */
[----:B0-----:R-:W-:Y:S02]  /*7ed0*/  IADD3 R3, P1, P2, R4, R11, R26 ;  /* 0x0000000b04037210 */ /* 0x001fe40007a3e01a */
[----:B------:R-:W0:Y:S02]  /*7ee0*/  LDS.128 R8, [UR4+0x70] ;  /* 0x00007004ff087984 */ /* 0x000e240008000c00 */
[----:B------:R-:W-:Y:S02]  /*7ef0*/  IADD3.X R5, PT, PT, R5, R25, R27, P1, P2 ;  /* 0x0000001905057210 */ /* 0x000fe40000fe441b */
[----:B------:R-:W2:Y:S01]  /*7f00*/  LDS.128 R24, [UR4+0x80] ;  /* 0x00008004ff187984 */ /* 0x000ea20008000c00 */
[----:B-1----:R-:W-:-:S04]  /*7f10*/  IADD3 R3, P1, P2, R20, R3, R6 ;  /* 0x0000000314037210 */ /* 0x002fc80007a3e006 */
[----:B---3--:R-:W-:Y:S02]  /*7f20*/  IADD3 R3, P3, P4, R16, R3, R22 ;  /* 0x0000000310037210 */ /* 0x008fe40007c7e016 */
[----:B------:R-:W-:Y:S02]  /*7f30*/  IADD3.X R7, PT, PT, R21, R5, R7, P1, P2 ;  /* 0x0000000515077210 */ /* 0x000fe40000fe4407 */
[----:B----4-:R-:W-:Y:S02]  /*7f40*/  IADD3 R3, P1, P2, R12, R3, R18 ;  /* 0x000000030c037210 */ /* 0x010fe40007a3e012 */
[----:B------:R-:W-:-:S04]  /*7f50*/  IADD3.X R17, PT, PT, R17, R7, R23, P3, P4 ;  /* 0x0000000711117210 */ /* 0x000fc80001fe8417 */
[----:B------:R-:W-:Y:S02]  /*7f60*/  IADD3.X R13, PT, PT, R13, R17, R19, P1, P2 ;  /* 0x000000110d0d7210 */ /* 0x000fe40000fe4413 */
[----:B0-----:R-:W-:-:S04]  /*7f70*/  IADD3 R3, P3, P4, R8, R3, R14 ;  /* 0x0000000308037210 */ /* 0x001fc80007c7e00e */
[----:B--2---:R-:W-:Y:S02]  /*7f80*/  IADD3 R3, P1, P2, R24, R3, R10 ;  /* 0x0000000318037210 */ /* 0x004fe40007a3e00a */
[----:B------:R-:W-:Y:S02]  /*7f90*/  IADD3.X R9, PT, PT, R9, R13, R15, P3, P4 ;  /* 0x0000000d09097210 */ /* 0x000fe40001fe840f */
[----:B------:R-:W-:Y:S02]  /*7fa0*/  IADD3 R2, P3, PT, R3, R26, RZ ;  /* 0x0000001a03027210 */ /* 0x000fe40007f7e0ff */
[----:B------:R-:W-:-:S05]  /*7fb0*/  IADD3.X R3, PT, PT, R25, R9, R11, P1, P2 ;  /* 0x0000000919037210 */ /* 0x000fca0000fe440b */
[----:B------:R-:W-:-:S07]  /*7fc0*/  IMAD.X R3, R3, 0x1, R27, P3 ;  /* 0x0000000103037824 */ /* 0x000fce00018e061b */
.L_x_339:
[----:B------:R-:W-:Y:S05]  /*7fd0*/  BSYNC.RECONVERGENT B0 ;  /* 0x0000000000007941 */ /* 0x000fea0003800200 */
.L_x_319:
[----:B------:R-:W-:Y:S05]  /*7fe0*/  @P0 EXIT ;  /* 0x000000000000094d */ /* 0x000fea0003800000 */
[----:B------:R-:W3:Y:S01]  /*7ff0*/  LDC.64 R4, c[0x0][0x388] ;  /* 0x0000e200ff047b82 */ /* 0x000ee20000000a00 */
[----:B------:R-:W4:Y:S01]  /*8000*/  LDCU.64 UR4, c[0x0][0x358] ;  /* 0x00006b00ff0477ac */ /* 0x000f220008000a00 */
[----:B---3--:R-:W-:-:S05]  /*8010*/  IMAD.WIDE.U32 R4, R0, 0x8, R4 ;  /* 0x0000000800047825 */ /* 0x008fca00078e0004 */
[----:B----4-:R-:W-:Y:S01]  /*8020*/  STG.E.64 desc[UR4][R4.64], R2 ;  /* 0x0000000204007986 */ /* 0x010fe2000c101b04 */
[----:B------:R-:W-:Y:S05]  /*8030*/  EXIT ;  /* 0x000000000000794d */ /* 0x000fea0003800000 */
.L_x_435:
        /* <DEDUP_REMOVED lines=12> */
.L_x_583:


//--------------------- .text._ZN3cub18CUB_300001_SM_10006detail6reduce28DeviceReduceSingleTileKernelINS2_10policy_hubIljN4cuda3std3__44plusIlEEE10Policy1000EN6thrust24THRUST_300001_SM_1000_NS18transform_iteratorI13inside_circleNSD_17counting_iteratorIiNSD_11use_defaultESH_SH_EEllEEPljS9_llNS7_10__identityEEEvT0_T1_T2_T3_T4_T6_ --------------------------
	.section	.text._ZN3cub18CUB_300001_SM_10006detail6reduce28DeviceReduceSingleTileKernelINS2_10policy_hubIljN4cuda3std3__44plusIlEEE10Policy1000EN6thrust24THRUST_300001_SM_1000_NS18transform_iteratorI13inside_circleNSD_17counting_iteratorIiNSD_11use_defaultESH_SH_EEllEEPljS9_llNS7_10__identityEEEvT0_T1_T2_T3_T4_T6_,"ax",@progbits
	.align	128
        .global         _ZN3cub18CUB_300001_SM_10006detail6reduce28DeviceReduceSingleTileKernelINS2_10policy_hubIljN4cuda3std3__44plusIlEEE10Policy1000EN6thrust24THRUST_300001_SM_1000_NS18transform_iteratorI13inside_circleNSD_17counting_iteratorIiNSD_11use_defaultESH_SH_EEllEEPljS9_llNS7_10__identityEEEvT0_T1_T2_T3_T4_T6_
        .type           _ZN3cub18CUB_300001_SM_10006detail6reduce28DeviceReduceSingleTileKernelINS2_10policy_hubIljN4cuda3std3__44plusIlEEE10Policy1000EN6thrust24THRUST_300001_SM_1000_NS18transform_iteratorI13inside_circleNSD_17counting_iteratorIiNSD_11use_defaultESH_SH_EEllEEPljS9_llNS7_10__identityEEEvT0_T1_T2_T3_T4_T6_,@function
        .size           _ZN3cub18CUB_300001_SM_10006detail6reduce28DeviceReduceSingleTileKernelINS2_10policy_hubIljN4cuda3std3__44plusIlEEE10Policy1000EN6thrust24THRUST_300001_SM_1000_NS18transform_iteratorI13inside_circleNSD_17counting_iteratorIiNSD_11use_defaultESH_SH_EEllEEPljS9_llNS7_10__identityEEEvT0_T1_T2_T3_T4_T6_,(.L_x_584 - _ZN3cub18CUB_300001_SM_10006detail6reduce28DeviceReduceSingleTileKernelINS2_10policy_hubIljN4cuda3std3__44plusIlEEE10Policy1000EN6thrust24THRUST_300001_SM_1000_NS18transform_iteratorI13inside_circleNSD_17counting_iteratorIiNSD_11use_defaultESH_SH_EEllEEPljS9_llNS7_10__identityEEEvT0_T1_T2_T3_T4_T6_)
        .other          _ZN3cub18CUB_300001_SM_10006detail6reduce28DeviceReduceSingleTileKernelINS2_10policy_hubIljN4cuda3std3__44plusIlEEE10Policy1000EN6thrust24THRUST_300001_SM_1000_NS18transform_iteratorI13inside_circleNSD_17counting_iteratorIiNSD_11use_defaultESH_SH_EEllEEPljS9_llNS7_10__identityEEEvT0_T1_T2_T3_T4_T6_,@"STO_CUDA_ENTRY STV_DEFAULT"
_ZN3cub18CUB_300001_SM_10006detail6reduce28DeviceReduceSingleTileKernelINS2_10policy_hubIljN4cuda3std3__44plusIlEEE10Policy1000EN6thrust24THRUST_300001_SM_1000_NS18transform_iteratorI13inside_circleNSD_17counting_iteratorIiNSD_11use_defaultESH_SH_EEllEEPljS9_llNS7_10__identityEEEvT0_T1_T2_T3_T4_T6_:
.text._ZN3cub18CUB_300001_SM_10006detail6reduce28DeviceReduceSingleTileKernelINS2_10policy_hubIljN4cuda3std3__44plusIlEEE10Policy1000EN6thrust24THRUST_300001_SM_1000_NS18transform_iteratorI13inside_circleNSD_17counting_iteratorIiNSD_11use_defaultESH_SH_EEllEEPljS9_llNS7_10__identityEEEvT0_T1_T2_T3_T4_T6_:
[----:B------:R-:W-:Y:S01]  /*0000*/  LDC R1, c[0x0][0x37c] ;  /* 0x0000df00ff017b82 */ /* 0x000fe20000000800 */
[----:B------:R-:W0:Y:S01]  /*0010*/  LDCU UR4, c[0x0][0x390] ;  /* 0x00007200ff0477ac */ /* 0x000e220008000800 */
[----:B------:R-:W1:Y:S01]  /*0020*/  LDCU.64 UR6, c[0x0][0x358] ;  /* 0x00006b00ff0677ac */ /* 0x000e620008000a00 */
[----:B0-----:R-:W-:-:S09]  /*0030*/  UISETP.NE.AND UP0, UPT, UR4, URZ, UPT ;  /* 0x000000ff0400728c */ /* 0x001fd2000bf05270 */
        /* <DEDUP_REMOVED lines=8> */
.L_x_436:
[----:B------:R-:W-:Y:S01]  /*00c0*/  UISETP.GT.U32.AND UP0, UPT, UR4, 0xdff, UPT ;  /* 0x00000dff0400788c */ /* 0x000fe2000bf04070 */
[----:B------:R-:W-:Y:S08]  /*00d0*/  BSSY.RECONVERGENT B0, `(.L_x_437) ;  /* 0x00007f7000007945 */ /* 0x000ff00003800200 */
        /* <DEDUP_REMOVED lines=20> */
.L_x_446:
        /* <DEDUP_REMOVED lines=43> */
.L_x_445:
[----:B------:R-:W-:Y:S05]  /*04d0*/  BSYNC.RECONVERGENT B4 ;  /* 0x0000000000047941 */ /* 0x000fea0003800200 */
.L_x_444:
[----:B------:R-:W-:Y:S01]  /*04e0*/  ISETP.GT.U32.AND.EX P0, PT, R3, RZ, PT, P1 ;  /* 0x000000ff0300720c */ /* 0x000fe20003f04110 */
[----:B------:R-:W-:Y:S01]  /*04f0*/  IMAD.MOV.U32 R16, RZ, RZ, R6 ;  /* 0x000000ffff107224 */ /* 0x000fe200078e0006 */
[--C-:B------:R-:W-:Y:S02]  /*0500*/  SHF.R.U64 R0, R0, 0x1, R3.reuse ;  /* 0x0000000100007819 */ /* 0x100fe40000001203 */
[----:B------:R-:W-:Y:S02]  /*0510*/  SHF.R.U32.HI R3, RZ, 0x1, R3 ;  /* 0x00000001ff037819 */ /* 0x000fe40000011603 */
[----:B------:R-:W-:-:S07]  /*0520*/  IADD3 R17, PT, PT, R7, -R5, R2 ;  /* 0x8000000507117210 */ /* 0x000fce0007ffe002 */
[----:B------:R-:W-:Y:S05]  /*0530*/  @P0 BRA `(.L_x_446) ;  /* 0xfffffffc00380947 */ /* 0x000fea000383ffff */
[----:B------:R-:W-:Y:S05]  /*0540*/  BSYNC.RECONVERGENT B3 ;  /* 0x0000000000037941 */ /* 0x000fea0003800200 */
.L_x_443:
[----:B------:R-:W-:-:S04]  /*0550*/  IMAD.HI.U32 R3, R10, 0x3, RZ ;  /* 0x000000030a037827 */ /* 0x000fc800078e00ff */
[----:B------:R-:W-:-:S05]  /*0560*/  IMAD.IADD R0, R10, 0x1, -R3 ;  /* 0x000000010a007824 */ /* 0x000fca00078e0a03 */
[----:B------:R-:W-:-:S04]  /*0570*/  LEA.HI R0, R0, R3, RZ, 0x1f ;  /* 0x0000000300007211 */ /* 0x000fc800078ff8ff */
[----:B------:R-:W-:-:S05]  /*0580*/  SHF.R.U32.HI R3, RZ, 0x1e, R0 ;  /* 0x0000001eff037819 */ /* 0x000fca0000011600 */
[----:B------:R-:W-:-:S07]  /*0590*/  IMAD R10, R3, -0x7fffffff, R10 ;  /* 0x80000001030a7824 */ /* 0x000fce00078e020a */
.L_x_442:
[----:B------:R-:W-:Y:S05]  /*05a0*/  BSYNC.RECONVERGENT B2 ;  /* 0x0000000000027941 */ /* 0x000fea0003800200 */
.L_x_441:
        /* <DEDUP_REMOVED lines=32> */
.L_x_440:
[----:B------:R-:W-:Y:S05]  /*07b0*/  BSYNC.RECONVERGENT B1 ;  /* 0x0000000000017941 */ /* 0x000fea0003800200 */
.L_x_439:
[----:B------:R-:W0:Y:S01]  /*07c0*/  LDCU UR4, c[0x0][0x390] ;  /* 0x00007200ff0477ac */ /* 0x000e220008000800 */
[----:B------:R-:W-:Y:S01]  /*07d0*/  BSSY.RECONVERGENT B1, `(.L_x_447) ;  /* 0x0000070000017945 */ /* 0x000fe20003800200 */
[----:B0-----:R-:W-:-:S04]  /*07e0*/  MOV R0, UR4 ;  /* 0x0000000400007c02 */ /* 0x001fc80008000f00 */
[----:B------:R-:W-:-:S13]  /*07f0*/  ISETP.GE.AND P0, PT, R5, R0, PT ;  /* 0x000000000500720c */ /* 0x000fda0003f06270 */
[----:B------:R-:W-:Y:S05]  /*0800*/  @P0 BRA `(.L_x_448) ;  /* 0x0000000400b00947 */ /* 0x000fea0003800000 */
.L_x_455:
        /* <DEDUP_REMOVED lines=13> */
.L_x_454:
        /* <DEDUP_REMOVED lines=44> */
.L_x_453:
[----:B------:R-:W-:Y:S05]  /*0ba0*/  BSYNC.RECONVERGENT B4 ;  /* 0x0000000000047941 */ /* 0x000fea0003800200 */
.L_x_452:
[----:B------:R-:W-:Y:S01]  /*0bb0*/  ISETP.GT.U32.AND.EX P0, PT, R7, RZ, PT, P1 ;  /* 0x000000ff0700720c */ /* 0x000fe20003f04110 */
[----:B------:R-:W-:Y:S01]  /*0bc0*/  IMAD.MOV.U32 R19, RZ, RZ, R8 ;  /* 0x000000ffff137224 */ /* 0x000fe200078e0008 */
[--C-:B------:R-:W-:Y:S02]  /*0bd0*/  SHF.R.U64 R0, R0, 0x1, R7.reuse ;  /* 0x0000000100007819 */ /* 0x100fe40000001207 */
[----:B------:R-:W-:Y:S02]  /*0be0*/  SHF.R.U32.HI R7, RZ, 0x1, R7 ;  /* 0x00000001ff077819 */ /* 0x000fe40000011607 */
[----:B------:R-:W-:-:S07]  /*0bf0*/  IADD3 R20, PT, PT, R9, -R11, R6 ;  /* 0x8000000b09147210 */ /* 0x000fce0007ffe006 */
[----:B------:R-:W-:Y:S05]  /*0c00*/  @P0 BRA `(.L_x_454) ;  /* 0xfffffffc00340947 */ /* 0x000fea000383ffff */
[----:B------:R-:W-:Y:S05]  /*0c10*/  BSYNC.RECONVERGENT B3 ;  /* 0x0000000000037941 */ /* 0x000fea0003800200 */
.L_x_451:
[----:B------:R-:W-:-:S04]  /*0c20*/  IMAD.HI.U32 R7, R10, 0x3, RZ ;  /* 0x000000030a077827 */ /* 0x000fc800078e00ff */
[----:B------:R-:W-:-:S05]  /*0c30*/  IMAD.IADD R0, R10, 0x1, -R7 ;  /* 0x000000010a007824 */ /* 0x000fca00078e0a07 */
[----:B------:R-:W-:-:S04]  /*0c40*/  LEA.HI R0, R0, R7, RZ, 0x1f ;  /* 0x0000000700007211 */ /* 0x000fc800078ff8ff */
[----:B------:R-:W-:-:S05]  /*0c50*/  SHF.R.U32.HI R7, RZ, 0x1e, R0 ;  /* 0x0000001eff077819 */ /* 0x000fca0000011600 */
[----:B------:R-:W-:-:S07]  /*0c60*/  IMAD R10, R7, -0x7fffffff, R10 ;  /* 0x80000001070a7824 */ /* 0x000fce00078e020a */
.L_x_450:
[----:B------:R-:W-:Y:S05]  /*0c70*/  BSYNC.RECONVERGENT B2 ;  /* 0x0000000000027941 */ /* 0x000fea0003800200 */
.L_x_449:
        /* <DEDUP_REMOVED lines=37> */
.L_x_448:
[----:B------:R-:W-:Y:S05]  /*0ed0*/  BSYNC.RECONVERGENT B1 ;  /* 0x0000000000017941 */ /* 0x000fea0003800200 */
.L_x_447:
[----:B------:R-:W-:-:S13]  /*0ee0*/  ISETP.GE.AND P0, PT, R0, 0x200, PT ;  /* 0x000002000000780c */ /* 0x000fda0003f06270 */
        /* <DEDUP_REMOVED lines=31> */
[----:B------:R0:W1:Y:S02]  /*10e0*/  SHFL.DOWN PT, R0, R7, 0x10, 0x1f ;  /* 0x0a001f0007007f89 */ /* 0x00006400000e0000 */
[----:B------:R-:W-:-:S05]  /*10f0*/  IMAD.X R8, R2, 0x1, R9, P1 ;  /* 0x0000000102087824 */ /* 0x000fca00008e0609 */
[----:B------:R0:W2:Y:S02]  /*1100*/  SHFL.DOWN PT, R3, R8, 0x10, 0x1f ;  /* 0x0a001f0008037f89 */ /* 0x0000a400000e0000 */
.L_x_565:
[C---:B------:R-:W-:Y:S01]  /*1110*/  ISETP.NE.AND P1, PT, R10.reuse, RZ, PT ;  /* 0x000000ff0a00720c */ /* 0x040fe20003f25270 */
[----:B------:R-:W-:Y:S05]  /*1120*/  WARPSYNC.ALL ;  /* 0x0000000000007948 */ /* 0x000fea0003800000 */
[----:B------:R-:W-:-:S04]  /*1130*/  ISETP.GT.AND P0, PT, R10, 0xf, PT ;  /* 0x0000000f0a00780c */ /* 0x000fc80003f04270 */
[----:B-1----:R-:W-:Y:S02]  /*1140*/  SEL R2, R0, RZ, !P0 ;  /* 0x000000ff00027207 */ /* 0x002fe40004000000 */
[----:B--2---:R-:W-:Y:S01]  /*1150*/  SEL R3, R3, RZ, !P0 ;  /* 0x000000ff03037207 */ /* 0x004fe20004000000 */
[----:B------:R-:W1:Y:S01]  /*1160*/  @!P1 S2R R6, SR_CgaCtaId ;  /* 0x0000000000069919 */ /* 0x000e620000008800 */
[----:B------:R-:W-:Y:S02]  /*1170*/  @!P1 MOV R5, 0x400 ;  /* 0x0000040000059802 */ /* 0x000fe40000000f00 */
[----:B------:R-:W-:Y:S02]  /*1180*/  @!P1 SHF.R.U32.HI R0, RZ, 0x2, R4 ;  /* 0x00000002ff009819 */ /* 0x000fe40000011604 */
[----:B------:R-:W-:Y:S02]  /*1190*/  ISETP.NE.AND P0, PT, R4, RZ, PT ;  /* 0x000000ff0400720c */ /* 0x000fe40003f05270 */
[----:B------:R-:W-:-:S02]  /*11a0*/  @!P1 LOP3.LUT R0, R0, 0xf8, RZ, 0xc0, !PT ;  /* 0x000000f800009812 */ /* 0x000fc400078ec0ff */
[----:B------:R-:W-:-:S04]  /*11b0*/  IADD3 R2, P2, PT, R2, R7, RZ ;  /* 0x0000000702027210 */ /* 0x000fc80007f5e0ff */
[----:B------:R-:W-:Y:S02]  /*11c0*/  IADD3.X R3, PT, PT, R3, R8, RZ, P2, !PT ;  /* 0x0000000803037210 */ /* 0x000fe400017fe4ff */
        /* <DEDUP_REMOVED lines=33> */
.L_x_456:
[----:B------:R-:W0:Y:S01]  /*13e0*/  S2R R5, SR_LANEID ;  /* 0x0000000000057919 */ /* 0x000e220000000000 */
[----:B------:R-:W-:Y:S01]  /*13f0*/  LOP3.LUT R6, R4, 0x3e0, RZ, 0xc0, !PT ;  /* 0x000003e004067812 */ /* 0x000fe200078ec0ff */
[----:B------:R-:W-:-:S03]  /*1400*/  UMOV UR4, 0xffffffff ;  /* 0xffffffff00047882 */ /* 0x000fc60000000000 */
[----:B------:R-:W-:Y:S01]  /*1410*/  LOP3.LUT R9, RZ, R6, RZ, 0x33, !PT ;  /* 0x00000006ff097212 */ /* 0x000fe200078e33ff */
[----:B------:R-:W-:-:S04]  /*1420*/  VIADD R7, R6, 0x20 ;  /* 0x0000002006077836 */ /* 0x000fc80000000000 */
[----:B------:R-:W-:Y:S01]  /*1430*/  IMAD.IADD R6, R9, 0x1, R0 ;  /* 0x0000000109067824 */ /* 0x000fe200078e0200 */
        /* <DEDUP_REMOVED lines=9> */
[----:B------:R-:W-:-:S04]  /*14d0*/  IADD3 R10, P0, PT, R2, R7, RZ ;  /* 0x00000007020a7210 */ /* 0x000fc80007f1e0ff */
[----:B------:R-:W-:Y:S01]  /*14e0*/  IADD3.X R13, PT, PT, R3, R8, RZ, P0, !PT ;  /* 0x00000008030d7210 */ /* 0x000fe200007fe4ff */
        /* <DEDUP_REMOVED lines=9> */
[----:B------:R-:W-:Y:S01]  /*1580*/  IMAD.X R8, R8, 0x1, R13, P1 ;  /* 0x0000000108087824 */ /* 0x000fe200008e060d */
[----:B------:R-:W-:-:S04]  /*1590*/  IADD3 R7, PT, PT, R5, 0x8, RZ ;  /* 0x0000000805077810 */ /* 0x000fc80007ffe0ff */
[----:B------:R-:W1:Y:S01]  /*15a0*/  SHFL.DOWN PT, R3, R8, 0x4, R6 ;  /* 0x0880000008037989 */ /* 0x000e6200000e0006 */
[----:B0-----:R-:W-:-:S04]  /*15b0*/  SEL R2, R2, RZ, !P0 ;  /* 0x000000ff02027207 */ /* 0x001fc80004000000 */
[----:B------:R-:W-:Y:S02]  /*15c0*/  IADD3 R9, P1, PT, R2, R11, RZ ;  /* 0x0000000b02097210 */ /* 0x000fe40007f3e0ff */
[----:B-1----:R-:W-:-:S03]  /*15d0*/  SEL R3, R3, RZ, !P0 ;  /* 0x000000ff03037207 */ /* 0x002fc60004000000 */
[----:B------:R-:W0:Y:S01]  /*15e0*/  SHFL.DOWN PT, R2, R9, 0x8, R6 ;  /* 0x0900000009027989 */ /* 0x000e2200000e0006 */
[----:B------:R-:W-:Y:S01]  /*15f0*/  ISETP.GT.AND P0, PT, R7, R6, PT ;  /* 0x000000060700720c */ /* 0x000fe20003f04270 */
[----:B------:R-:W-:-:S05]  /*1600*/  IMAD.X R10, R3, 0x1, R8, P1 ;  /* 0x00000001030a7824 */ /* 0x000fca00008e0608 */
[----:B------:R-:W1:Y:S01]  /*1610*/  SHFL.DOWN PT, R3, R10, 0x8, R6 ;  /* 0x090000000a037989 */ /* 0x000e6200000e0006 */
[----:B0-----:R-:W-:-:S04]  /*1620*/  SEL R2, R2, RZ, !P0 ;  /* 0x000000ff02027207 */ /* 0x001fc80004000000 */
[----:B------:R-:W-:Y:S02]  /*1630*/  IADD3 R7, P1, PT, R2, R9, RZ ;  /* 0x0000000902077210 */ /* 0x000fe40007f3e0ff */
[----:B-1----:R-:W-:-:S03]  /*1640*/  SEL R3, R3, RZ, !P0 ;  /* 0x000000ff03037207 */ /* 0x002fc60004000000 */
[----:B------:R0:W1:Y:S02]  /*1650*/  SHFL.DOWN PT, R2, R7, 0x10, R6 ;  /* 0x0a00000007027989 */ /* 0x00006400000e0006 */
[----:B------:R-:W-:-:S05]  /*1660*/  IMAD.X R8, R3, 0x1, R10, P1 ;  /* 0x0000000103087824 */ /* 0x000fca00008e060a */
[----:B------:R0:W2:Y:S02]  /*1670*/  SHFL.DOWN PT, R3, R8, 0x10, R6 ;  /* 0x0a00000008037989 */ /* 0x0000a400000e0006 */
.L_x_576:
[C---:B------:R-:W-:Y:S01]  /*1680*/  ISETP.NE.AND P2, PT, R5.reuse, RZ, PT ;  /* 0x000000ff0500720c */ /* 0x040fe20003f45270 */
[----:B------:R-:W-:Y:S01]  /*1690*/  VIADD R5, R5, 0x10 ;  /* 0x0000001005057836 */ /* 0x000fe20000000000 */
[----:B------:R-:W-:Y:S05]  /*16a0*/  WARPSYNC.ALL ;  /* 0x0000000000007948 */ /* 0x000fea0003800000 */
[----:B------:R-:W-:-:S04]  /*16b0*/  ISETP.GT.AND P0, PT, R5, R6, PT ;  /* 0x000000060500720c */ /* 0x000fc80003f04270 */
[----:B-1----:R-:W-:Y:S02]  /*16c0*/  SEL R2, R2, RZ, !P0 ;  /* 0x000000ff02027207 */ /* 0x002fe40004000000 */
[----:B------:R-:W1:Y:S01]  /*16d0*/  @!P2 S2R R9, SR_CgaCtaId ;  /* 0x000000000009a919 */ /* 0x000e620000008800 */
[----:B0-----:R-:W-:Y:S02]  /*16e0*/  @!P2 MOV R6, 0x400 ;  /* 0x000004000006a802 */ /* 0x001fe40000000f00 */
[----:B------:R-:W-:Y:S02]  /*16f0*/  @!P2 SHF.R.U32.HI R5, RZ, 0x2, R4 ;  /* 0x00000002ff05a819 */ /* 0x000fe40000011604 */
[----:B--2---:R-:W-:Y:S02]  /*1700*/  SEL R3, R3, RZ, !P0 ;  /* 0x000000ff03037207 */ /* 0x004fe40004000000 */
[----:B------:R-:W-:Y:S02]  /*1710*/  ISETP.NE.AND P0, PT, R4, RZ, PT ;  /* 0x000000ff0400720c */ /* 0x000fe40003f05270 */
[----:B------:R-:W-:-:S02]  /*1720*/  @!P2 LOP3.LUT R5, R5, 0xf8, RZ, 0xc0, !PT ;  /* 0x000000f80505a812 */ /* 0x000fc400078ec0ff */
[----:B------:R-:W-:-:S05]  /*1730*/  IADD3 R2, P1, PT, R2, R7, RZ ;  /* 0x0000000702027210 */ /* 0x000fca0007f3e0ff */
[----:B------:R-:W-:Y:S01]  /*1740*/  IMAD.X R3, R3, 0x1, R8, P1 ;  /* 0x0000000103037824 */ /* 0x000fe200008e0608 */
[----:B-1----:R-:W-:-:S05]  /*1750*/  @!P2 LEA R6, R9, R6, 0x18 ;  /* 0x000000060906a211 */ /* 0x002fca00078ec0ff */
[----:B------:R-:W-:-:S05]  /*1760*/  @!P2 IMAD.IADD R5, R5, 0x1, R6 ;  /* 0x000000010505a824 */ /* 0x000fca00078e0206 */
[----:B------:R0:W-:Y:S01]  /*1770*/  @!P2 STS.64 [R5+0x10], R2 ;  /* 0x000010020500a388 */ /* 0x0001e20000000a00 */
[----:B------:R-:W-:Y:S06]  /*1780*/  BAR.SYNC.DEFER_BLOCKING 0x0 ;  /* 0x0000000000007b1d */ /* 0x000fec0000010000 */
[----:B------:R-:W-:Y:S05]  /*1790*/  @P0 BRA `(.L_x_458) ;  /* 0x0000006800280947 */ /* 0x000fea0003800000 */
[----:B------:R-:W1:Y:S01]  /*17a0*/  S2UR UR5, SR_CgaCtaId ;  /* 0x00000000000579c3 */ /* 0x000e620000008800 */
[----:B------:R-:W-:Y:S01]  /*17b0*/  UMOV UR4, 0x400 ;  /* 0x0000040000047882 */ /* 0x000fe20000000000 */
[C---:B------:R-:W-:Y:S02]  /*17c0*/  ISETP.GT.AND P1, PT, R0.reuse, 0x20, PT ;  /* 0x000000200000780c */ /* 0x040fe40003f24270 */
[C---:B------:R-:W-:Y:S02]  /*17d0*/  ISETP.GT.AND P2, PT, R0.reuse, 0x40, PT ;  /* 0x000000400000780c */ /* 0x040fe40003f44270 */
[C---:B------:R-:W-:Y:S02]  /*17e0*/  ISETP.GT.AND P5, PT, R0.reuse, 0x180, PT ;  /* 0x000001800000780c */ /* 0x040fe40003fa4270 */
[----:B------:R-:W-:Y:S01]  /*17f0*/  ISETP.GT.AND P6, PT, R0, 0x1a0, PT ;  /* 0x000001a00000780c */ /* 0x000fe20003fc4270 */
[----:B-1----:R-:W-:-:S09]  /*1800*/  ULEA UR4, UR5, UR4, 0x18 ;  /* 0x0000000405047291 */ /* 0x002fd2000f8ec0ff */
[----:B------:R-:W1:Y:S04]  /*1810*/  LDS.64 R32, [UR4+0x18] ;  /* 0x00001804ff207984 */ /* 0x000e680008000a00 */
[----:B0-----:R-:W0:Y:S04]  /*1820*/  LDS.128 R4, [UR4+0x20] ;  /* 0x00002004ff047984 */ /* 0x001e280008000c00 */
[----:B------:R-:W2:Y:S04]  /*1830*/  LDS.128 R8, [UR4+0x30] ;  /* 0x00003004ff087984 */ /* 0x000ea80008000c00 */
[----:B------:R-:W3:Y:S04]  /*1840*/  LDS.128 R12, [UR4+0x40] ;  /* 0x00004004ff0c7984 */ /* 0x000ee80008000c00 */
[----:B------:R-:W4:Y:S04]  /*1850*/  LDS.128 R16, [UR4+0x50] ;  /* 0x00005004ff107984 */ /* 0x000f280008000c00 */
[----:B------:R-:W5:Y:S04]  /*1860*/  LDS.128 R20, [UR4+0x60] ;  /* 0x00006004ff147984 */ /* 0x000f680008000c00 */
[----:B------:R-:W5:Y:S01]  /*1870*/  LDS.128 R24, [UR4+0x70] ;  /* 0x00007004ff187984 */ /* 0x000f620008000c00 */
[----:B-1----:R-:W-:-:S02]  /*1880*/  SEL R28, R32, RZ, P1 ;  /* 0x000000ff201c7207 */ /* 0x002fc40000800000 */
[----:B------:R-:W-:Y:S02]  /*1890*/  SEL R32, R33, RZ, P1 ;  /* 0x000000ff21207207 */ /* 0x000fe40000800000 */
[----:B0-----:R-:W-:Y:S02]  /*18a0*/  SEL R29, R4, RZ, P2 ;  /* 0x000000ff041d7207 */ /* 0x001fe40001000000 */
[----:B------:R-:W-:Y:S02]  /*18b0*/  SEL R33, R5, RZ, P2 ;  /* 0x000000ff05217207 */ /* 0x000fe40001000000 */
[----:B------:R-:W-:Y:S02]  /*18c0*/  IADD3 R2, P3, P4, R29, R28, R2 ;  /* 0x0000001c1d027210 */ /* 0x000fe40007c7e002 */
[----:B------:R-:W0:Y:S01]  /*18d0*/  LDS.128 R28, [UR4+0x80] ;  /* 0x00008004ff1c7984 */ /* 0x000e220008000c00 */
[C---:B------:R-:W-:Y:S02]  /*18e0*/  ISETP.GT.AND P1, PT, R0.reuse, 0x60, PT ;  /* 0x000000600000780c */ /* 0x040fe40003f24270 */
[----:B------:R-:W-:-:S02]  /*18f0*/  ISETP.GT.AND P2, PT, R0, 0x80, PT ;  /* 0x000000800000780c */ /* 0x000fc40003f44270 */
        /* <DEDUP_REMOVED lines=38> */
[----:B0-----:R-:W-:Y:S02]  /*1b60*/  SEL R3, R28, RZ, P2 ;  /* 0x000000ff1c037207 */ /* 0x001fe40001000000 */
        /* <DEDUP_REMOVED lines=9> */
[----:B------:R-:W-:-:S04]  /*1c00*/  IADD3.X R0, PT, PT, R0, R4, R27, P5, P6 ;  /* 0x0000000400007210 */ /* 0x000fc80002fec41b */
[----:B------:R-:W-:Y:S01]  /*1c10*/  IADD3.X R3, PT, PT, R3, R0, RZ, P2, !PT ;  /* 0x0000000003037210 */ /* 0x000fe200017fe4ff */
[----:B------:R-:W-:Y:S06]  /*1c20*/  BRA `(.L_x_458) ;  /* 0x0000006400047947 */ /* 0x000fec0003800000 */
.L_x_438:
        /* <DEDUP_REMOVED lines=8> */
[----:B------:R-:W-:Y:S01]  /*1cb0*/  HFMA2 R17, -RZ, RZ, 0, -1.1396484375 ;  /* 0x0000bc8fff117431 */ /* 0x000fe200000001ff */
[----:B------:R-:W-:Y:S01]  /*1cc0*/  BSSY.RECONVERGENT B2, `(.L_x_462) ;  /* 0x0000038000027945 */ /* 0x000fe20003800200 */
[--C-:B------:R-:W-:Y:S01]  /*1cd0*/  SHF.R.S32.HI R3, RZ, 0x1f, R16.reuse ;  /* 0x0000001fff037819 */ /* 0x100fe20000011410 */
[----:B------:R-:W-:Y:S02]  /*1ce0*/  IMAD.MOV.U32 R4, RZ, RZ, R16 ;  /* 0x000000ffff047224 */ /* 0x000fe400078e0010 */
[----:B------:R-:W-:Y:S02]  /*1cf0*/  IMAD.MOV.U32 R18, RZ, RZ, RZ ;  /* 0x000000ffff127224 */ /* 0x000fe400078e00ff */
[----:B------:R-:W-:Y:S02]  /*1d00*/  IMAD.MOV.U32 R12, RZ, RZ, 0x1 ;  /* 0x00000001ff0c7424 */ /* 0x000fe400078e00ff */
[----:B------:R-:W-:-:S07]  /*1d10*/  IMAD.MOV.U32 R13, RZ, RZ, RZ ;  /* 0x000000ffff0d7224 */ /* 0x000fce00078e00ff */
.L_x_465:
        /* <DEDUP_REMOVED lines=43> */
.L_x_464:
[----:B------:R-:W-:Y:S05]  /*1fd0*/  BSYNC.RECONVERGENT B3 ;  /* 0x0000000000037941 */ /* 0x000fea0003800200 */
.L_x_463:
[----:B------:R-:W-:Y:S01]  /*1fe0*/  ISETP.GT.U32.AND.EX P0, PT, R3, RZ, PT, P1 ;  /* 0x000000ff0300720c */ /* 0x000fe20003f04110 */
[----:B------:R-:W-:Y:S01]  /*1ff0*/  IMAD.MOV.U32 R17, RZ, RZ, R6 ;  /* 0x000000ffff117224 */ /* 0x000fe200078e0006 */
[--C-:B------:R-:W-:Y:S02]  /*2000*/  SHF.R.U64 R4, R4, 0x1, R3.reuse ;  /* 0x0000000104047819 */ /* 0x100fe40000001203 */
[----:B------:R-:W-:Y:S02]  /*2010*/  SHF.R.U32.HI R3, RZ, 0x1, R3 ;  /* 0x00000001ff037819 */ /* 0x000fe40000011603 */
[----:B------:R-:W-:-:S07]  /*2020*/  IADD3 R18, PT, PT, R7, -R5, R10 ;  /* 0x8000000507127210 */ /* 0x000fce0007ffe00a */
[----:B------:R-:W-:Y:S05]  /*2030*/  @P0 BRA `(.L_x_465) ;  /* 0xfffffffc00380947 */ /* 0x000fea000383ffff */
[----:B------:R-:W-:Y:S05]  /*2040*/  BSYNC.RECONVERGENT B2 ;  /* 0x0000000000027941 */ /* 0x000fea0003800200 */
.L_x_462:
[----:B------:R-:W-:-:S04]  /*2050*/  IMAD.HI.U32 R3, R12, 0x3, RZ ;  /* 0x000000030c037827 */ /* 0x000fc800078e00ff */
[----:B------:R-:W-:-:S05]  /*2060*/  IMAD.IADD R4, R12, 0x1, -R3 ;  /* 0x000000010c047824 */ /* 0x000fca00078e0a03 */
[----:B------:R-:W-:-:S04]  /*2070*/  LEA.HI R4, R4, R3, RZ, 0x1f ;  /* 0x0000000304047211 */ /* 0x000fc800078ff8ff */
[----:B------:R-:W-:-:S05]  /*2080*/  SHF.R.U32.HI R3, RZ, 0x1e, R4 ;  /* 0x0000001eff037819 */ /* 0x000fca0000011604 */
[----:B------:R-:W-:-:S07]  /*2090*/  IMAD R12, R3, -0x7fffffff, R12 ;  /* 0x80000001030c7824 */ /* 0x000fce00078e020c */
.L_x_461:
[----:B------:R-:W-:Y:S05]  /*20a0*/  BSYNC.RECONVERGENT B1 ;  /* 0x0000000000017941 */ /* 0x000fea0003800200 */
.L_x_460:
        /* <DEDUP_REMOVED lines=40> */
.L_x_471:
        /* <DEDUP_REMOVED lines=44> */
.L_x_470:
[----:B------:R-:W-:Y:S05]  /*25f0*/  BSYNC.RECONVERGENT B3 ;  /* 0x0000000000037941 */ /* 0x000fea0003800200 */
.L_x_469:
[----:B------:R-:W-:Y:S01]  /*2600*/  ISETP.GT.U32.AND.EX P0, PT, R8, RZ, PT, P1 ;  /* 0x000000ff0800720c */ /* 0x000fe20003f04110 */
[----:B------:R-:W-:Y:S01]  /*2610*/  IMAD.MOV.U32 R13, RZ, RZ, R6 ;  /* 0x000000ffff0d7224 */ /* 0x000fe200078e0006 */
[--C-:B------:R-:W-:Y:S02]  /*2620*/  SHF.R.U64 R9, R9, 0x1, R8.reuse ;  /* 0x0000000109097819 */ /* 0x100fe40000001208 */
[----:B------:R-:W-:Y:S02]  /*2630*/  SHF.R.U32.HI R8, RZ, 0x1, R8 ;  /* 0x00000001ff087819 */ /* 0x000fe40000011608 */
[----:B------:R-:W-:-:S07]  /*2640*/  IADD3 R15, PT, PT, R7, -R11, R14 ;  /* 0x8000000b070f7210 */ /* 0x000fce0007ffe00e */
[----:B------:R-:W-:Y:S05]  /*2650*/  @P0 BRA `(.L_x_471) ;  /* 0xfffffffc00340947 */ /* 0x000fea000383ffff */
[----:B------:R-:W-:Y:S05]  /*2660*/  BSYNC.RECONVERGENT B2 ;  /* 0x0000000000027941 */ /* 0x000fea0003800200 */
.L_x_468:
[----:B------:R-:W-:-:S05]  /*2670*/  IMAD.HI.U32 R7, R10, 0x3, RZ ;  /* 0x000000030a077827 */ /* 0x000fca00078e00ff */
[----:B------:R-:W-:-:S04]  /*2680*/  IADD3 R6, PT, PT, -R7, R10, RZ ;  /* 0x0000000a07067210 */ /* 0x000fc80007ffe1ff */
[----:B------:R-:W-:-:S04]  /*2690*/  LEA.HI R6, R6, R7, RZ, 0x1f ;  /* 0x0000000706067211 */ /* 0x000fc800078ff8ff */
[----:B------:R-:W-:-:S05]  /*26a0*/  SHF.R.U32.HI R7, RZ, 0x1e, R6 ;  /* 0x0000001eff077819 */ /* 0x000fca0000011606 */
[----:B------:R-:W-:-:S07]  /*26b0*/  IMAD R10, R7, -0x7fffffff, R10 ;  /* 0x80000001070a7824 */ /* 0x000fce00078e020a */
.L_x_467:
[----:B------:R-:W-:Y:S05]  /*26c0*/  BSYNC.RECONVERGENT B1 ;  /* 0x0000000000017941 */ /* 0x000fea0003800200 */
.L_x_466:
        /* <DEDUP_REMOVED lines=39> */
.L_x_477:
        /* <DEDUP_REMOVED lines=44> */
.L_x_476:
[----:B------:R-:W-:Y:S05]  /*2c00*/  BSYNC.RECONVERGENT B3 ;  /* 0x0000000000037941 */ /* 0x000fea0003800200 */
.L_x_475:
[----:B------:R-:W-:Y:S02]  /*2c10*/  ISETP.GT.U32.AND.EX P0, PT, R12, RZ, PT, P1 ;  /* 0x000000ff0c00720c */ /* 0x000fe40003f04110 */
[--C-:B------:R-:W-:Y:S02]  /*2c20*/  SHF.R.U64 R13, R13, 0x1, R12.reuse ;  /* 0x000000010d0d7819 */ /* 0x100fe4000000120c */
[----:B------:R-:W-:Y:S02]  /*2c30*/  SHF.R.U32.HI R12, RZ, 0x1, R12 ;  /* 0x00000001ff0c7819 */ /* 0x000fe4000001160c */
[----:B------:R-:W-:Y:S02]  /*2c40*/  IADD3 R19, PT, PT, R9, -R15, R17 ;  /* 0x8000000f09137210 */ /* 0x000fe40007ffe011 */
[----:B------:R-:W-:-:S05]  /*2c50*/  MOV R11, R8 ;  /* 0x00000008000b7202 */ /* 0x000fca0000000f00 */
[----:B------:R-:W-:Y:S05]  /*2c60*/  @P0 BRA `(.L_x_477) ;  /* 0xfffffffc00340947 */ /* 0x000fea000383ffff */
[----:B------:R-:W-:Y:S05]  /*2c70*/  BSYNC.RECONVERGENT B2 ;  /* 0x0000000000027941 */ /* 0x000fea0003800200 */
.L_x_474:
[----:B------:R-:W-:-:S04]  /*2c80*/  IMAD.HI.U32 R9, R14, 0x3, RZ ;  /* 0x000000030e097827 */ /* 0x000fc800078e00ff */
[----:B------:R-:W-:-:S05]  /*2c90*/  IMAD.IADD R8, R14, 0x1, -R9 ;  /* 0x000000010e087824 */ /* 0x000fca00078e0a09 */
[----:B------:R-:W-:-:S04]  /*2ca0*/  LEA.HI R8, R8, R9, RZ, 0x1f ;  /* 0x0000000908087211 */ /* 0x000fc800078ff8ff */
[----:B------:R-:W-:-:S05]  /*2cb0*/  SHF.R.U32.HI R9, RZ, 0x1e, R8 ;  /* 0x0000001eff097819 */ /* 0x000fca0000011608 */
[----:B------:R-:W-:-:S07]  /*2cc0*/  IMAD R14, R9, -0x7fffffff, R14 ;  /* 0x80000001090e7824 */ /* 0x000fce00078e020e */
.L_x_473:
[----:B------:R-:W-:Y:S05]  /*2cd0*/  BSYNC.RECONVERGENT B1 ;  /* 0x0000000000017941 */ /* 0x000fea0003800200 */
.L_x_472:
        /* <DEDUP_REMOVED lines=20> */
[----:B------:R-:W-:Y:S01]  /*2e20*/  IADD3 R10, PT, PT, R9, R10, RZ ;  /* 0x0000000a090a7210 */ /* 0x000fe20007ffe0ff */
        /* <DEDUP_REMOVED lines=18> */
.L_x_483:
        /* <DEDUP_REMOVED lines=43> */
.L_x_482:
[----:B------:R-:W-:Y:S05]  /*3200*/  BSYNC.RECONVERGENT B3 ;  /* 0x0000000000037941 */ /* 0x000fea0003800200 */
.L_x_481:
[----:B------:R-:W-:Y:S02]  /*3210*/  ISETP.GT.U32.AND.EX P0, PT, R12, RZ, PT, P1 ;  /* 0x000000ff0c00720c */ /* 0x000fe40003f04110 */
[--C-:B------:R-:W-:Y:S02]  /*3220*/  SHF.R.U64 R13, R13, 0x1, R12.reuse ;  /* 0x000000010d0d7819 */ /* 0x100fe4000000120c */
[----:B------:R-:W-:Y:S02]  /*3230*/  SHF.R.U32.HI R12, RZ, 0x1, R12 ;  /* 0x00000001ff0c7819 */ /* 0x000fe4000001160c */
[----:B------:R-:W-:Y:S02]  /*3240*/  IADD3 R19, PT, PT, R11, -R17, R20 ;  /* 0x800000110b137210 */ /* 0x000fe40007ffe014 */
[----:B------:R-:W-:-:S05]  /*3250*/  MOV R15, R10 ;  /* 0x0000000a000f7202 */ /* 0x000fca0000000f00 */
[----:B------:R-:W-:Y:S05]  /*3260*/  @P0 BRA `(.L_x_483) ;  /* 0xfffffffc00380947 */ /* 0x000fea000383ffff */
[----:B------:R-:W-:Y:S05]  /*3270*/  BSYNC.RECONVERGENT B2 ;  /* 0x0000000000027941 */ /* 0x000fea0003800200 */
.L_x_480:
[----:B------:R-:W-:-:S04]  /*3280*/  IMAD.HI.U32 R11, R18, 0x3, RZ ;  /* 0x00000003120b7827 */ /* 0x000fc800078e00ff */
[----:B------:R-:W-:-:S05]  /*3290*/  IMAD.IADD R10, R18, 0x1, -R11 ;  /* 0x00000001120a7824 */ /* 0x000fca00078e0a0b */
[----:B------:R-:W-:-:S04]  /*32a0*/  LEA.HI R10, R10, R11, RZ, 0x1f ;  /* 0x0000000b0a0a7211 */ /* 0x000fc800078ff8ff */
[----:B------:R-:W-:-:S05]  /*32b0*/  SHF.R.U32.HI R11, RZ, 0x1e, R10 ;  /* 0x0000001eff0b7819 */ /* 0x000fca000001160a */
[----:B------:R-:W-:-:S07]  /*32c0*/  IMAD R18, R11, -0x7fffffff, R18 ;  /* 0x800000010b127824 */ /* 0x000fce00078e0212 */
.L_x_479:
[----:B------:R-:W-:Y:S05]  /*32d0*/  BSYNC.RECONVERGENT B1 ;  /* 0x0000000000017941 */ /* 0x000fea0003800200 */
.L_x_478:
        /* <DEDUP_REMOVED lines=39> */
.L_x_489:
        /* <DEDUP_REMOVED lines=43> */
.L_x_488:
[----:B------:R-:W-:Y:S05]  /*3800*/  BSYNC.RECONVERGENT B3 ;  /* 0x0000000000037941 */ /* 0x000fea0003800200 */
.L_x_487:
[----:B------:R-:W-:Y:S02]  /*3810*/  ISETP.GT.U32.AND.EX P0, PT, R17, RZ, PT, P1 ;  /* 0x000000ff1100720c */ /* 0x000fe40003f04110 */
[--C-:B------:R-:W-:Y:S02]  /*3820*/  SHF.R.U64 R22, R22, 0x1, R17.reuse ;  /* 0x0000000116167819 */ /* 0x100fe40000001211 */
[----:B------:R-:W-:Y:S02]  /*3830*/  SHF.R.U32.HI R17, RZ, 0x1, R17 ;  /* 0x00000001ff117819 */ /* 0x000fe40000011611 */
[----:B------:R-:W-:Y:S02]  /*3840*/  IADD3 R23, PT, PT, R13, -R19, R18 ;  /* 0x800000130d177210 */ /* 0x000fe40007ffe012 */
[----:B------:R-:W-:-:S05]  /*3850*/  MOV R26, R12 ;  /* 0x0000000c001a7202 */ /* 0x000fca0000000f00 */
[----:B------:R-:W-:Y:S05]  /*3860*/  @P0 BRA `(.L_x_489) ;  /* 0xfffffffc00380947 */ /* 0x000fea000383ffff */
[----:B------:R-:W-:Y:S05]  /*3870*/  BSYNC.RECONVERGENT B2 ;  /* 0x0000000000027941 */ /* 0x000fea0003800200 */
.L_x_486:
[----:B------:R-:W-:-:S04]  /*3880*/  IMAD.HI.U32 R13, R24, 0x3, RZ ;  /* 0x00000003180d7827 */ /* 0x000fc800078e00ff */
[----:B------:R-:W-:-:S05]  /*3890*/  IMAD.IADD R12, R24, 0x1, -R13 ;  /* 0x00000001180c7824 */ /* 0x000fca00078e0a0d */
[----:B------:R-:W-:-:S04]  /*38a0*/  LEA.HI R12, R12, R13, RZ, 0x1f ;  /* 0x0000000d0c0c7211 */ /* 0x000fc800078ff8ff */
[----:B------:R-:W-:-:S05]  /*38b0*/  SHF.R.U32.HI R13, RZ, 0x1e, R12 ;  /* 0x0000001eff0d7819 */ /* 0x000fca000001160c */
[----:B------:R-:W-:-:S07]  /*38c0*/  IMAD R24, R13, -0x7fffffff, R24 ;  /* 0x800000010d187824 */ /* 0x000fce00078e0218 */
.L_x_485:
[----:B------:R-:W-:Y:S05]  /*38d0*/  BSYNC.RECONVERGENT B1 ;  /* 0x0000000000017941 */ /* 0x000fea0003800200 */
.L_x_484:
        /* <DEDUP_REMOVED lines=40> */
.L_x_495:
        /* <DEDUP_REMOVED lines=44> */
.L_x_494:
[----:B------:R-:W-:Y:S05]  /*3e20*/  BSYNC.RECONVERGENT B3 ;  /* 0x0000000000037941 */ /* 0x000fea0003800200 */
.L_x_493:
[----:B------:R-:W-:Y:S01]  /*3e30*/  ISETP.GT.U32.AND.EX P0, PT, R15, RZ, PT, P1 ;  /* 0x000000ff0f00720c */ /* 0x000fe20003f04110 */
[----:B------:R-:W-:Y:S01]  /*3e40*/  IMAD.MOV.U32 R31, RZ, RZ, R18 ;  /* 0x000000ffff1f7224 */ /* 0x000fe200078e0012 */
[--C-:B------:R-:W-:Y:S02]  /*3e50*/  SHF.R.U64 R14, R14, 0x1, R15.reuse ;  /* 0x000000010e0e7819 */ /* 0x100fe4000000120f */
[----:B------:R-:W-:Y:S02]  /*3e60*/  SHF.R.U32.HI R15, RZ, 0x1, R15 ;  /* 0x00000001ff0f7819 */ /* 0x000fe4000001160f */
[----:B------:R-:W-:-:S07]  /*3e70*/  IADD3 R26, PT, PT, R19, -R17, R29 ;  /* 0x80000011131a7210 */ /* 0x000fce0007ffe01d */
[----:B------:R-:W-:Y:S05]  /*3e80*/  @P0 BRA `(.L_x_495) ;  /* 0xfffffffc00340947 */ /* 0x000fea000383ffff */
[----:B------:R-:W-:Y:S05]  /*3e90*/  BSYNC.RECONVERGENT B2 ;  /* 0x0000000000027941 */ /* 0x000fea0003800200 */
.L_x_492:
[----:B------:R-:W-:-:S04]  /*3ea0*/  IMAD.HI.U32 R14, R27, 0x3, RZ ;  /* 0x000000031b0e7827 */ /* 0x000fc800078e00ff */
[----:B------:R-:W-:-:S05]  /*3eb0*/  IMAD.IADD R15, R27, 0x1, -R14 ;  /* 0x000000011b0f7824 */ /* 0x000fca00078e0a0e */
[----:B------:R-:W-:-:S04]  /*3ec0*/  LEA.HI R15, R15, R14, RZ, 0x1f ;  /* 0x0000000e0f0f7211 */ /* 0x000fc800078ff8ff */
[----:B------:R-:W-:-:S05]  /*3ed0*/  SHF.R.U32.HI R14, RZ, 0x1e, R15 ;  /* 0x0000001eff0e7819 */ /* 0x000fca000001160f */
[----:B------:R-:W-:-:S07]  /*3ee0*/  IMAD R27, R14, -0x7fffffff, R27 ;  /* 0x800000010e1b7824 */ /* 0x000fce00078e021b */
.L_x_491:
[----:B------:R-:W-:Y:S05]  /*3ef0*/  BSYNC.RECONVERGENT B1 ;  /* 0x0000000000017941 */ /* 0x000fea0003800200 */
.L_x_490:
        /* <DEDUP_REMOVED lines=35> */
[----:B------:R-:W-:Y:S01]  /*4130*/  IMAD.MOV.U32 R27, RZ, RZ, RZ ;  /* 0x000000ffff1b7224 */ /* 0x000fe200078e00ff */
[----:B------:R-:W-:Y:S01]  /*4140*/  MOV R29, 0xbc8f ;  /* 0x0000bc8f001d7802 */ /* 0x000fe20000000f00 */
[----:B------:R-:W-:Y:S02]  /*4150*/  IMAD.MOV.U32 R26, RZ, RZ, 0x1 ;  /* 0x00000001ff1a7424 */ /* 0x000fe400078e00ff */
[----:B------:R-:W-:-:S07]  /*4160*/  IMAD.MOV.U32 R28, RZ, RZ, RZ ;  /* 0x000000ffff1c7224 */ /* 0x000fce00078e00ff */
.L_x_501:
        /* <DEDUP_REMOVED lines=43> */
.L_x_500:
[----:B------:R-:W-:Y:S05]  /*4420*/  BSYNC.RECONVERGENT B3 ;  /* 0x0000000000037941 */ /* 0x000fea0003800200 */
.L_x_499:
[----:B------:R-:W-:Y:S01]  /*4430*/  ISETP.GT.U32.AND.EX P0, PT, R16, RZ, PT, P1 ;  /* 0x000000ff1000720c */ /* 0x000fe20003f04110 */
[----:B------:R-:W-:Y:S01]  /*4440*/  IMAD.MOV.U32 R29, RZ, RZ, R18 ;  /* 0x000000ffff1d7224 */ /* 0x000fe200078e0012 */
[--C-:B------:R-:W-:Y:S02]  /*4450*/  SHF.R.U64 R17, R17, 0x1, R16.reuse ;  /* 0x0000000111117819 */ /* 0x100fe40000001210 */
[----:B------:R-:W-:Y:S02]  /*4460*/  SHF.R.U32.HI R16, RZ, 0x1, R16 ;  /* 0x00000001ff107819 */ /* 0x000fe40000011610 */
[----:B------:R-:W-:-:S07]  /*4470*/  IADD3 R27, PT, PT, R19, -R23, R22 ;  /* 0x80000017131b7210 */ /* 0x000fce0007ffe016 */
[----:B------:R-:W-:Y:S05]  /*4480*/  @P0 BRA `(.L_x_501) ;  /* 0xfffffffc00380947 */ /* 0x000fea000383ffff */
[----:B------:R-:W-:Y:S05]  /*4490*/  BSYNC.RECONVERGENT B2 ;  /* 0x0000000000027941 */ /* 0x000fea0003800200 */
.L_x_498:
[----:B------:R-:W-:-:S04]  /*44a0*/  IMAD.HI.U32 R17, R26, 0x3, RZ ;  /* 0x000000031a117827 */ /* 0x000fc800078e00ff */
[----:B------:R-:W-:-:S05]  /*44b0*/  IMAD.IADD R16, R26, 0x1, -R17 ;  /* 0x000000011a107824 */ /* 0x000fca00078e0a11 */
[----:B------:R-:W-:-:S04]  /*44c0*/  LEA.HI R16, R16, R17, RZ, 0x1f ;  /* 0x0000001110107211 */ /* 0x000fc800078ff8ff */
[----:B------:R-:W-:-:S05]  /*44d0*/  SHF.R.U32.HI R17, RZ, 0x1e, R16 ;  /* 0x0000001eff117819 */ /* 0x000fca0000011610 */
[----:B------:R-:W-:-:S07]  /*44e0*/  IMAD R26, R17, -0x7fffffff, R26 ;  /* 0x80000001111a7824 */ /* 0x000fce00078e021a */
.L_x_497:
[----:B------:R-:W-:Y:S05]  /*44f0*/  BSYNC.RECONVERGENT B1 ;  /* 0x0000000000017941 */ /* 0x000fea0003800200 */
.L_x_496:
[----:B------:R-:W-:Y:S01]  /*4500*/  IMAD.HI.U32 R16, R26, -0x4370ec6f, RZ ;  /* 0xbc8f13911a107827 */ /* 0x000fe200078e00ff */
[----:B------:R-:W0:Y:S01]  /*4510*/  LDCU UR5, c[0x0][0x390] ;  /* 0x00007200ff0577ac */ /* 0x000e220008000800 */
[----:B------:R-:W-:Y:S02]  /*4520*/  DSETP.GEU.AND P1, PT, R4, 0.25, PT ;  /* 0x3fd000000400742a */ /* 0x000fe40003f2e000 */
[----:B------:R-:W-:Y:S01]  /*4530*/  DSETP.GEU.AND P2, PT, R6, 0.25, PT ;  /* 0x3fd000000600742a */ /* 0x000fe20003f4e000 */
[----:B------:R-:W-:Y:S01]  /*4540*/  SHF.R.U32.HI R17, RZ, 0xf, R16 ;  /* 0x0000000fff117819 */ /* 0x000fe20000011610 */
[----:B------:R-:W-:Y:S02]  /*4550*/  DSETP.GEU.AND P3, PT, R8, 0.25, PT ;  /* 0x3fd000000800742a */ /* 0x000fe40003f6e000 */
[----:B------:R-:W-:Y:S01]  /*4560*/  DSETP.GEU.AND P5, PT, R12, 0.25, PT ;  /* 0x3fd000000c00742a */ /* 0x000fe20003fae000 */
[----:B------:R-:W-:Y:S01]  /*4570*/  SEL R4, RZ, 0x1, P1 ;  /* 0x00000001ff047807 */ /* 0x000fe20000800000 */
        /* <DEDUP_REMOVED lines=8> */
[----:B0-----:R-:W-:Y:S01]  /*4600*/  UIADD3 UR4, UPT, UPT, UR5, -0xe00, URZ ;  /* 0xfffff20005047890 */ /* 0x001fe2000fffe0ff */
[----:B------:R-:W-:Y:S02]  /*4610*/  IADD3 R6, P2, P3, R6, R5, R4 ;  /* 0x0000000506067210 */ /* 0x000fe40007b5e004 */
[----:B------:R-:W-:Y:S01]  /*4620*/  SEL R5, RZ, 0x1, P5 ;  /* 0x00000001ff057807 */ /* 0x000fe20002800000 */
[----:B------:R-:W-:-:S08]  /*4630*/  UISETP.GE.U32.AND UP0, UPT, UR4, 0xe00, UPT ;  /* 0x00000e000400788c */ /* 0x000fd0000bf06070 */
        /* <DEDUP_REMOVED lines=12> */
[----:B------:R-:W-:Y:S02]  /*4700*/  IMAD.IADD R18, R17, 0x1, R18 ;  /* 0x0000000111127824 */ /* 0x000fe400078e0212 */
[----:B------:R-:W-:Y:S02]  /*4710*/  FMUL R20, R16, 4.6566128730773925781e-10 ;  /* 0x3000000010147820 */ /* 0x000fe40000400000 */
[----:B------:R-:W-:Y:S02]  /*4720*/  SEL R4, RZ, 0x1, P0 ;  /* 0x00000001ff047807 */ /* 0x000fe40000000000 */
[----:B------:R-:W-:Y:S01]  /*4730*/  I2FP.F32.U32 R18, R18 ;  /* 0x0000001200127245 */ /* 0x000fe20000201000 */
[----:B------:R-:W0:Y:S01]  /*4740*/  F2F.F64.F32 R16, R20 ;  /* 0x0000001400107310 */ /* 0x000e220000201800 */
[----:B------:R-:W-:-:S02]  /*4750*/  IADD3 R5, P5, P0, R5, R6, R4 ;  /* 0x0000000605057210 */ /* 0x000fc400078be004 */
[----:B------:R-:W-:Y:S01]  /*4760*/  SEL R4, RZ, 0x1, P1 ;  /* 0x00000001ff047807 */ /* 0x000fe20000800000 */
[----:B------:R-:W-:Y:S01]  /*4770*/  FMUL R21, R18, 4.6566128730773925781e-10 ;  /* 0x3000000012157820 */ /* 0x000fe20000400000 */
[----:B------:R-:W-:-:S03]  /*4780*/  IADD3.X R6, PT, PT, RZ, RZ, RZ, P2, P3 ;  /* 0x000000ffff067210 */ /* 0x000fc600017e64ff */
[----:B------:R-:W1:Y:S01]  /*4790*/  F2F.F64.F32 R18, R21 ;  /* 0x0000001500127310 */ /* 0x000e620000201800 */
[----:B------:R-:W-:Y:S01]  /*47a0*/  IADD3.X R6, PT, PT, RZ, R6, RZ, P5, P0 ;  /* 0x00000006ff067210 */ /* 0x000fe20002fe04ff */
[----:B0-----:R-:W-:Y:S02]  /*47b0*/  DADD R16, R16, -0.5 ;  /* 0xbfe0000010107429 */ /* 0x001fe40000000000 */
[----:B-1----:R-:W-:-:S08]  /*47c0*/  DADD R18, R18, -0.5 ;  /* 0xbfe0000012127429 */ /* 0x002fd00000000000 */
[----:B------:R-:W-:-:S08]  /*47d0*/  DMUL R18, R18, R18 ;  /* 0x0000001212127228 */ /* 0x000fd00000000000 */
[----:B------:R-:W-:-:S08]  /*47e0*/  DFMA R18, R16, R16, R18 ;  /* 0x000000101012722b */ /* 0x000fd00000000012 */
[----:B------:R-:W-:-:S06]  /*47f0*/  DSETP.GEU.AND P4, PT, R18, 0.25, PT ;  /* 0x3fd000001200742a */ /* 0x000fcc0003f8e000 */
[----:B------:R-:W-:-:S04]  /*4800*/  SEL R7, RZ, 0x1, P4 ;  /* 0x00000001ff077807 */ /* 0x000fc80002000000 */
[----:B------:R-:W-:Y:S01]  /*4810*/  IADD3 R4, P1, P2, R7, R5, R4 ;  /* 0x0000000507047210 */ /* 0x000fe20007a3e004 */
[----:B------:R-:W-:-:S03]  /*4820*/  IMAD.MOV.U32 R5, RZ, RZ, 0xe00 ;  /* 0x00000e00ff057424 */ /* 0x000fc600078e00ff */
[----:B------:R-:W-:Y:S01]  /*4830*/  IADD3.X R6, PT, PT, RZ, R6, RZ, P1, P2 ;  /* 0x00000006ff067210 */ /* 0x000fe20000fe44ff */
[----:B------:R-:W-:Y:S08]  /*4840*/  BRA.U !UP0, `(.L_x_502) ;  /* 0x0000002d08087547 */ /* 0x000ff0000b800000 */
[----:B------:R-:W-:-:S07]  /*4850*/  IMAD.MOV.U32 R5, RZ, RZ, 0xe00 ;  /* 0x00000e00ff057424 */ /* 0x000fce00078e00ff */
.L_x_546:
[----:B------:R-:W-:Y:S01]  /*4860*/  IADD3 R7, PT, PT, R2, R5, RZ ;  /* 0x0000000502077210 */ /* 0x000fe20007ffe0ff */
[----:B------:R-:W-:Y:S01]  /*4870*/  BSSY.RECONVERGENT B1, `(.L_x_503) ;  /* 0x0000044000017945 */ /* 0x000fe20003800200 */
[----:B------:R-:W-:-:S03]  /*4880*/  IMAD.MOV.U32 R14, RZ, RZ, 0x1 ;  /* 0x00000001ff0e7424 */ /* 0x000fc600078e00ff */
[----:B------:R-:W-:-:S05]  /*4890*/  IMAD.SHL.U32 R12, R7, 0x2, RZ ;  /* 0x00000002070c7824 */ /* 0x000fca00078e00ff */
[----:B------:R-:W-:-:S13]  /*48a0*/  ISETP.NE.AND P0, PT, R12, RZ, PT ;  /* 0x000000ff0c00720c */ /* 0x000fda0003f05270 */
[----:B------:R-:W-:Y:S05]  /*48b0*/  @!P0 BRA `(.L_x_504) ;  /* 0x0000000000fc8947 */ /* 0x000fea0003800000 */
[----:B------:R-:W-:Y:S01]  /*48c0*/  BSSY.RECONVERGENT B2, `(.L_x_505) ;  /* 0x0000039000027945 */ /* 0x000fe20003800200 */
[----:B------:R-:W-:Y:S01]  /*48d0*/  SHF.R.S32.HI R7, RZ, 0x1f, R12 ;  /* 0x0000001fff077819 */ /* 0x000fe2000001140c */
[----:B------:R-:W-:Y:S01]  /*48e0*/  IMAD.MOV.U32 R11, RZ, RZ, 0xbc8f ;  /* 0x0000bc8fff0b7424 */ /* 0x000fe200078e00ff */
[----:B------:R-:W-:Y:S01]  /*48f0*/  MOV R14, 0x1 ;  /* 0x00000001000e7802 */ /* 0x000fe20000000f00 */
[----:B------:R-:W-:Y:S02]  /*4900*/  IMAD.MOV.U32 R17, RZ, RZ, RZ ;  /* 0x000000ffff117224 */ /* 0x000fe400078e00ff */
[----:B------:R-:W-:-:S07]  /*4910*/  IMAD.MOV.U32 R10, RZ, RZ, RZ ;  /* 0x000000ffff0a7224 */ /* 0x000fce00078e00ff */
.L_x_508:
        /* <DEDUP_REMOVED lines=44> */
.L_x_507:
[----:B------:R-:W-:Y:S05]  /*4be0*/  BSYNC.RECONVERGENT B3 ;  /* 0x0000000000037941 */ /* 0x000fea0003800200 */
.L_x_506:
[----:B------:R-:W-:Y:S01]  /*4bf0*/  ISETP.GT.U32.AND.EX P0, PT, R7, RZ, PT, P1 ;  /* 0x000000ff0700720c */ /* 0x000fe20003f04110 */
[----:B------:R-:W-:Y:S01]  /*4c00*/  IMAD.MOV.U32 R11, RZ, RZ, R8 ;  /* 0x000000ffff0b7224 */ /* 0x000fe200078e0008 */
[--C-:B------:R-:W-:Y:S02]  /*4c10*/  SHF.R.U64 R12, R12, 0x1, R7.reuse ;  /* 0x000000010c0c7819 */ /* 0x100fe40000001207 */
[----:B------:R-:W-:Y:S02]  /*4c20*/  SHF.R.U32.HI R7, RZ, 0x1, R7 ;  /* 0x00000001ff077819 */ /* 0x000fe40000011607 */
[----:B------:R-:W-:-:S07]  /*4c30*/  IADD3 R17, PT, PT, R9, -R13, R15 ;  /* 0x8000000d09117210 */ /* 0x000fce0007ffe00f */
[----:B------:R-:W-:Y:S05]  /*4c40*/  @P0 BRA `(.L_x_508) ;  /* 0xfffffffc00340947 */ /* 0x000fea000383ffff */
[----:B------:R-:W-:Y:S05]  /*4c50*/  BSYNC.RECONVERGENT B2 ;  /* 0x0000000000027941 */ /* 0x000fea0003800200 */
.L_x_505:
[----:B------:R-:W-:-:S04]  /*4c60*/  IMAD.HI.U32 R7, R14, 0x3, RZ ;  /* 0x000000030e077827 */ /* 0x000fc800078e00ff */
[----:B------:R-:W-:-:S05]  /*4c70*/  IMAD.IADD R8, R14, 0x1, -R7 ;  /* 0x000000010e087824 */ /* 0x000fca00078e0a07 */
[----:B------:R-:W-:-:S04]  /*4c80*/  LEA.HI R8, R8, R7, RZ, 0x1f ;  /* 0x0000000708087211 */ /* 0x000fc800078ff8ff */
[----:B------:R-:W-:-:S05]  /*4c90*/  SHF.R.U32.HI R7, RZ, 0x1e, R8 ;  /* 0x0000001eff077819 */ /* 0x000fca0000011608 */
[----:B------:R-:W-:-:S07]  /*4ca0*/  IMAD R14, R7, -0x7fffffff, R14 ;  /* 0x80000001070e7824 */ /* 0x000fce00078e020e */
.L_x_504:
[----:B------:R-:W-:Y:S05]  /*4cb0*/  BSYNC.RECONVERGENT B1 ;  /* 0x0000000000017941 */ /* 0x000fea0003800200 */
.L_x_503:
[----:B------:R-:W-:Y:S01]  /*4cc0*/  IMAD.HI.U32 R7, R14, -0x4370ec6f, RZ ;  /* 0xbc8f13910e077827 */ /* 0x000fe200078e00ff */
[----:B------:R-:W-:Y:S03]  /*4cd0*/  BSSY.RECONVERGENT B1, `(.L_x_509) ;  /* 0x000005f000017945 */ /* 0x000fe60003800200 */
[----:B------:R-:W-:Y:S01]  /*4ce0*/  IMAD R31, R5, 0x2, R3 ;  /* 0x00000002051f7824 */ /* 0x000fe200078e0203 */
        /* <DEDUP_REMOVED lines=37> */
.L_x_514:
        /* <DEDUP_REMOVED lines=43> */
.L_x_513:
[----:B------:R-:W-:Y:S05]  /*51f0*/  BSYNC.RECONVERGENT B3 ;  /* 0x0000000000037941 */ /* 0x000fea0003800200 */
.L_x_512:
[----:B------:R-:W-:Y:S01]  /*5200*/  ISETP.GT.U32.AND.EX P0, PT, R7, RZ, PT, P1 ;  /* 0x000000ff0700720c */ /* 0x000fe20003f04110 */
[----:B------:R-:W-:Y:S01]  /*5210*/  IMAD.MOV.U32 R22, RZ, RZ, R8 ;  /* 0x000000ffff167224 */ /* 0x000fe200078e0008 */
[--C-:B------:R-:W-:Y:S02]  /*5220*/  SHF.R.U64 R18, R18, 0x1, R7.reuse ;  /* 0x0000000112127819 */ /* 0x100fe40000001207 */
[----:B------:R-:W-:Y:S02]  /*5230*/  SHF.R.U32.HI R7, RZ, 0x1, R7 ;  /* 0x00000001ff077819 */ /* 0x000fe40000011607 */
[----:B------:R-:W-:-:S07]  /*5240*/  IADD3 R19, PT, PT, R9, -R15, R14 ;  /* 0x8000000f09137210 */ /* 0x000fce0007ffe00e */
[----:B------:R-:W-:Y:S05]  /*5250*/  @P0 BRA `(.L_x_514) ;  /* 0xfffffffc00380947 */ /* 0x000fea000383ffff */
[----:B------:R-:W-:Y:S05]  /*5260*/  BSYNC.RECONVERGENT B2 ;  /* 0x0000000000027941 */ /* 0x000fea0003800200 */
.L_x_511:
[----:B------:R-:W-:-:S04]  /*5270*/  IMAD.HI.U32 R7, R20, 0x3, RZ ;  /* 0x0000000314077827 */ /* 0x000fc800078e00ff */
[----:B------:R-:W-:-:S05]  /*5280*/  IMAD.IADD R8, R20, 0x1, -R7 ;  /* 0x0000000114087824 */ /* 0x000fca00078e0a07 */
[----:B------:R-:W-:-:S04]  /*5290*/  LEA.HI R8, R8, R7, RZ, 0x1f ;  /* 0x0000000708087211 */ /* 0x000fc800078ff8ff */
[----:B------:R-:W-:-:S05]  /*52a0*/  SHF.R.U32.HI R7, RZ, 0x1e, R8 ;  /* 0x0000001eff077819 */ /* 0x000fca0000011608 */
[----:B------:R-:W-:-:S07]  /*52b0*/  IMAD R20, R7, -0x7fffffff, R20 ;  /* 0x8000000107147824 */ /* 0x000fce00078e0214 */
.L_x_510:
[----:B------:R-:W-:Y:S05]  /*52c0*/  BSYNC.RECONVERGENT B1 ;  /* 0x0000000000017941 */ /* 0x000fea0003800200 */
.L_x_509:
        /* <DEDUP_REMOVED lines=39> */
.L_x_520:
        /* <DEDUP_REMOVED lines=43> */
.L_x_519:
[----:B------:R-:W-:Y:S05]  /*57f0*/  BSYNC.RECONVERGENT B3 ;  /* 0x0000000000037941 */ /* 0x000fea0003800200 */
.L_x_518:
[----:B------:R-:W-:Y:S01]  /*5800*/  ISETP.GT.U32.AND.EX P0, PT, R8, RZ, PT, P1 ;  /* 0x000000ff0800720c */ /* 0x000fe20003f04110 */
[----:B------:R-:W-:Y:S01]  /*5810*/  IMAD.MOV.U32 R26, RZ, RZ, R14 ;  /* 0x000000ffff1a7224 */ /* 0x000fe200078e000e */
[--C-:B------:R-:W-:Y:S02]  /*5820*/  SHF.R.U64 R7, R7, 0x1, R8.reuse ;  /* 0x0000000107077819 */ /* 0x100fe40000001208 */
[----:B------:R-:W-:Y:S02]  /*5830*/  SHF.R.U32.HI R8, RZ, 0x1, R8 ;  /* 0x00000001ff087819 */ /* 0x000fe40000011608 */
[----:B------:R-:W-:-:S07]  /*5840*/  IADD3 R23, PT, PT, R15, -R9, R25 ;  /* 0x800000090f177210 */ /* 0x000fce0007ffe019 */
[----:B------:R-:W-:Y:S05]  /*5850*/  @P0 BRA `(.L_x_520) ;  /* 0xfffffffc00380947 */ /* 0x000fea000383ffff */
[----:B------:R-:W-:Y:S05]  /*5860*/  BSYNC.RECONVERGENT B2 ;  /* 0x0000000000027941 */ /* 0x000fea0003800200 */
.L_x_517:
[----:B------:R-:W-:-:S04]  /*5870*/  IMAD.HI.U32 R7, R22, 0x3, RZ ;  /* 0x0000000316077827 */ /* 0x000fc800078e00ff */
[----:B------:R-:W-:-:S05]  /*5880*/  IMAD.IADD R8, R22, 0x1, -R7 ;  /* 0x0000000116087824 */ /* 0x000fca00078e0a07 */
[----:B------:R-:W-:-:S04]  /*5890*/  LEA.HI R8, R8, R7, RZ, 0x1f ;  /* 0x0000000708087211 */ /* 0x000fc800078ff8ff */
[----:B------:R-:W-:-:S05]  /*58a0*/  SHF.R.U32.HI R7, RZ, 0x1e, R8 ;  /* 0x0000001eff077819 */ /* 0x000fca0000011608 */
[----:B------:R-:W-:-:S07]  /*58b0*/  IMAD R22, R7, -0x7fffffff, R22 ;  /* 0x8000000107167824 */ /* 0x000fce00078e0216 */
.L_x_516:
[----:B------:R-:W-:Y:S05]  /*58c0*/  BSYNC.RECONVERGENT B1 ;  /* 0x0000000000017941 */ /* 0x000fea0003800200 */
.L_x_515:
        /* <DEDUP_REMOVED lines=39> */
.L_x_526:
        /* <DEDUP_REMOVED lines=43> */
.L_x_525:
[----:B------:R-:W-:Y:S05]  /*5df0*/  BSYNC.RECONVERGENT B3 ;  /* 0x0000000000037941 */ /* 0x000fea0003800200 */
.L_x_524:
[----:B------:R-:W-:Y:S01]  /*5e00*/  ISETP.GT.U32.AND.EX P0, PT, R8, RZ, PT, P1 ;  /* 0x000000ff0800720c */ /* 0x000fe20003f04110 */
[----:B------:R-:W-:Y:S01]  /*5e10*/  IMAD.MOV.U32 R28, RZ, RZ, R16 ;  /* 0x000000ffff1c7224 */ /* 0x000fe200078e0010 */
[--C-:B------:R-:W-:Y:S02]  /*5e20*/  SHF.R.U64 R7, R7, 0x1, R8.reuse ;  /* 0x0000000107077819 */ /* 0x100fe40000001208 */
[----:B------:R-:W-:Y:S02]  /*5e30*/  SHF.R.U32.HI R8, RZ, 0x1, R8 ;  /* 0x00000001ff087819 */ /* 0x000fe40000011608 */
[----:B------:R-:W-:-:S07]  /*5e40*/  IADD3 R25, PT, PT, R17, -R9, R27 ;  /* 0x8000000911197210 */ /* 0x000fce0007ffe01b */
[----:B------:R-:W-:Y:S05]  /*5e50*/  @P0 BRA `(.L_x_526) ;  /* 0xfffffffc00380947 */ /* 0x000fea000383ffff */
[----:B------:R-:W-:Y:S05]  /*5e60*/  BSYNC.RECONVERGENT B2 ;  /* 0x0000000000027941 */ /* 0x000fea0003800200 */
.L_x_523:
[----:B------:R-:W-:-:S04]  /*5e70*/  IMAD.HI.U32 R7, R24, 0x3, RZ ;  /* 0x0000000318077827 */ /* 0x000fc800078e00ff */
[----:B------:R-:W-:-:S05]  /*5e80*/  IMAD.IADD R8, R24, 0x1, -R7 ;  /* 0x0000000118087824 */ /* 0x000fca00078e0a07 */
[----:B------:R-:W-:-:S04]  /*5e90*/  LEA.HI R8, R8, R7, RZ, 0x1f ;  /* 0x0000000708087211 */ /* 0x000fc800078ff8ff */
[----:B------:R-:W-:-:S05]  /*5ea0*/  SHF.R.U32.HI R7, RZ, 0x1e, R8 ;  /* 0x0000001eff077819 */ /* 0x000fca0000011608 */
[----:B------:R-:W-:-:S07]  /*5eb0*/  IMAD R24, R7, -0x7fffffff, R24 ;  /* 0x8000000107187824 */ /* 0x000fce00078e0218 */
.L_x_522:
[----:B------:R-:W-:Y:S05]  /*5ec0*/  BSYNC.RECONVERGENT B1 ;  /* 0x0000000000017941 */ /* 0x000fea0003800200 */
.L_x_521:
        /* <DEDUP_REMOVED lines=35> */
[----:B------:R-:W-:Y:S01]  /*6100*/  IMAD.MOV.U32 R9, RZ, RZ, RZ ;  /* 0x000000ffff097224 */ /* 0x000fe200078e00ff */
[----:B------:R-:W-:Y:S01]  /*6110*/  MOV R26, 0xbc8f ;  /* 0x0000bc8f001a7802 */ /* 0x000fe20000000f00 */
[----:B------:R-:W-:Y:S02]  /*6120*/  IMAD.MOV.U32 R8, RZ, RZ, 0x1 ;  /* 0x00000001ff087424 */ /* 0x000fe400078e00ff */
[----:B------:R-:W-:-:S07]  /*6130*/  IMAD.MOV.U32 R7, RZ, RZ, RZ ;  /* 0x000000ffff077224 */ /* 0x000fce00078e00ff */
.L_x_532:
        /* <DEDUP_REMOVED lines=43> */
.L_x_531:
[----:B------:R-:W-:Y:S05]  /*63f0*/  BSYNC.RECONVERGENT B3 ;  /* 0x0000000000037941 */ /* 0x000fea0003800200 */
.L_x_530:
[----:B------:R-:W-:Y:S01]  /*6400*/  ISETP.GT.U32.AND.EX P0, PT, R28, RZ, PT, P1 ;  /* 0x000000ff1c00720c */ /* 0x000fe20003f04110 */
[----:B------:R-:W-:Y:S01]  /*6410*/  IMAD.MOV.U32 R26, RZ, RZ, R24 ;  /* 0x000000ffff1a7224 */ /* 0x000fe200078e0018 */
[--C-:B------:R-:W-:Y:S02]  /*6420*/  SHF.R.U64 R27, R27, 0x1, R28.reuse ;  /* 0x000000011b1b7819 */ /* 0x100fe4000000121c */
[----:B------:R-:W-:Y:S02]  /*6430*/  SHF.R.U32.HI R28, RZ, 0x1, R28 ;  /* 0x00000001ff1c7819 */ /* 0x000fe4000001161c */
[----:B------:R-:W-:-:S07]  /*6440*/  IADD3 R9, PT, PT, R25, -R19, R18 ;  /* 0x8000001319097210 */ /* 0x000fce0007ffe012 */
[----:B------:R-:W-:Y:S05]  /*6450*/  @P0 BRA `(.L_x_532) ;  /* 0xfffffffc00380947 */ /* 0x000fea000383ffff */
[----:B------:R-:W-:Y:S05]  /*6460*/  BSYNC.RECONVERGENT B2 ;  /* 0x0000000000027941 */ /* 0x000fea0003800200 */
.L_x_529:
[----:B------:R-:W-:-:S04]  /*6470*/  IMAD.HI.U32 R7, R8, 0x3, RZ ;  /* 0x0000000308077827 */ /* 0x000fc800078e00ff */
[----:B------:R-:W-:-:S05]  /*6480*/  IMAD.IADD R18, R8, 0x1, -R7 ;  /* 0x0000000108127824 */ /* 0x000fca00078e0a07 */
[----:B------:R-:W-:-:S04]  /*6490*/  LEA.HI R18, R18, R7, RZ, 0x1f ;  /* 0x0000000712127211 */ /* 0x000fc800078ff8ff */
[----:B------:R-:W-:-:S05]  /*64a0*/  SHF.R.U32.HI R7, RZ, 0x1e, R18 ;  /* 0x0000001eff077819 */ /* 0x000fca0000011612 */
[----:B------:R-:W-:-:S07]  /*64b0*/  IMAD R8, R7, -0x7fffffff, R8 ;  /* 0x8000000107087824 */ /* 0x000fce00078e0208 */
.L_x_528:
[----:B------:R-:W-:Y:S05]  /*64c0*/  BSYNC.RECONVERGENT B1 ;  /* 0x0000000000017941 */ /* 0x000fea0003800200 */
.L_x_527:
        /* <DEDUP_REMOVED lines=39> */
.L_x_538:
        /* <DEDUP_REMOVED lines=43> */
.L_x_537:
[----:B------:R-:W-:Y:S05]  /*69f0*/  BSYNC.RECONVERGENT B3 ;  /* 0x0000000000037941 */ /* 0x000fea0003800200 */
.L_x_536:
[----:B------:R-:W-:Y:S02]  /*6a00*/  ISETP.GT.U32.AND.EX P0, PT, R30, RZ, PT, P1 ;  /* 0x000000ff1e00720c */ /* 0x000fe40003f04110 */
[--C-:B------:R-:W-:Y:S02]  /*6a10*/  SHF.R.U64 R29, R29, 0x1, R30.reuse ;  /* 0x000000011d1d7819 */ /* 0x100fe4000000121e */
[----:B------:R-:W-:Y:S02]  /*6a20*/  SHF.R.U32.HI R30, RZ, 0x1, R30 ;  /* 0x00000001ff1e7819 */ /* 0x000fe4000001161e */
[----:B------:R-:W-:Y:S02]  /*6a30*/  IADD3 R9, PT, PT, R27, -R23, R22 ;  /* 0x800000171b097210 */ /* 0x000fe40007ffe016 */
[----:B------:R-:W-:-:S05]  /*6a40*/  MOV R28, R26 ;  /* 0x0000001a001c7202 */ /* 0x000fca0000000f00 */
[----:B------:R-:W-:Y:S05]  /*6a50*/  @P0 BRA `(.L_x_538) ;  /* 0xfffffffc00380947 */ /* 0x000fea000383ffff */
[----:B------:R-:W-:Y:S05]  /*6a60*/  BSYNC.RECONVERGENT B2 ;  /* 0x0000000000027941 */ /* 0x000fea0003800200 */
.L_x_535:
[----:B------:R-:W-:-:S04]  /*6a70*/  IMAD.HI.U32 R7, R8, 0x3, RZ ;  /* 0x0000000308077827 */ /* 0x000fc800078e00ff */
[----:B------:R-:W-:-:S05]  /*6a80*/  IMAD.IADD R20, R8, 0x1, -R7 ;  /* 0x0000000108147824 */ /* 0x000fca00078e0a07 */
[----:B------:R-:W-:-:S04]  /*6a90*/  LEA.HI R20, R20, R7, RZ, 0x1f ;  /* 0x0000000714147211 */ /* 0x000fc800078ff8ff */
[----:B------:R-:W-:-:S05]  /*6aa0*/  SHF.R.U32.HI R7, RZ, 0x1e, R20 ;  /* 0x0000001eff077819 */ /* 0x000fca0000011614 */
[----:B------:R-:W-:-:S07]  /*6ab0*/  IMAD R8, R7, -0x7fffffff, R8 ;  /* 0x8000000107087824 */ /* 0x000fce00078e0208 */
.L_x_534:
[----:B------:R-:W-:Y:S05]  /*6ac0*/  BSYNC.RECONVERGENT B1 ;  /* 0x0000000000017941 */ /* 0x000fea0003800200 */
.L_x_533:
        /* <DEDUP_REMOVED lines=37> */
[----:B------:R-:W-:Y:S01]  /*6d20*/  IMAD.MOV.U32 R9, RZ, RZ, RZ ;  /* 0x000000ffff097224 */ /* 0x000fe200078e00ff */
[----:B------:R-:W-:Y:S01]  /*6d30*/  MOV R31, RZ ;  /* 0x000000ff001f7202 */ /* 0x000fe20000000f00 */
[----:B------:R-:W-:-:S07]  /*6d40*/  IMAD.MOV.U32 R32, RZ, RZ, 0x1 ;  /* 0x00000001ff207424 */ /* 0x000fce00078e00ff */
.L_x_544:
        /* <DEDUP_REMOVED lines=43> */
.L_x_543:
[----:B------:R-:W-:Y:S05]  /*7000*/  BSYNC.RECONVERGENT B3 ;  /* 0x0000000000037941 */ /* 0x000fea0003800200 */
.L_x_542:
[----:B------:R-:W-:Y:S01]  /*7010*/  ISETP.GT.U32.AND.EX P0, PT, R7, RZ, PT, P1 ;  /* 0x000000ff0700720c */ /* 0x000fe20003f04110 */
[----:B------:R-:W-:Y:S01]  /*7020*/  IMAD.MOV.U32 R30, RZ, RZ, R28 ;  /* 0x000000ffff1e7224 */ /* 0x000fe200078e001c */
[--C-:B------:R-:W-:Y:S02]  /*7030*/  SHF.R.U64 R8, R8, 0x1, R7.reuse ;  /* 0x0000000108087819 */ /* 0x100fe40000001207 */
[----:B------:R-:W-:Y:S02]  /*7040*/  SHF.R.U32.HI R7, RZ, 0x1, R7 ;  /* 0x00000001ff077819 */ /* 0x000fe40000011607 */
[----:B------:R-:W-:-:S07]  /*7050*/  IADD3 R9, PT, PT, R29, -R25, R24 ;  /* 0x800000191d097210 */ /* 0x000fce0007ffe018 */
[----:B------:R-:W-:Y:S05]  /*7060*/  @P0 BRA `(.L_x_544) ;  /* 0xfffffffc00380947 */ /* 0x000fea000383ffff */
[----:B------:R-:W-:Y:S05]  /*7070*/  BSYNC.RECONVERGENT B2 ;  /* 0x0000000000027941 */ /* 0x000fea0003800200 */
.L_x_541:
[----:B------:R-:W-:-:S04]  /*7080*/  IMAD.HI.U32 R7, R32, 0x3, RZ ;  /* 0x0000000320077827 */ /* 0x000fc800078e00ff */
[----:B------:R-:W-:-:S05]  /*7090*/  IMAD.IADD R8, R32, 0x1, -R7 ;  /* 0x0000000120087824 */ /* 0x000fca00078e0a07 */
[----:B------:R-:W-:-:S04]  /*70a0*/  LEA.HI R8, R8, R7, RZ, 0x1f ;  /* 0x0000000708087211 */ /* 0x000fc800078ff8ff */
[----:B------:R-:W-:-:S05]  /*70b0*/  SHF.R.U32.HI R7, RZ, 0x1e, R8 ;  /* 0x0000001eff077819 */ /* 0x000fca0000011608 */
[----:B------:R-:W-:-:S07]  /*70c0*/  IMAD R32, R7, -0x7fffffff, R32 ;  /* 0x8000000107207824 */ /* 0x000fce00078e0220 */
.L_x_540:
[----:B------:R-:W-:Y:S05]  /*70d0*/  BSYNC.RECONVERGENT B1 ;  /* 0x0000000000017941 */ /* 0x000fea0003800200 */
.L_x_539:
        /* <DEDUP_REMOVED lines=13> */
[----:B------:R-:W-:-:S03]  /*71b0*/  IMAD R32, R32, 0xbc8f, RZ ;  /* 0x0000bc8f20207824 */ /* 0x000fc600078e02ff */
[----:B------:R-:W-:Y:S02]  /*71c0*/  LOP3.LUT R9, R7, 0x7fffffff, RZ, 0x3c, !PT ;  /* 0x7fffffff07097812 */ /* 0x000fe400078e3cff */
[----:B------:R-:W-:Y:S02]  /*71d0*/  ISETP.GE.U32.AND P0, PT, R32, R7, PT ;  /* 0x000000072000720c */ /* 0x000fe40003f06070 */
[----:B------:R-:W-:-:S11]  /*71e0*/  IADD3.X R6, PT, PT, RZ, R6, RZ, P2, P3 ;  /* 0x00000006ff067210 */ /* 0x000fd600017e64ff */
        /* <DEDUP_REMOVED lines=13> */
[----:B------:R-:W-:-:S03]  /*72c0*/  FMUL R7, R9, 4.6566128730773925781e-10 ;  /* 0x3000000009077820 */ /* 0x000fc60000400000 */
[----:B------:R-:W-:Y:S01]  /*72d0*/  I2FP.F32.U32 R22, R22 ;  /* 0x0000001600167245 */ /* 0x000fe20000201000 */
[----:B------:R1:W2:Y:S04]  /*72e0*/  F2F.F64.F32 R8, R7 ;  /* 0x0000000700087310 */ /* 0x0002a80000201800 */
[----:B------:R-:W-:-:S04]  /*72f0*/  FMUL R24, R22, 4.6566128730773925781e-10 ;  /* 0x3000000016187820 */ /* 0x000fc80000400000 */
[----:B------:R-:W3:Y:S01]  /*7300*/  F2F.F64.F32 R22, R24 ;  /* 0x0000001800167310 */ /* 0x000ee20000201800 */
[----:B-1----:R-:W-:Y:S01]  /*7310*/  SEL R7, RZ, 0x1, P4 ;  /* 0x00000001ff077807 */ /* 0x002fe20002000000 */
[----:B--2---:R-:W-:Y:S02]  /*7320*/  DADD R8, R8, -0.5 ;  /* 0xbfe0000008087429 */ /* 0x004fe40000000000 */
[----:B---3--:R-:W-:-:S08]  /*7330*/  DADD R22, R22, -0.5 ;  /* 0xbfe0000016167429 */ /* 0x008fd00000000000 */
[----:B------:R-:W-:-:S08]  /*7340*/  DMUL R22, R22, R22 ;  /* 0x0000001616167228 */ /* 0x000fd00000000000 */
[----:B------:R-:W-:Y:S01]  /*7350*/  DFMA R22, R8, R8, R22 ;  /* 0x000000080816722b */ /* 0x000fe20000000016 */
[----:B------:R-:W-:-:S04]  /*7360*/  SEL R8, RZ, 0x1, P5 ;  /* 0x00000001ff087807 */ /* 0x000fc80002800000 */
[----:B------:R-:W-:Y:S02]  /*7370*/  IADD3 R8, P4, P5, R8, R4, R7 ;  /* 0x0000000408087210 */ /* 0x000fe40007d9e007 */
[----:B------:R-:W-:Y:S01]  /*7380*/  SEL R7, RZ, 0x1, P0 ;  /* 0x00000001ff077807 */ /* 0x000fe20000000000 */
[----:B------:R-:W-:Y:S01]  /*7390*/  DSETP.GEU.AND P6, PT, R22, 0.25, PT ;  /* 0x3fd000001600742a */ /* 0x000fe20003fce000 */
[----:B------:R-:W-:Y:S02]  /*73a0*/  SEL R4, RZ, 0x1, P1 ;  /* 0x00000001ff047807 */ /* 0x000fe40000800000 */
[----:B------:R-:W-:Y:S02]  /*73b0*/  IADD3.X R6, PT, PT, RZ, R6, RZ, P4, P5 ;  /* 0x00000006ff067210 */ /* 0x000fe400027ea4ff */
[----:B------:R-:W-:Y:S02]  /*73c0*/  IADD3 R4, P1, P0, R4, R8, R7 ;  /* 0x0000000804047210 */ /* 0x000fe4000783e007 */
[----:B0-----:R-:W-:-:S02]  /*73d0*/  IADD3 R8, PT, PT, -R5, UR5, RZ ;  /* 0x0000000505087c10 */ /* 0x001fc4000fffe1ff */
[----:B------:R-:W-:Y:S02]  /*73e0*/  SEL R7, RZ, 0x1, P6 ;  /* 0x00000001ff077807 */ /* 0x000fe40003000000 */
[----:B------:R-:W-:Y:S02]  /*73f0*/  ISETP.GE.U32.AND P2, PT, R8, 0xe00, PT ;  /* 0x00000e000800780c */ /* 0x000fe40003f46070 */
[----:B------:R-:W-:Y:S02]  /*7400*/  IADD3 R4, P3, PT, R4, R7, RZ ;  /* 0x0000000704047210 */ /* 0x000fe40007f7e0ff */
[----:B------:R-:W-:-:S05]  /*7410*/  IADD3.X R6, PT, PT, RZ, R6, RZ, P1, P0 ;  /* 0x00000006ff067210 */ /* 0x000fca0000fe04ff */
[----:B------:R-:W-:-:S04]  /*7420*/  IMAD.X R6, RZ, RZ, R6, P3 ;  /* 0x000000ffff067224 */ /* 0x000fc800018e0606 */
[----:B------:R-:W-:Y:S05]  /*7430*/  @!P2 BRA `(.L_x_545) ;  /* 0x0000000400d8a947 */ /* 0x000fea0003800000 */
[----:B------:R-:W-:-:S04]  /*7440*/  IADD3 R5, PT, PT, R5, 0xe00, RZ ;  /* 0x00000e0005057810 */ /* 0x000fc80007ffe0ff */
[----:B------:R-:W-:-:S13]  /*7450*/  ISETP.GT.U32.AND P0, PT, R5, UR4, PT ;  /* 0x0000000405007c0c */ /* 0x000fda000bf04070 */
[----:B------:R-:W-:Y:S05]  /*7460*/  @!P0 BRA `(.L_x_546) ;  /* 0xffffffd000fc8947 */ /* 0x000fea000383ffff */
.L_x_502:
[----:B------:R-:W-:-:S13]  /*7470*/  ISETP.GE.U32.AND P0, PT, R5, UR5, PT ;  /* 0x0000000505007c0c */ /* 0x000fda000bf06070 */
        /* <DEDUP_REMOVED lines=8> */
.L_x_554:
[----:B------:R-:W-:Y:S01]  /*7500*/  IMAD.IADD R7, R5, 0x1, R2 ;  /* 0x0000000105077824 */ /* 0x000fe200078e0202 */
[----:B------:R-:W-:Y:S01]  /*7510*/  BSSY.RECONVERGENT B2, `(.L_x_548) ;  /* 0x0000044000027945 */ /* 0x000fe20003800200 */
[----:B------:R-:W-:-:S03]  /*7520*/  MOV R14, 0x1 ;  /* 0x00000001000e7802 */ /* 0x000fc60000000f00 */
[----:B------:R-:W-:-:S13]  /*7530*/  ISETP.NE.AND P0, PT, R7, RZ, PT ;  /* 0x000000ff0700720c */ /* 0x000fda0003f05270 */
[----:B------:R-:W-:Y:S05]  /*7540*/  @!P0 BRA `(.L_x_549) ;  /* 0x0000000400008947 */ /* 0x000fea0003800000 */
[----:B------:R-:W-:Y:S02]  /*7550*/  IMAD.SHL.U32 R7, R7, 0x2, RZ ;  /* 0x0000000207077824 */ /* 0x000fe400078e00ff */
[----:B------:R-:W-:Y:S01]  /*7560*/  HFMA2 R14, -RZ, RZ, 0, 5.9604644775390625e-08 ;  /* 0x00000001ff0e7431 */ /* 0x000fe200000001ff */
[----:B------:R-:W-:Y:S01]  /*7570*/  BSSY.RECONVERGENT B3, `(.L_x_550) ;  /* 0x0000038000037945 */ /* 0x000fe20003800200 */
[----:B------:R-:W-:Y:S02]  /*7580*/  IMAD.MOV.U32 R11, RZ, RZ, 0xbc8f ;  /* 0x0000bc8fff0b7424 */ /* 0x000fe400078e00ff */
[----:B------:R-:W-:Y:S01]  /*7590*/  IMAD.MOV.U32 R17, RZ, RZ, RZ ;  /* 0x000000ffff117224 */ /* 0x000fe200078e00ff */
[----:B------:R-:W-:Y:S01]  /*75a0*/  SHF.R.S32.HI R12, RZ, 0x1f, R7 ;  /* 0x0000001fff0c7819 */ /* 0x000fe20000011407 */
[----:B------:R-:W-:-:S07]  /*75b0*/  IMAD.MOV.U32 R10, RZ, RZ, RZ ;  /* 0x000000ffff0a7224 */ /* 0x000fce00078e00ff */
.L_x_553:
        /* <DEDUP_REMOVED lines=44> */
.L_x_552:
[----:B------:R-:W-:Y:S05]  /*7880*/  BSYNC.RECONVERGENT B4 ;  /* 0x0000000000047941 */ /* 0x000fea0003800200 */
.L_x_551:
[----:B------:R-:W-:Y:S01]  /*7890*/  ISETP.GT.U32.AND.EX P0, PT, R12, RZ, PT, P1 ;  /* 0x000000ff0c00720c */ /* 0x000fe20003f04110 */
[----:B------:R-:W-:Y:S01]  /*78a0*/  IMAD.MOV.U32 R11, RZ, RZ, R8 ;  /* 0x000000ffff0b7224 */ /* 0x000fe200078e0008 */
[--C-:B------:R-:W-:Y:S02]  /*78b0*/  SHF.R.U64 R7, R7, 0x1, R12.reuse ;  /* 0x0000000107077819 */ /* 0x100fe4000000120c */
[----:B------:R-:W-:Y:S02]  /*78c0*/  SHF.R.U32.HI R12, RZ, 0x1, R12 ;  /* 0x00000001ff0c7819 */ /* 0x000fe4000001160c */
[----:B------:R-:W-:-:S07]  /*78d0*/  IADD3 R17, PT, PT, R9, -R13, R15 ;  /* 0x8000000d09117210 */ /* 0x000fce0007ffe00f */
[----:B------:R-:W-:Y:S05]  /*78e0*/  @P0 BRA `(.L_x_553) ;  /* 0xfffffffc00340947 */ /* 0x000fea000383ffff */
[----:B------:R-:W-:Y:S05]  /*78f0*/  BSYNC.RECONVERGENT B3 ;  /* 0x0000000000037941 */ /* 0x000fea0003800200 */
.L_x_550:
[----:B------:R-:W-:-:S05]  /*7900*/  IMAD.HI.U32 R7, R14, 0x3, RZ ;  /* 0x000000030e077827 */ /* 0x000fca00078e00ff */
[----:B------:R-:W-:-:S04]  /*7910*/  IADD3 R8, PT, PT, -R7, R14, RZ ;  /* 0x0000000e07087210 */ /* 0x000fc80007ffe1ff */
[----:B------:R-:W-:-:S04]  /*7920*/  LEA.HI R8, R8, R7, RZ, 0x1f ;  /* 0x0000000708087211 */ /* 0x000fc800078ff8ff */
[----:B------:R-:W-:-:S05]  /*7930*/  SHF.R.U32.HI R7, RZ, 0x1e, R8 ;  /* 0x0000001eff077819 */ /* 0x000fca0000011608 */
[----:B------:R-:W-:-:S07]  /*7940*/  IMAD R14, R7, -0x7fffffff, R14 ;  /* 0x80000001070e7824 */ /* 0x000fce00078e020e */
.L_x_549:
[----:B------:R-:W-:Y:S05]  /*7950*/  BSYNC.RECONVERGENT B2 ;  /* 0x0000000000027941 */ /* 0x000fea0003800200 */
.L_x_548:
        /* <DEDUP_REMOVED lines=18> */
[----:B------:R-:W-:-:S05]  /*7a80*/  @P0 IMAD.MOV R10, RZ, RZ, -R8 ;  /* 0x000000ffff0a0224 */ /* 0x000fca00078e0a08 */
        /* <DEDUP_REMOVED lines=16> */
.L_x_547:
[----:B------:R-:W-:Y:S05]  /*7b90*/  BSYNC.RECONVERGENT B1 ;  /* 0x0000000000017941 */ /* 0x000fea0003800200 */
.L_x_545:
        /* <DEDUP_REMOVED lines=16> */
[----:B------:R-:W0:Y:S01]  /*7ca0*/  SHFL.DOWN PT, R2, R5, 0x4, 0x1f ;  /* 0x08801f0005027f89 */ /* 0x000e2200000e0000 */
[----:B------:R-:W-:Y:S02]  /*7cb0*/  IADD3.X R4, PT, PT, R3, R8, RZ, P0, !PT ;  /* 0x0000000803047210 */ /* 0x000fe400007fe4ff */
        /* <DEDUP_REMOVED lines=11> */
[----:B------:R-:W-:Y:S02]  /*7d70*/  @!P2 MOV R7, 0x400 ;  /* 0x000004000007a802 */ /* 0x000fe40000000f00 */
[----:B--2---:R-:W-:Y:S01]  /*7d80*/  SEL R3, R3, RZ, !P1 ;  /* 0x000000ff03037207 */ /* 0x004fe20004800000 */
[----:B------:R-:W0:Y:S01]  /*7d90*/  SHFL.DOWN PT, R2, R5, 0x10, 0x1f ;  /* 0x0a001f0005027f89 */ /* 0x000e2200000e0000 */
[----:B------:R-:W-:Y:S02]  /*7da0*/  ISETP.GT.AND P1, PT, R9, 0xf, PT ;  /* 0x0000000f0900780c */ /* 0x000fe40003f24270 */
[----:B-1----:R-:W-:Y:S01]  /*7db0*/  @!P2 LEA R7, R8, R7, 0x18 ;  /* 0x000000070807a211 */ /* 0x002fe200078ec0ff */
[----:B------:R-:W-:Y:S01]  /*7dc0*/  IMAD.X R4, R3, 0x1, R6, P0 ;  /* 0x0000000103047824 */ /* 0x000fe200000e0606 */
[----:B------:R-:W-:-:S04]  /*7dd0*/  @!P2 SHF.R.U32.HI R6, RZ, 0x2, R0 ;  /* 0x00000002ff06a819 */ /* 0x000fc80000011600 */
[----:B------:R-:W1:Y:S01]  /*7de0*/  SHFL.DOWN PT, R3, R4, 0x10, 0x1f ;  /* 0x0a001f0004037f89 */ /* 0x000e6200000e0000 */
[----:B------:R-:W-:-:S04]  /*7df0*/  @!P2 LOP3.LUT R6, R6, 0xf8, RZ, 0xc0, !PT ;  /* 0x000000f80606a812 */ /* 0x000fc800078ec0ff */
[----:B------:R-:W-:Y:S02]  /*7e00*/  @!P2 IADD3 R7, PT, PT, R6, R7, RZ ;  /* 0x000000070607a210 */ /* 0x000fe40007ffe0ff */
        /* <DEDUP_REMOVED lines=35> */
.L_x_458:
[----:B------:R-:W-:Y:S05]  /*8040*/  BSYNC.RECONVERGENT B0 ;  /* 0x0000000000007941 */ /* 0x000fea0003800200 */
.L_x_437:
[----:B------:R-:W-:Y:S05]  /*8050*/  @P0 EXIT ;  /* 0x000000000000094d */ /* 0x000fea0003800000 */
[----:B------:R-:W2:Y:S01]  /*8060*/  LDCU.64 UR4, c[0x0][0x398] ;  /* 0x00007300ff0477ac */ /* 0x000ea20008000a00 */
[----:B01----:R-:W0:Y:S01]  /*8070*/  LDC.64 R4, c[0x0][0x388] ;  /* 0x0000e200ff047b82 */ /* 0x003e220000000a00 */
[----:B--2---:R-:W-:-:S04]  /*8080*/  IADD3 R2, P0, PT, R2, UR4, RZ ;  /* 0x0000000402027c10 */ /* 0x004fc8000ff1e0ff */
[----:B------:R-:W-:-:S05]  /*8090*/  IADD3.X R3, PT, PT, R3, UR5, RZ, P0, !PT ;  /* 0x0000000503037c10 */ /* 0x000fca00087fe4ff */
[----:B0-----:R-:W-:Y:S01]  /*80a0*/  STG.E.64 desc[UR6][R4.64], R2 ;  /* 0x0000000204007986 */ /* 0x001fe2000c101b06 */
[----:B------:R-:W-:Y:S05]  /*80b0*/  EXIT ;  /* 0x000000000000794d */ /* 0x000fea0003800000 */
.L_x_457:
[----:B------:R-:W-:Y:S02]  /*80c0*/  HFMA2 R17, -RZ, RZ, 0, 1.847743988037109375e-06 ;  /* 0x0000001fff117431 */ /* 0x000fe400000001ff */
[----:B------:R-:W-:Y:S02]  /*80d0*/  IMAD.MOV.U32 R15, RZ, RZ, R2 ;  /* 0x000000ffff0f7224 */ /* 0x000fe400078e0002 */
[----:B------:R-:W-:Y:S02]  /*80e0*/  IMAD.MOV.U32 R16, RZ, RZ, 0x1 ;  /* 0x00000001ff107424 */ /* 0x000fe400078e00ff */
[----:B------:R-:W-:-:S07]  /*80f0*/  IMAD.MOV.U32 R12, RZ, RZ, -0x1 ;  /* 0xffffffffff0c7424 */ /* 0x000fce00078e00ff */
[----:B0-----:R-:W-:Y:S05]  /*8100*/  WARPSYNC.COLLECTIVE R12, `(.L_x_555) ;  /* 0x000000000c087348 */ /* 0x001fea0003c00000 */
[----:B------:R1:W2:Y:S02]  /*8110*/  SHFL.DOWN P0, R14, R15, R16, R17 ;  /* 0x080000100f0e7389 */ /* 0x0002a40000000011 */
[----:B012---:R-:W-:Y:S05]  /*8120*/  ENDCOLLECTIVE ;  /* 0x000000000000791b */ /* 0x007fea0003800000 */
.L_x_555:
[----:B------:R-:W-:Y:S02]  /*8130*/  IMAD.MOV.U32 R15, RZ, RZ, R3 ;  /* 0x000000ffff0f7224 */ /* 0x000fe400078e0003 */
[----:B------:R-:W-:-:S07]  /*8140*/  IMAD.MOV.U32 R0, RZ, RZ, R14 ;  /* 0x000000ffff007224 */ /* 0x000fce00078e000e */
[----:B------:R-:W-:Y:S05]  /*8150*/  WARPSYNC.COLLECTIVE R12, `(.L_x_556) ;  /* 0x000000000c087348 */ /* 0x000fea0003c00000 */
[----:B------:R0:W1:Y:S02]  /*8160*/  SHFL.DOWN P0, R14, R15, R16, R17 ;  /* 0x080000100f0e7389 */ /* 0x0000640000000011 */
[----:B01----:R-:W-:Y:S05]  /*8170*/  ENDCOLLECTIVE ;  /* 0x000000000000791b */ /* 0x003fea0003800000 */
.L_x_556:
        /* <DEDUP_REMOVED lines=11> */
.L_x_557:
[----:B------:R-:W-:Y:S01]  /*8230*/  IMAD.MOV.U32 R15, RZ, RZ, R6 ;  /* 0x000000ffff0f7224 */ /* 0x000fe200078e0006 */
[----:B------:R-:W-:-:S07]  /*8240*/  MOV R0, R14 ;  /* 0x0000000e00007202 */ /* 0x000fce0000000f00 */
[----:B------:R-:W-:Y:S05]  /*8250*/  WARPSYNC.COLLECTIVE R12, `(.L_x_558) ;  /* 0x000000000c087348 */ /* 0x000fea0003c00000 */
[----:B------:R0:W1:Y:S02]  /*8260*/  SHFL.DOWN P0, R14, R15, R16, R17 ;  /* 0x080000100f0e7389 */ /* 0x0000640000000011 */
[----:B01----:R-:W-:Y:S05]  /*8270*/  ENDCOLLECTIVE ;  /* 0x000000000000791b */ /* 0x003fea0003800000 */
.L_x_558:
        /* <DEDUP_REMOVED lines=11> */
.L_x_559:
[----:B------:R-:W-:Y:S02]  /*8330*/  IMAD.MOV.U32 R15, RZ, RZ, R3 ;  /* 0x000000ffff0f7224 */ /* 0x000fe400078e0003 */
[----:B------:R-:W-:-:S07]  /*8340*/  IMAD.MOV.U32 R0, RZ, RZ, R14 ;  /* 0x000000ffff007224 */ /* 0x000fce00078e000e */
[----:B------:R-:W-:Y:S05]  /*8350*/  WARPSYNC.COLLECTIVE R12, `(.L_x_560) ;  /* 0x000000000c087348 */ /* 0x000fea0003c00000 */
[----:B------:R0:W1:Y:S02]  /*8360*/  SHFL.DOWN P0, R14, R15, R16, R17 ;  /* 0x080000100f0e7389 */ /* 0x0000640000000011 */
[----:B01----:R-:W-:Y:S05]  /*8370*/  ENDCOLLECTIVE ;  /* 0x000000000000791b */ /* 0x003fea0003800000 */
.L_x_560:
        /* <DEDUP_REMOVED lines=11> */
.L_x_561:
[----:B------:R-:W-:Y:S01]  /*8430*/  IMAD.MOV.U32 R15, RZ, RZ, R9 ;  /* 0x000000ffff0f7224 */ /* 0x000fe200078e0009 */
[----:B------:R-:W-:-:S07]  /*8440*/  MOV R0, R14 ;  /* 0x0000000e00007202 */ /* 0x000fce0000000f00 */
[----:B------:R-:W-:Y:S05]  /*8450*/  WARPSYNC.COLLECTIVE R12, `(.L_x_562) ;  /* 0x000000000c087348 */ /* 0x000fea0003c00000 */
[----:B------:R0:W1:Y:S02]  /*8460*/  SHFL.DOWN P0, R14, R15, R16, R17 ;  /* 0x080000100f0e7389 */ /* 0x0000640000000011 */
[----:B01----:R-:W-:Y:S05]  /*8470*/  ENDCOLLECTIVE ;  /* 0x000000000000791b */ /* 0x003fea0003800000 */
.L_x_562:
        /* <DEDUP_REMOVED lines=11> */
.L_x_563:
[----:B------:R-:W-:Y:S02]  /*8530*/  IMAD.MOV.U32 R15, RZ, RZ, R8 ;  /* 0x000000ffff0f7224 */ /* 0x000fe400078e0008 */
[----:B------:R-:W-:-:S07]  /*8540*/  IMAD.MOV.U32 R0, RZ, RZ, R14 ;  /* 0x000000ffff007224 */ /* 0x000fce00078e000e */
[----:B------:R-:W-:Y:S05]  /*8550*/  WARPSYNC.COLLECTIVE R12, `(.L_x_564) ;  /* 0x000000000c087348 */ /* 0x000fea0003c00000 */
[----:B------:R0:W1:Y:S02]  /*8560*/  SHFL.DOWN P0, R14, R15, R16, R17 ;  /* 0x080000100f0e7389 */ /* 0x0000640000000011 */
[----:B01----:R-:W-:Y:S05]  /*8570*/  ENDCOLLECTIVE ;  /* 0x000000000000791b */ /* 0x003fea0003800000 */
.L_x_564:
[----:B------:R-:W-:Y:S01]  /*8580*/  MOV R3, R14 ;  /* 0x0000000e00037202 */ /* 0x000fe20000000f00 */
[----:B------:R-:W-:Y:S06]  /*8590*/  BRA `(.L_x_565) ;  /* 0xffffff8800dc7947 */ /* 0x000fec000383ffff */
.L_x_459:
[----:B------:R-:W-:Y:S01]  /*85a0*/  IMAD.MOV.U32 R15, RZ, RZ, R2 ;  /* 0x000000ffff0f7224 */ /* 0x000fe200078e0002 */
[----:B------:R-:W-:Y:S01]  /*85b0*/  MOV R12, 0xffffffff ;  /* 0xffffffff000c7802 */ /* 0x000fe20000000f00 */
[----:B------:R-:W-:Y:S02]  /*85c0*/  IMAD.MOV.U32 R16, RZ, RZ, 0x1 ;  /* 0x00000001ff107424 */ /* 0x000fe400078e00ff */
[----:B------:R-:W-:-:S07]  /*85d0*/  IMAD.MOV.U32 R17, RZ, RZ, R6 ;  /* 0x000000ffff117224 */ /* 0x000fce00078e0006 */
[----:B0-----:R-:W-:Y:S05]  /*85e0*/  WARPSYNC.COLLECTIVE R12, `(.L_x_566) ;  /* 0x000000000c087348 */ /* 0x001fea0003c00000 */
[----:B------:R1:W2:Y:S02]  /*85f0*/  SHFL.DOWN P0, R14, R15, R16, R17 ;  /* 0x080000100f0e7389 */ /* 0x0002a40000000011 */
[----:B012---:R-:W-:Y:S05]  /*8600*/  ENDCOLLECTIVE ;  /* 0x000000000000791b */ /* 0x007fea0003800000 */
.L_x_566:
[----:B------:R-:W-:Y:S02]  /*8610*/  IMAD.MOV.U32 R15, RZ, RZ, R3 ;  /* 0x000000ffff0f7224 */ /* 0x000fe400078e0003 */
[----:B------:R-:W-:-:S07]  /*8620*/  IMAD.MOV.U32 R7, RZ, RZ, R14 ;  /* 0x000000ffff077224 */ /* 0x000fce00078e000e */
[----:B------:R-:W-:Y:S05]  /*8630*/  WARPSYNC.COLLECTIVE R12, `(.L_x_567) ;  /* 0x000000000c087348 */ /* 0x000fea0003c00000 */
[----:B------:R0:W1:Y:S02]  /*8640*/  SHFL.DOWN P0, R14, R15, R16, R17 ;  /* 0x080000100f0e7389 */ /* 0x0000640000000011 */
[----:B01----:R-:W-:Y:S05]  /*8650*/  ENDCOLLECTIVE ;  /* 0x000000000000791b */ /* 0x003fea0003800000 */
.L_x_567:
        /* <DEDUP_REMOVED lines=12> */
.L_x_568:
[----:B------:R-:W-:Y:S01]  /*8720*/  MOV R15, R13 ;  /* 0x0000000d000f7202 */ /* 0x000fe20000000f00 */
[----:B------:R-:W-:-:S07]  /*8730*/  IMAD.MOV.U32 R7, RZ, RZ, R14 ;  /* 0x000000ffff077224 */ /* 0x000fce00078e000e */
[----:B------:R-:W-:Y:S05]  /*8740*/  WARPSYNC.COLLECTIVE R12, `(.L_x_569) ;  /* 0x000000000c087348 */ /* 0x000fea0003c00000 */
[----:B------:R0:W1:Y:S02]  /*8750*/  SHFL.DOWN P0, R14, R15, R16, R17 ;  /* 0x080000100f0e7389 */ /* 0x0000640000000011 */
[----:B01----:R-:W-:Y:S05]  /*8760*/  ENDCOLLECTIVE ;  /* 0x000000000000791b */ /* 0x003fea0003800000 */
.L_x_569:
        /* <DEDUP_REMOVED lines=12> */
.L_x_570:
[----:B------:R-:W-:Y:S02]  /*8830*/  IMAD.MOV.U32 R15, RZ, RZ, R8 ;  /* 0x000000ffff0f7224 */ /* 0x000fe400078e0008 */
[----:B------:R-:W-:-:S07]  /*8840*/  IMAD.MOV.U32 R2, RZ, RZ, R14 ;  /* 0x000000ffff027224 */ /* 0x000fce00078e000e */
[----:B------:R-:W-:Y:S05]  /*8850*/  WARPSYNC.COLLECTIVE R12, `(.L_x_571) ;  /* 0x000000000c087348 */ /* 0x000fea0003c00000 */
[----:B------:R0:W1:Y:S02]  /*8860*/  SHFL.DOWN P0, R14, R15, R16, R17 ;  /* 0x080000100f0e7389 */ /* 0x0000640000000011 */
[----:B01----:R-:W-:Y:S05]  /*8870*/  ENDCOLLECTIVE ;  /* 0x000000000000791b */ /* 0x003fea0003800000 */
.L_x_571:
        /* <DEDUP_REMOVED lines=12> */
.L_x_572:
[----:B------:R-:W-:Y:S02]  /*8940*/  IMAD.MOV.U32 R15, RZ, RZ, R10 ;  /* 0x000000ffff0f7224 */ /* 0x000fe400078e000a */
[----:B------:R-:W-:-:S07]  /*8950*/  IMAD.MOV.U32 R2, RZ, RZ, R14 ;  /* 0x000000ffff027224 */ /* 0x000fce00078e000e */
[----:B------:R-:W-:Y:S05]  /*8960*/  WARPSYNC.COLLECTIVE R12, `(.L_x_573) ;  /* 0x000000000c087348 */ /* 0x000fea0003c00000 */
[----:B------:R0:W1:Y:S02]  /*8970*/  SHFL.DOWN P0, R14, R15, R16, R17 ;  /* 0x080000100f0e7389 */ /* 0x0000640000000011 */
[----:B01----:R-:W-:Y:S05]  /*8980*/  ENDCOLLECTIVE ;  /* 0x000000000000791b */ /* 0x003fea0003800000 */
.L_x_573:
        /* <DEDUP_REMOVED lines=11> */
.L_x_574:
[----:B------:R-:W-:Y:S01]  /*8a40*/  IMAD.MOV.U32 R15, RZ, RZ, R8 ;  /* 0x000000ffff0f7224 */ /* 0x000fe200078e0008 */
[----:B------:R-:W-:-:S07]  /*8a50*/  MOV R2, R14 ;  /* 0x0000000e00027202 */ /* 0x000fce0000000f00 */
[----:B------:R-:W-:Y:S05]  /*8a60*/  WARPSYNC.COLLECTIVE R12, `(.L_x_575) ;  /* 0x000000000c087348 */ /* 0x000fea0003c00000 */
[----:B------:R0:W1:Y:S02]  /*8a70*/  SHFL.DOWN P0, R14, R15, R16, R17 ;  /* 0x080000100f0e7389 */ /* 0x0000640000000011 */
[----:B01----:R-:W-:Y:S05]  /*8a80*/  ENDCOLLECTIVE ;  /* 0x000000000000791b */ /* 0x003fea0003800000 */
.L_x_575:
[----:B------:R-:W-:Y:S01]  /*8a90*/  IMAD.MOV.U32 R3, RZ, RZ, R14 ;  /* 0x000000ffff037224 */ /* 0x000fe200078e000e */
[----:B------:R-:W-:Y:S06]  /*8aa0*/  BRA `(.L_x_576) ;  /* 0xffffff8800f47947 */ /* 0x000fec000383ffff */
.L_x_577:
        /* <DEDUP_REMOVED lines=13> */
.L_x_584:


//--------------------- .text._ZN3cub18CUB_300001_SM_10006detail11EmptyKernelIvEEvv --------------------------
	.section	.text._ZN3cub18CUB_300001_SM_10006detail11EmptyKernelIvEEvv,"ax",@progbits
	.align	128
        .global         _ZN3cub18CUB_300001_SM_10006detail11EmptyKernelIvEEvv
        .type           _ZN3cub18CUB_300001_SM_10006detail11EmptyKernelIvEEvv,@function
        .size           _ZN3cub18CUB_300001_SM_10006detail11EmptyKernelIvEEvv,(.L_x_585 - _ZN3cub18CUB_300001_SM_10006detail11EmptyKernelIvEEvv)
        .other          _ZN3cub18CUB_300001_SM_10006detail11EmptyKernelIvEEvv,@"STO_CUDA_ENTRY STV_DEFAULT"
_ZN3cub18CUB_300001_SM_10006detail11EmptyKernelIvEEvv:
.text._ZN3cub18CUB_300001_SM_10006detail11EmptyKernelIvEEvv:
[----:B------:R-:W-:Y:S01]  /*0000*/  LDC R1, c[0x0][0x37c] ;  /* 0x0000df00ff017b82 */ /* 0x000fe20000000800 */
[----:B------:R-:W-:Y:S05]  /*0010*/  EXIT ;  /* 0x000000000000794d */ /* 0x000fea0003800000 */
.L_x_578:
        /* <DEDUP_REMOVED lines=14> */
.L_x_585:


//--------------------- .nv.shared._ZN3cub18CUB_300001_SM_10006detail6reduce28DeviceReduceSingleTileKernelINS2_10policy_hubIlyN4cuda3std3__44plusIlEEE10Policy1000EPlSC_iS9_llNS7_10__identityEEEvT0_T1_T2_T3_T4_T6_ --------------------------
	.section	.nv.shared._ZN3cub18CUB_300001_SM_10006detail6reduce28DeviceReduceSingleTileKernelINS2_10policy_hubIlyN4cuda3std3__44plusIlEEE10Policy1000EPlSC_iS9_llNS7_10__identityEEEvT0_T1_T2_T3_T4_T6_,"aw",@nobits
	.sectionflags	@""
	.align	8
.nv.shared._ZN3cub18CUB_300001_SM_10006detail6reduce28DeviceReduceSingleTileKernelINS2_10policy_hubIlyN4cuda3std3__44plusIlEEE10Policy1000EPlSC_iS9_llNS7_10__identityEEEvT0_T1_T2_T3_T4_T6_:
	.zero		1176


//--------------------- .nv.shared.reserved.0     --------------------------
	.section	.nv.shared.reserved.0,"aw",@nobits
	.weak		__nv_reservedSMEM_offset_0_alias
	.size		__nv_reservedSMEM_offset_0_alias, 0, 64
	.other		__nv_reservedSMEM_offset_0_alias,@"STO_CUDA_RESERVED_SHARED STV_DEFAULT"
__nv_reservedSMEM_offset_0_alias:
	.zero		0
	.zero		64


//--------------------- .nv.global                --------------------------
	.section	.nv.global,"aw",@nobits
.nv.global:
	.type		_ZN30_INTERNAL_5df0022b_4_k_cu_main6thrust24THRUST_300001_SM_1000_NS3seqE,@object
	.size		_ZN30_INTERNAL_5df0022b_4_k_cu_main6thrust24THRUST_300001_SM_1000_NS3seqE,(_ZN30_INTERNAL_5df0022b_4_k_cu_main4cuda3std3__48in_placeE - _ZN30_INTERNAL_5df0022b_4_k_cu_main6thrust24THRUST_300001_SM_1000_NS3seqE)
_ZN30_INTERNAL_5df0022b_4_k_cu_main6thrust24THRUST_300001_SM_1000_NS3seqE:
	.zero		1
	.type		_ZN30_INTERNAL_5df0022b_4_k_cu_main4cuda3std3__48in_placeE,@object
	.size		_ZN30_INTERNAL_5df0022b_4_k_cu_main4cuda3std3__48in_placeE,(_ZN30_INTERNAL_5df0022b_4_k_cu_main4cuda3std6ranges3__45__cpo4sizeE - _ZN30_INTERNAL_5df0022b_4_k_cu_main4cuda3std3__48in_placeE)
_ZN30_INTERNAL_5df0022b_4_k_cu_main4cuda3std3__48in_placeE:
	.zero		1
	.type		_ZN30_INTERNAL_5df0022b_4_k_cu_main4cuda3std6ranges3__45__cpo4sizeE,@object
	.size		_ZN30_INTERNAL_5df0022b_4_k_cu_main4cuda3std6ranges3__45__cpo4sizeE,(_ZN30_INTERNAL_5df0022b_4_k_cu_main6thrust24THRUST_300001_SM_1000_NS12placeholders2_3E - _ZN30_INTERNAL_5df0022b_4_k_cu_main4cuda3std6ranges3__45__cpo4sizeE)
_ZN30_INTERNAL_5df0022b_4_k_cu_main4cuda3std6ranges3__45__cpo4sizeE:
	.zero		1
	.type		_ZN30_INTERNAL_5df0022b_4_k_cu_main6thrust24THRUST_300001_SM_1000_NS12placeholders2_3E,@object
	.size		_ZN30_INTERNAL_5df0022b_4_k_cu_main6thrust24THRUST_300001_SM_1000_NS12placeholders2_3E,(_ZN30_INTERNAL_5df0022b_4_k_cu_main4cuda3std3__45__cpo6cbeginE - _ZN30_INTERNAL_5df0022b_4_k_cu_main6thrust24THRUST_300001_SM_1000_NS12placeholders2_3E)
_ZN30_INTERNAL_5df0022b_4_k_cu_main6thrust24THRUST_300001_SM_1000_NS12placeholders2_3E:
	.zero		1
	.type		_ZN30_INTERNAL_5df0022b_4_k_cu_main4cuda3std3__45__cpo6cbeginE,@object
	.size		_ZN30_INTERNAL_5df0022b_4_k_cu_main4cuda3std3__45__cpo6cbeginE,(_ZN30_INTERNAL_5df0022b_4_k_cu_main4cuda3std6ranges3__45__cpo6cbeginE - _ZN30_INTERNAL_5df0022b_4_k_cu_main4cuda3std3__45__cpo6cbeginE)
_ZN30_INTERNAL_5df0022b_4_k_cu_main4cuda3std3__45__cpo6cbeginE:
	.zero		1
	.type		_ZN30_INTERNAL_5df0022b_4_k_cu_main4cuda3std6ranges3__45__cpo6cbeginE,@object
	.size		_ZN30_INTERNAL_5df0022b_4_k_cu_main4cuda3std6ranges3__45__cpo6cbeginE,(_ZN30_INTERNAL_5df0022b_4_k_cu_main6thrust24THRUST_300001_SM_1000_NS12placeholders2_7E - _ZN30_INTERNAL_5df0022b_4_k_cu_main4cuda3std6ranges3__45__cpo6cbeginE)
_ZN30_INTERNAL_5df0022b_4_k_cu_main4cuda3std6ranges3__45__cpo6cbeginE:
	.zero		1
	.type		_ZN30_INTERNAL_5df0022b_4_k_cu_main6thrust24THRUST_300001_SM_1000_NS12placeholders2_7E,@object
	.size		_ZN30_INTERNAL_5df0022b_4_k_cu_main6thrust24THRUST_300001_SM_1000_NS12placeholders2_7E,(_ZN30_INTERNAL_5df0022b_4_k_cu_main4cuda3std3__45__cpo7crbeginE - _ZN30_INTERNAL_5df0022b_4_k_cu_main6thrust24THRUST_300001_SM_1000_NS12placeholders2_7E)
_ZN30_INTERNAL_5df0022b_4_k_cu_main6thrust24THRUST_300001_SM_1000_NS12placeholders2_7E:
	.zero		1
	.type		_ZN30_INTERNAL_5df0022b_4_k_cu_main4cuda3std3__45__cpo7crbeginE,@object
	.size		_ZN30_INTERNAL_5df0022b_4_k_cu_main4cuda3std3__45__cpo7crbeginE,(_ZN30_INTERNAL_5df0022b_4_k_cu_main4cuda3std6ranges3__45__cpo4nextE - _ZN30_INTERNAL_5df0022b_4_k_cu_main4cuda3std3__45__cpo7crbeginE)
_ZN30_INTERNAL_5df0022b_4_k_cu_main4cuda3std3__45__cpo7crbeginE:
	.zero		1
	.type		_ZN30_INTERNAL_5df0022b_4_k_cu_main4cuda3std6ranges3__45__cpo4nextE,@object
	.size		_ZN30_INTERNAL_5df0022b_4_k_cu_main4cuda3std6ranges3__45__cpo4nextE,(_ZN30_INTERNAL_5df0022b_4_k_cu_main4cuda3std6ranges3__45__cpo4swapE - _ZN30_INTERNAL_5df0022b_4_k_cu_main4cuda3std6ranges3__45__cpo4nextE)
_ZN30_INTERNAL_5df0022b_4_k_cu_main4cuda3std6ranges3__45__cpo4nextE:
	.zero		1
	.type		_ZN30_INTERNAL_5df0022b_4_k_cu_main4cuda3std6ranges3__45__cpo4swapE,@object
	.size		_ZN30_INTERNAL_5df0022b_4_k_cu_main4cuda3std6ranges3__45__cpo4swapE,(_ZN30_INTERNAL_5df0022b_4_k_cu_main6thrust24THRUST_300001_SM_1000_NS8cuda_cub10par_nosyncE - _ZN30_INTERNAL_5df0022b_4_k_cu_main4cuda3std6ranges3__45__cpo4swapE)
_ZN30_INTERNAL_5df0022b_4_k_cu_main4cuda3std6ranges3__45__cpo4swapE:
	.zero		1
	.type		_ZN30_INTERNAL_5df0022b_4_k_cu_main6thrust24THRUST_300001_SM_1000_NS8cuda_cub10par_nosyncE,@object
	.size		_ZN30_INTERNAL_5df0022b_4_k_cu_main6thrust24THRUST_300001_SM_1000_NS8cuda_cub10par_nosyncE,(_ZN30_INTERNAL_5df0022b_4_k_cu_main6thrust24THRUST_300001_SM_1000_NS12placeholders2_9E - _ZN30_INTERNAL_5df0022b_4_k_cu_main6thrust24THRUST_300001_SM_1000_NS8cuda_cub10par_nosyncE)
_ZN30_INTERNAL_5df0022b_4_k_cu_main6thrust24THRUST_300001_SM_1000_NS8cuda_cub10par_nosyncE:
	.zero		1
	.type		_ZN30_INTERNAL_5df0022b_4_k_cu_main6thrust24THRUST_300001_SM_1000_NS12placeholders2_9E,@object
	.size		_ZN30_INTERNAL_5df0022b_4_k_cu_main6thrust24THRUST_300001_SM_1000_NS12placeholders2_9E,(_ZN30_INTERNAL_5df0022b_4_k_cu_main4cuda3std3__432_GLOBAL__N__5df0022b_4_k_cu_main6ignoreE - _ZN30_INTERNAL_5df0022b_4_k_cu_main6thrust24THRUST_300001_SM_1000_NS12placeholders2_9E)
_ZN30_INTERNAL_5df0022b_4_k_cu_main6thrust24THRUST_300001_SM_1000_NS12placeholders2_9E:
	.zero		1
	.type		_ZN30_INTERNAL_5df0022b_4_k_cu_main4cuda3std3__432_GLOBAL__N__5df0022b_4_k_cu_main6ignoreE,@object
	.size		_ZN30_INTERNAL_5df0022b_4_k_cu_main4cuda3std3__432_GLOBAL__N__5df0022b_4_k_cu_main6ignoreE,(_ZN30_INTERNAL_5df0022b_4_k_cu_main4cuda3std6ranges3__45__cpo4dataE - _ZN30_INTERNAL_5df0022b_4_k_cu_main4cuda3std3__432_GLOBAL__N__5df0022b_4_k_cu_main6ignoreE)
_ZN30_INTERNAL_5df0022b_4_k_cu_main4cuda3std3__432_GLOBAL__N__5df0022b_4_k_cu_main6ignoreE:
	.zero		1
	.type		_ZN30_INTERNAL_5df0022b_4_k_cu_main4cuda3std6ranges3__45__cpo4dataE,@object
	.size		_ZN30_INTERNAL_5df0022b_4_k_cu_main4cuda3std6ranges3__45__cpo4dataE,(_ZN30_INTERNAL_5df0022b_4_k_cu_main6thrust24THRUST_300001_SM_1000_NS12placeholders2_1E - _ZN30_INTERNAL_5df0022b_4_k_cu_main4cuda3std6ranges3__45__cpo4dataE)
_ZN30_INTERNAL_5df0022b_4_k_cu_main4cuda3std6ranges3__45__cpo4dataE:
	.zero		1
	.type		_ZN30_INTERNAL_5df0022b_4_k_cu_main6thrust24THRUST_300001_SM_1000_NS12placeholders2_1E,@object
	.size		_ZN30_INTERNAL_5df0022b_4_k_cu_main6thrust24THRUST_300001_SM_1000_NS12placeholders2_1E,(_ZN30_INTERNAL_5df0022b_4_k_cu_main4cuda3std3__45__cpo5beginE - _ZN30_INTERNAL_5df0022b_4_k_cu_main6thrust24THRUST_300001_SM_1000_NS12placeholders2_1E)
_ZN30_INTERNAL_5df0022b_4_k_cu_main6thrust24THRUST_300001_SM_1000_NS12placeholders2_1E:
	.zero		1
	.type		_ZN30_INTERNAL_5df0022b_4_k_cu_main4cuda3std3__45__cpo5beginE,@object
	.size		_ZN30_INTERNAL_5df0022b_4_k_cu_main4cuda3std3__45__cpo5beginE,(_ZN30_INTERNAL_5df0022b_4_k_cu_main4cuda3std6ranges3__45__cpo5beginE - _ZN30_INTERNAL_5df0022b_4_k_cu_main4cuda3std3__45__cpo5beginE)
_ZN30_INTERNAL_5df0022b_4_k_cu_main4cuda3std3__45__cpo5beginE:
	.zero		1
	.type		_ZN30_INTERNAL_5df0022b_4_k_cu_main4cuda3std6ranges3__45__cpo5beginE,@object
	.size		_ZN30_INTERNAL_5df0022b_4_k_cu_main4cuda3std6ranges3__45__cpo5beginE,(_ZN30_INTERNAL_5df0022b_4_k_cu_main6thrust24THRUST_300001_SM_1000_NS12placeholders2_5E - _ZN30_INTERNAL_5df0022b_4_k_cu_main4cuda3std6ranges3__45__cpo5beginE)
_ZN30_INTERNAL_5df0022b_4_k_cu_main4cuda3std6ranges3__45__cpo5beginE:
	.zero		1
	.type		_ZN30_INTERNAL_5df0022b_4_k_cu_main6thrust24THRUST_300001_SM_1000_NS12placeholders2_5E,@object
	.size		_ZN30_INTERNAL_5df0022b_4_k_cu_main6thrust24THRUST_300001_SM_1000_NS12placeholders2_5E,(_ZN30_INTERNAL_5df0022b_4_k_cu_main4cuda3std3__45__cpo6rbeginE - _ZN30_INTERNAL_5df0022b_4_k_cu_main6thrust24THRUST_300001_SM_1000_NS12placeholders2_5E)
_ZN30_INTERNAL_5df0022b_4_k_cu_main6thrust24THRUST_300001_SM_1000_NS12placeholders2_5E:
	.zero		1
	.type		_ZN30_INTERNAL_5df0022b_4_k_cu_main4cuda3std3__45__cpo6rbeginE,@object
	.size		_ZN30_INTERNAL_5df0022b_4_k_cu_main4cuda3std3__45__cpo6rbeginE,(_ZN30_INTERNAL_5df0022b_4_k_cu_main4cuda3std6ranges3__45__cpo7advanceE - _ZN30_INTERNAL_5df0022b_4_k_cu_main4cuda3std3__45__cpo6rbeginE)
_ZN30_INTERNAL_5df0022b_4_k_cu_main4cuda3std3__45__cpo6rbeginE:
	.zero		1
	.type		_ZN30_INTERNAL_5df0022b_4_k_cu_main4cuda3std6ranges3__45__cpo7advanceE,@object
	.size		_ZN30_INTERNAL_5df0022b_4_k_cu_main4cuda3std6ranges3__45__cpo7advanceE,(_ZN30_INTERNAL_5df0022b_4_k_cu_main4cuda3std3__47nulloptE - _ZN30_INTERNAL_5df0022b_4_k_cu_main4cuda3std6ranges3__45__cpo7advanceE)
_ZN30_INTERNAL_5df0022b_4_k_cu_main4cuda3std6ranges3__45__cpo7advanceE:
	.zero		1
	.type		_ZN30_INTERNAL_5df0022b_4_k_cu_main4cuda3std3__47nulloptE,@object
	.size		_ZN30_INTERNAL_5df0022b_4_k_cu_main4cuda3std3__47nulloptE,(_ZN30_INTERNAL_5df0022b_4_k_cu_main4cuda3std6ranges3__45__cpo8distanceE - _ZN30_INTERNAL_5df0022b_4_k_cu_main4cuda3std3__47nulloptE)
_ZN30_INTERNAL_5df0022b_4_k_cu_main4cuda3std3__47nulloptE:
	.zero		1
	.type		_ZN30_INTERNAL_5df0022b_4_k_cu_main4cuda3std6ranges3__45__cpo8distanceE,@object
	.size		_ZN30_INTERNAL_5df0022b_4_k_cu_main4cuda3std6ranges3__45__cpo8distanceE,(_ZN30_INTERNAL_5df0022b_4_k_cu_main6thrust24THRUST_300001_SM_1000_NS12placeholders3_10E - _ZN30_INTERNAL_5df0022b_4_k_cu_main4cuda3std6ranges3__45__cpo8distanceE)
_ZN30_INTERNAL_5df0022b_4_k_cu_main4cuda3std6ranges3__45__cpo8distanceE:
	.zero		1
	.type		_ZN30_INTERNAL_5df0022b_4_k_cu_main6thrust24THRUST_300001_SM_1000_NS12placeholders3_10E,@object
	.size		_ZN30_INTERNAL_5df0022b_4_k_cu_main6thrust24THRUST_300001_SM_1000_NS12placeholders3_10E,(_ZN30_INTERNAL_5df0022b_4_k_cu_main4cuda3std3__419piecewise_constructE - _ZN30_INTERNAL_5df0022b_4_k_cu_main6thrust24THRUST_300001_SM_1000_NS12placeholders3_10E)
_ZN30_INTERNAL_5df0022b_4_k_cu_main6thrust24THRUST_300001_SM_1000_NS12placeholders3_10E:
	.zero		1
	.type		_ZN30_INTERNAL_5df0022b_4_k_cu_main4cuda3std3__419piecewise_constructE,@object
	.size		_ZN30_INTERNAL_5df0022b_4_k_cu_main4cuda3std3__419piecewise_constructE,(_ZN30_INTERNAL_5df0022b_4_k_cu_main4cuda3std6ranges3__45__cpo5cdataE - _ZN30_INTERNAL_5df0022b_4_k_cu_main4cuda3std3__419piecewise_constructE)
_ZN30_INTERNAL_5df0022b_4_k_cu_main4cuda3std3__419piecewise_constructE:
	.zero		1
	.type		_ZN30_INTERNAL_5df0022b_4_k_cu_main4cuda3std6ranges3__45__cpo5cdataE,@object
	.size		_ZN30_INTERNAL_5df0022b_4_k_cu_main4cuda3std6ranges3__45__cpo5cdataE,(_ZN30_INTERNAL_5df0022b_4_k_cu_main6thrust24THRUST_300001_SM_1000_NS12placeholders2_2E - _ZN30_INTERNAL_5df0022b_4_k_cu_main4cuda3std6ranges3__45__cpo5cdataE)
_ZN30_INTERNAL_5df0022b_4_k_cu_main4cuda3std6ranges3__45__cpo5cdataE:
	.zero		1
	.type		_ZN30_INTERNAL_5df0022b_4_k_cu_main6thrust24THRUST_300001_SM_1000_NS12placeholders2_2E,@object
	.size		_ZN30_INTERNAL_5df0022b_4_k_cu_main6thrust24THRUST_300001_SM_1000_NS12placeholders2_2E,(_ZN30_INTERNAL_5df0022b_4_k_cu_main4cuda3std3__45__cpo3endE - _ZN30_INTERNAL_5df0022b_4_k_cu_main6thrust24THRUST_300001_SM_1000_NS12placeholders2_2E)
_ZN30_INTERNAL_5df0022b_4_k_cu_main6thrust24THRUST_300001_SM_1000_NS12placeholders2_2E:
	.zero		1
	.type		_ZN30_INTERNAL_5df0022b_4_k_cu_main4cuda3std3__45__cpo3endE,@object
	.size		_ZN30_INTERNAL_5df0022b_4_k_cu_main4cuda3std3__45__cpo3endE,(_ZN30_INTERNAL_5df0022b_4_k_cu_main4cuda3std6ranges3__45__cpo3endE - _ZN30_INTERNAL_5df0022b_4_k_cu_main4cuda3std3__45__cpo3endE)
_ZN30_INTERNAL_5df0022b_4_k_cu_main4cuda3std3__45__cpo3endE:
	.zero		1
	.type		_ZN30_INTERNAL_5df0022b_4_k_cu_main4cuda3std6ranges3__45__cpo3endE,@object
	.size		_ZN30_INTERNAL_5df0022b_4_k_cu_main4cuda3std6ranges3__45__cpo3endE,(_ZN30_INTERNAL_5df0022b_4_k_cu_main6thrust24THRUST_300001_SM_1000_NS12placeholders2_6E - _ZN30_INTERNAL_5df0022b_4_k_cu_main4cuda3std6ranges3__45__cpo3endE)
_ZN30_INTERNAL_5df0022b_4_k_cu_main4cuda3std6ranges3__45__cpo3endE:
	.zero		1
	.type		_ZN30_INTERNAL_5df0022b_4_k_cu_main6thrust24THRUST_300001_SM_1000_NS12placeholders2_6E,@object
	.size		_ZN30_INTERNAL_5df0022b_4_k_cu_main6thrust24THRUST_300001_SM_1000_NS12placeholders2_6E,(_ZN30_INTERNAL_5df0022b_4_k_cu_main4cuda3std3__45__cpo4rendE - _ZN30_INTERNAL_5df0022b_4_k_cu_main6thrust24THRUST_300001_SM_1000_NS12placeholders2_6E)
_ZN30_INTERNAL_5df0022b_4_k_cu_main6thrust24THRUST_300001_SM_1000_NS12placeholders2_6E:
	.zero		1
	.type		_ZN30_INTERNAL_5df0022b_4_k_cu_main4cuda3std3__45__cpo4rendE,@object
	.size		_ZN30_INTERNAL_5df0022b_4_k_cu_main4cuda3std3__45__cpo4rendE,(_ZN30_INTERNAL_5df0022b_4_k_cu_main4cuda3std6ranges3__45__cpo9iter_swapE - _ZN30_INTERNAL_5df0022b_4_k_cu_main4cuda3std3__45__cpo4rendE)
_ZN30_INTERNAL_5df0022b_4_k_cu_main4cuda3std3__45__cpo4rendE:
	.zero		1
	.type		_ZN30_INTERNAL_5df0022b_4_k_cu_main4cuda3std6ranges3__45__cpo9iter_swapE,@object
	.size		_ZN30_INTERNAL_5df0022b_4_k_cu_main4cuda3std6ranges3__45__cpo9iter_swapE,(_ZN30_INTERNAL_5df0022b_4_k_cu_main4cuda3std3__48unexpectE - _ZN30_INTERNAL_5df0022b_4_k_cu_main4cuda3std6ranges3__45__cpo9iter_swapE)
_ZN30_INTERNAL_5df0022b_4_k_cu_main4cuda3std6ranges3__45__cpo9iter_swapE:
	.zero		1
	.type		_ZN30_INTERNAL_5df0022b_4_k_cu_main4cuda3std3__48unexpectE,@object
	.size		_ZN30_INTERNAL_5df0022b_4_k_cu_main4cuda3std3__48unexpectE,(_ZN30_INTERNAL_5df0022b_4_k_cu_main6thrust24THRUST_300001_SM_1000_NS8cuda_cub3parE - _ZN30_INTERNAL_5df0022b_4_k_cu_main4cuda3std3__48unexpectE)
_ZN30_INTERNAL_5df0022b_4_k_cu_main4cuda3std3__48unexpectE:
	.zero		1
	.type		_ZN30_INTERNAL_5df0022b_4_k_cu_main6thrust24THRUST_300001_SM_1000_NS8cuda_cub3parE,@object
	.size		_ZN30_INTERNAL_5df0022b_4_k_cu_main6thrust24THRUST_300001_SM_1000_NS8cuda_cub3parE,(_ZN30_INTERNAL_5df0022b_4_k_cu_main6thrust24THRUST_300001_SM_1000_NS12placeholders2_4E - _ZN30_INTERNAL_5df0022b_4_k_cu_main6thrust24THRUST_300001_SM_1000_NS8cuda_cub3parE)
_ZN30_INTERNAL_5df0022b_4_k_cu_main6thrust24THRUST_300001_SM_1000_NS8cuda_cub3parE:
	.zero		1
	.type		_ZN30_INTERNAL_5df0022b_4_k_cu_main6thrust24THRUST_300001_SM_1000_NS12placeholders2_4E,@object
	.size		_ZN30_INTERNAL_5df0022b_4_k_cu_main6thrust24THRUST_300001_SM_1000_NS12placeholders2_4E,(_ZN30_INTERNAL_5df0022b_4_k_cu_main4cuda3std3__45__cpo4cendE - _ZN30_INTERNAL_5df0022b_4_k_cu_main6thrust24THRUST_300001_SM_1000_NS12placeholders2_4E)
_ZN30_INTERNAL_5df0022b_4_k_cu_main6thrust24THRUST_300001_SM_1000_NS12placeholders2_4E:
	.zero		1
	.type		_ZN30_INTERNAL_5df0022b_4_k_cu_main4cuda3std3__45__cpo4cendE,@object
	.size		_ZN30_INTERNAL_5df0022b_4_k_cu_main4cuda3std3__45__cpo4cendE,(_ZN30_INTERNAL_5df0022b_4_k_cu_main4cuda3std6ranges3__45__cpo4cendE - _ZN30_INTERNAL_5df0022b_4_k_cu_main4cuda3std3__45__cpo4cendE)
_ZN30_INTERNAL_5df0022b_4_k_cu_main4cuda3std3__45__cpo4cendE:
	.zero		1
	.type		_ZN30_INTERNAL_5df0022b_4_k_cu_main4cuda3std6ranges3__45__cpo4cendE,@object
	.size		_ZN30_INTERNAL_5df0022b_4_k_cu_main4cuda3std6ranges3__45__cpo4cendE,(_ZN30_INTERNAL_5df0022b_4_k_cu_main4cuda3std3__420unreachable_sentinelE - _ZN30_INTERNAL_5df0022b_4_k_cu_main4cuda3std6ranges3__45__cpo4cendE)
_ZN30_INTERNAL_5df0022b_4_k_cu_main4cuda3std6ranges3__45__cpo4cendE:
	.zero		1
	.type		_ZN30_INTERNAL_5df0022b_4_k_cu_main4cuda3std3__420unreachable_sentinelE,@object
	.size		_ZN30_INTERNAL_5df0022b_4_k_cu_main4cuda3std3__420unreachable_sentinelE,(_ZN30_INTERNAL_5df0022b_4_k_cu_main4cuda3std6ranges3__45__cpo5ssizeE - _ZN30_INTERNAL_5df0022b_4_k_cu_main4cuda3std3__420unreachable_sentinelE)
_ZN30_INTERNAL_5df0022b_4_k_cu_main4cuda3std3__420unreachable_sentinelE:
	.zero		1
	.type		_ZN30_INTERNAL_5df0022b_4_k_cu_main4cuda3std6ranges3__45__cpo5ssizeE,@object
	.size		_ZN30_INTERNAL_5df0022b_4_k_cu_main4cuda3std6ranges3__45__cpo5ssizeE,(_ZN30_INTERNAL_5df0022b_4_k_cu_main6thrust24THRUST_300001_SM_1000_NS12placeholders2_8E - _ZN30_INTERNAL_5df0022b_4_k_cu_main4cuda3std6ranges3__45__cpo5ssizeE)
_ZN30_INTERNAL_5df0022b_4_k_cu_main4cuda3std6ranges3__45__cpo5ssizeE:
	.zero		1
	.type		_ZN30_INTERNAL_5df0022b_4_k_cu_main6thrust24THRUST_300001_SM_1000_NS12placeholders2_8E,@object
	.size		_ZN30_INTERNAL_5df0022b_4_k_cu_main6thrust24THRUST_300001_SM_1000_NS12placeholders2_8E,(_ZN30_INTERNAL_5df0022b_4_k_cu_main4cuda3std3__45__cpo5crendE - _ZN30_INTERNAL_5df0022b_4_k_cu_main6thrust24THRUST_300001_SM_1000_NS12placeholders2_8E)
_ZN30_INTERNAL_5df0022b_4_k_cu_main6thrust24THRUST_300001_SM_1000_NS12placeholders2_8E:
	.zero		1
	.type		_ZN30_INTERNAL_5df0022b_4_k_cu_main4cuda3std3__45__cpo5crendE,@object
	.size		_ZN30_INTERNAL_5df0022b_4_k_cu_main4cuda3std3__45__cpo5crendE,(_ZN30_INTERNAL_5df0022b_4_k_cu_main4cuda3std6ranges3__45__cpo4prevE - _ZN30_INTERNAL_5df0022b_4_k_cu_main4cuda3std3__45__cpo5crendE)
_ZN30_INTERNAL_5df0022b_4_k_cu_main4cuda3std3__45__cpo5crendE:
	.zero		1
	.type		_ZN30_INTERNAL_5df0022b_4_k_cu_main4cuda3std6ranges3__45__cpo4prevE,@object
	.size		_ZN30_INTERNAL_5df0022b_4_k_cu_main4cuda3std6ranges3__45__cpo4prevE,(_ZN30_INTERNAL_5df0022b_4_k_cu_main4cuda3std6ranges3__45__cpo9iter_moveE - _ZN30_INTERNAL_5df0022b_4_k_cu_main4cuda3std6ranges3__45__cpo4prevE)
_ZN30_INTERNAL_5df0022b_4_k_cu_main4cuda3std6ranges3__45__cpo4prevE:
	.zero		1
	.type		_ZN30_INTERNAL_5df0022b_4_k_cu_main4cuda3std6ranges3__45__cpo9iter_moveE,@object
	.size		_ZN30_INTERNAL_5df0022b_4_k_cu_main4cuda3std6ranges3__45__cpo9iter_moveE,(_ZN30_INTERNAL_5df0022b_4_k_cu_main6thrust24THRUST_300001_SM_1000_NS6system6detail10sequential3seqE - _ZN30_INTERNAL_5df0022b_4_k_cu_main4cuda3std6ranges3__45__cpo9iter_moveE)
_ZN30_INTERNAL_5df0022b_4_k_cu_main4cuda3std6ranges3__45__cpo9iter_moveE:
	.zero		1
	.type		_ZN30_INTERNAL_5df0022b_4_k_cu_main6thrust24THRUST_300001_SM_1000_NS6system6detail10sequential3seqE,@object
	.size		_ZN30_INTERNAL_5df0022b_4_k_cu_main6thrust24THRUST_300001_SM_1000_NS6system6detail10sequential3seqE,(.L_31 - _ZN30_INTERNAL_5df0022b_4_k_cu_main6thrust24THRUST_300001_SM_1000_NS6system6detail10sequential3seqE)
_ZN30_INTERNAL_5df0022b_4_k_cu_main6thrust24THRUST_300001_SM_1000_NS6system6detail10sequential3seqE:
	.zero		1
.L_31:


//--------------------- .nv.shared._ZN3cub18CUB_300001_SM_10006detail6reduce18DeviceReduceKernelINS2_10policy_hubIlyN4cuda3std3__44plusIlEEE10Policy1000EN6thrust24THRUST_300001_SM_1000_NS18transform_iteratorI13inside_circleNSD_17counting_iteratorIiNSD_11use_defaultESH_SH_EEllEEyS9_lNS7_10__identityEEEvT0_PT3_T1_NS0_13GridEvenShareISO_EET2_T4_ --------------------------
	.section	.nv.shared._ZN3cub18CUB_300001_SM_10006detail6reduce18DeviceReduceKernelINS2_10policy_hubIlyN4cuda3std3__44plusIlEEE10Policy1000EN6thrust24THRUST_300001_SM_1000_NS18transform_iteratorI13inside_circleNSD_17counting_iteratorIiNSD_11use_defaultESH_SH_EEllEEyS9_lNS7_10__identityEEEvT0_PT3_T1_NS0_13GridEvenShareISO_EET2_T4_,"aw",@nobits
	.sectionflags	@""
	.align	8
.nv.shared._ZN3cub18CUB_300001_SM_10006detail6reduce18DeviceReduceKernelINS2_10policy_hubIlyN4cuda3std3__44plusIlEEE10Policy1000EN6thrust24THRUST_300001_SM_1000_NS18transform_iteratorI13inside_circleNSD_17counting_iteratorIiNSD_11use_defaultESH_SH_EEllEEyS9_lNS7_10__identityEEEvT0_PT3_T1_NS0_13GridEvenShareISO_EET2_T4_:
	.zero		1176


//--------------------- .nv.shared._ZN3cub18CUB_300001_SM_10006detail6reduce28DeviceReduceSingleTileKernelINS2_10policy_hubIlyN4cuda3std3__44plusIlEEE10Policy1000EN6thrust24THRUST_300001_SM_1000_NS18transform_iteratorI13inside_circleNSD_17counting_iteratorIiNSD_11use_defaultESH_SH_EEllEEPlyS9_llNS7_10__identityEEEvT0_T1_T2_T3_T4_T6_ --------------------------
	.section	.nv.shared._ZN3cub18CUB_300001_SM_10006detail6reduce28DeviceReduceSingleTileKernelINS2_10policy_hubIlyN4cuda3std3__44plusIlEEE10Policy1000EN6thrust24THRUST_300001_SM_1000_NS18transform_iteratorI13inside_circleNSD_17counting_iteratorIiNSD_11use_defaultESH_SH_EEllEEPlyS9_llNS7_10__identityEEEvT0_T1_T2_T3_T4_T6_,"aw",@nobits
	.sectionflags	@""
	.align	8
.nv.shared._ZN3cub18CUB_300001_SM_10006detail6reduce28DeviceReduceSingleTileKernelINS2_10policy_hubIlyN4cuda3std3__44plusIlEEE10Policy1000EN6thrust24THRUST_300001_SM_1000_NS18transform_iteratorI13inside_circleNSD_17counting_iteratorIiNSD_11use_defaultESH_SH_EEllEEPlyS9_llNS7_10__identityEEEvT0_T1_T2_T3_T4_T6_:
	.zero		1176


//--------------------- .nv.shared._ZN3cub18CUB_300001_SM_10006detail6reduce28DeviceReduceSingleTileKernelINS2_10policy_hubIljN4cuda3std3__44plusIlEEE10Policy1000EPlSC_iS9_llNS7_10__identityEEEvT0_T1_T2_T3_T4_T6_ --------------------------
	.section	.nv.shared._ZN3cub18CUB_300001_SM_10006detail6reduce28DeviceReduceSingleTileKernelINS2_10policy_hubIljN4cuda3std3__44plusIlEEE10Policy1000EPlSC_iS9_llNS7_10__identityEEEvT0_T1_T2_T3_T4_T6_,"aw",@nobits
	.sectionflags	@""
	.align	8
.nv.shared._ZN3cub18CUB_300001_SM_10006detail6reduce28DeviceReduceSingleTileKernelINS2_10policy_hubIljN4cuda3std3__44plusIlEEE10Policy1000EPlSC_iS9_llNS7_10__identityEEEvT0_T1_T2_T3_T4_T6_:
	.zero		1176


//--------------------- .nv.shared._ZN3cub18CUB_300001_SM_10006detail6reduce18DeviceReduceKernelINS2_10policy_hubIljN4cuda3std3__44plusIlEEE10Policy1000EN6thrust24THRUST_300001_SM_1000_NS18transform_iteratorI13inside_circleNSD_17counting_iteratorIiNSD_11use_defaultESH_SH_EEllEEjS9_lNS7_10__identityEEEvT0_PT3_T1_NS0_13GridEvenShareISO_EET2_T4_ --------------------------
	.section	.nv.shared._ZN3cub18CUB_300001_SM_10006detail6reduce18DeviceReduceKernelINS2_10policy_hubIljN4cuda3std3__44plusIlEEE10Policy1000EN6thrust24THRUST_300001_SM_1000_NS18transform_iteratorI13inside_circleNSD_17counting_iteratorIiNSD_11use_defaultESH_SH_EEllEEjS9_lNS7_10__identityEEEvT0_PT3_T1_NS0_13GridEvenShareISO_EET2_T4_,"aw",@nobits
	.sectionflags	@""
	.align	8
.nv.shared._ZN3cub18CUB_300001_SM_10006detail6reduce18DeviceReduceKernelINS2_10policy_hubIljN4cuda3std3__44plusIlEEE10Policy1000EN6thrust24THRUST_300001_SM_1000_NS18transform_iteratorI13inside_circleNSD_17counting_iteratorIiNSD_11use_defaultESH_SH_EEllEEjS9_lNS7_10__identityEEEvT0_PT3_T1_NS0_13GridEvenShareISO_EET2_T4_:
	.zero		1176


//--------------------- .nv.shared._ZN3cub18CUB_300001_SM_10006detail6reduce28DeviceReduceSingleTileKernelINS2_10policy_hubIljN4cuda3std3__44plusIlEEE10Policy1000EN6thrust24THRUST_300001_SM_1000_NS18transform_iteratorI13inside_circleNSD_17counting_iteratorIiNSD_11use_defaultESH_SH_EEllEEPljS9_llNS7_10__identityEEEvT0_T1_T2_T3_T4_T6_ --------------------------
	.section	.nv.shared._ZN3cub18CUB_300001_SM_10006detail6reduce28DeviceReduceSingleTileKernelINS2_10policy_hubIljN4cuda3std3__44plusIlEEE10Policy1000EN6thrust24THRUST_300001_SM_1000_NS18transform_iteratorI13inside_circleNSD_17counting_iteratorIiNSD_11use_defaultESH_SH_EEllEEPljS9_llNS7_10__identityEEEvT0_T1_T2_T3_T4_T6_,"aw",@nobits
	.sectionflags	@""
	.align	8
.nv.shared._ZN3cub18CUB_300001_SM_10006detail6reduce28DeviceReduceSingleTileKernelINS2_10policy_hubIljN4cuda3std3__44plusIlEEE10Policy1000EN6thrust24THRUST_300001_SM_1000_NS18transform_iteratorI13inside_circleNSD_17counting_iteratorIiNSD_11use_defaultESH_SH_EEllEEPljS9_llNS7_10__identityEEEvT0_T1_T2_T3_T4_T6_:
	.zero		1176


//--------------------- .nv.constant0._ZN3cub18CUB_300001_SM_10006detail6reduce28DeviceReduceSingleTileKernelINS2_10policy_hubIlyN4cuda3std3__44plusIlEEE10Policy1000EPlSC_iS9_llNS7_10__identityEEEvT0_T1_T2_T3_T4_T6_ --------------------------
	.section	.nv.constant0._ZN3cub18CUB_300001_SM_10006detail6reduce28DeviceReduceSingleTileKernelINS2_10policy_hubIlyN4cuda3std3__44plusIlEEE10Policy1000EPlSC_iS9_llNS7_10__identityEEEvT0_T1_T2_T3_T4_T6_,"a",@progbits
	.sectionflags	@""
	.align	4
.nv.constant0._ZN3cub18CUB_300001_SM_10006detail6reduce28DeviceReduceSingleTileKernelINS2_10policy_hubIlyN4cuda3std3__44plusIlEEE10Policy1000EPlSC_iS9_llNS7_10__identityEEEvT0_T1_T2_T3_T4_T6_:
	.zero		929


//--------------------- .nv.constant0._ZN3cub18CUB_300001_SM_10006detail6reduce18DeviceReduceKernelINS2_10policy_hubIlyN4cuda3std3__44plusIlEEE10Policy1000EN6thrust24THRUST_300001_SM_1000_NS18transform_iteratorI13inside_circleNSD_17counting_iteratorIiNSD_11use_defaultESH_SH_EEllEEyS9_lNS7_10__identityEEEvT0_PT3_T1_NS0_13GridEvenShareISO_EET2_T4_ --------------------------
	.section	.nv.constant0._ZN3cub18CUB_300001_SM_10006detail6reduce18DeviceReduceKernelINS2_10policy_hubIlyN4cuda3std3__44plusIlEEE10Policy1000EN6thrust24THRUST_300001_SM_1000_NS18transform_iteratorI13inside_circleNSD_17counting_iteratorIiNSD_11use_defaultESH_SH_EEllEEyS9_lNS7_10__identityEEEvT0_PT3_T1_NS0_13GridEvenShareISO_EET2_T4_,"a",@progbits
	.sectionflags	@""
	.align	4
.nv.constant0._ZN3cub18CUB_300001_SM_10006detail6reduce18DeviceReduceKernelINS2_10policy_hubIlyN4cuda3std3__44plusIlEEE10Policy1000EN6thrust24THRUST_300001_SM_1000_NS18transform_iteratorI13inside_circleNSD_17counting_iteratorIiNSD_11use_defaultESH_SH_EEllEEyS9_lNS7_10__identityEEEvT0_PT3_T1_NS0_13GridEvenShareISO_EET2_T4_:
	.zero		994


//--------------------- .nv.constant0._ZN3cub18CUB_300001_SM_10006detail6reduce28DeviceReduceSingleTileKernelINS2_10policy_hubIlyN4cuda3std3__44plusIlEEE10Policy1000EN6thrust24THRUST_300001_SM_1000_NS18transform_iteratorI13inside_circleNSD_17counting_iteratorIiNSD_11use_defaultESH_SH_EEllEEPlyS9_llNS7_10__identityEEEvT0_T1_T2_T3_T4_T6_ --------------------------
	.section	.nv.constant0._ZN3cub18CUB_300001_SM_10006detail6reduce28DeviceReduceSingleTileKernelINS2_10policy_hubIlyN4cuda3std3__44plusIlEEE10Policy1000EN6thrust24THRUST_300001_SM_1000_NS18transform_iteratorI13inside_circleNSD_17counting_iteratorIiNSD_11use_defaultESH_SH_EEllEEPlyS9_llNS7_10__identityEEEvT0_T1_T2_T3_T4_T6_,"a",@progbits
	.sectionflags	@""
	.align	4
.nv.constant0._ZN3cub18CUB_300001_SM_10006detail6reduce28DeviceReduceSingleTileKernelINS2_10policy_hubIlyN4cuda3std3__44plusIlEEE10Policy1000EN6thrust24THRUST_300001_SM_1000_NS18transform_iteratorI13inside_circleNSD_17counting_iteratorIiNSD_11use_defaultESH_SH_EEllEEPlyS9_llNS7_10__identityEEEvT0_T1_T2_T3_T4_T6_:
	.zero		937


//--------------------- .nv.constant0._ZN3cub18CUB_300001_SM_10006detail6reduce28DeviceReduceSingleTileKernelINS2_10policy_hubIljN4cuda3std3__44plusIlEEE10Policy1000EPlSC_iS9_llNS7_10__identityEEEvT0_T1_T2_T3_T4_T6_ --------------------------
	.section	.nv.constant0._ZN3cub18CUB_300001_SM_10006detail6reduce28DeviceReduceSingleTileKernelINS2_10policy_hubIljN4cuda3std3__44plusIlEEE10Policy1000EPlSC_iS9_llNS7_10__identityEEEvT0_T1_T2_T3_T4_T6_,"a",@progbits
	.sectionflags	@""
	.align	4
.nv.constant0._ZN3cub18CUB_300001_SM_10006detail6reduce28DeviceReduceSingleTileKernelINS2_10policy_hubIljN4cuda3std3__44plusIlEEE10Policy1000EPlSC_iS9_llNS7_10__identityEEEvT0_T1_T2_T3_T4_T6_:
	.zero		929


//--------------------- .nv.constant0._ZN3cub18CUB_300001_SM_10006detail6reduce18DeviceReduceKernelINS2_10policy_hubIljN4cuda3std3__44plusIlEEE10Policy1000EN6thrust24THRUST_300001_SM_1000_NS18transform_iteratorI13inside_circleNSD_17counting_iteratorIiNSD_11use_defaultESH_SH_EEllEEjS9_lNS7_10__identityEEEvT0_PT3_T1_NS0_13GridEvenShareISO_EET2_T4_ --------------------------
	.section	.nv.constant0._ZN3cub18CUB_300001_SM_10006detail6reduce18DeviceReduceKernelINS2_10policy_hubIljN4cuda3std3__44plusIlEEE10Policy1000EN6thrust24THRUST_300001_SM_1000_NS18transform_iteratorI13inside_circleNSD_17counting_iteratorIiNSD_11use_defaultESH_SH_EEllEEjS9_lNS7_10__identityEEEvT0_PT3_T1_NS0_13GridEvenShareISO_EET2_T4_,"a",@progbits
	.sectionflags	@""
	.align	4
.nv.constant0._ZN3cub18CUB_300001_SM_10006detail6reduce18DeviceReduceKernelINS2_10policy_hubIljN4cuda3std3__44plusIlEEE10Policy1000EN6thrust24THRUST_300001_SM_1000_NS18transform_iteratorI13inside_circleNSD_17counting_iteratorIiNSD_11use_defaultESH_SH_EEllEEjS9_lNS7_10__identityEEEvT0_PT3_T1_NS0_13GridEvenShareISO_EET2_T4_:
	.zero		958


//--------------------- .nv.constant0._ZN3cub18CUB_300001_SM_10006detail6reduce28DeviceReduceSingleTileKernelINS2_10policy_hubIljN4cuda3std3__44plusIlEEE10Policy1000EN6thrust24THRUST_300001_SM_1000_NS18transform_iteratorI13inside_circleNSD_17counting_iteratorIiNSD_11use_defaultESH_SH_EEllEEPljS9_llNS7_10__identityEEEvT0_T1_T2_T3_T4_T6_ --------------------------
	.section	.nv.constant0._ZN3cub18CUB_300001_SM_10006detail6reduce28DeviceReduceSingleTileKernelINS2_10policy_hubIljN4cuda3std3__44plusIlEEE10Policy1000EN6thrust24THRUST_300001_SM_1000_NS18transform_iteratorI13inside_circleNSD_17counting_iteratorIiNSD_11use_defaultESH_SH_EEllEEPljS9_llNS7_10__identityEEEvT0_T1_T2_T3_T4_T6_,"a",@progbits
	.sectionflags	@""
	.align	4
.nv.constant0._ZN3cub18CUB_300001_SM_10006detail6reduce28DeviceReduceSingleTileKernelINS2_10policy_hubIljN4cuda3std3__44plusIlEEE10Policy1000EN6thrust24THRUST_300001_SM_1000_NS18transform_iteratorI13inside_circleNSD_17counting_iteratorIiNSD_11use_defaultESH_SH_EEllEEPljS9_llNS7_10__identityEEEvT0_T1_T2_T3_T4_T6_:
	.zero		929


//--------------------- .nv.constant0._ZN3cub18CUB_300001_SM_10006detail11EmptyKernelIvEEvv --------------------------
	.section	.nv.constant0._ZN3cub18CUB_300001_SM_10006detail11EmptyKernelIvEEvv,"a",@progbits
	.sectionflags	@""
	.align	4
.nv.constant0._ZN3cub18CUB_300001_SM_10006detail11EmptyKernelIvEEvv:
	.zero		896


//--------------------- SYMBOLS --------------------------

	.type		.nv.reservedSmem.offset0,@object
	.size		.nv.reservedSmem.offset0,0x4
	.type		.nv.reservedSmem.cap,@object
	.size		.nv.reservedSmem.cap,0x4
